	.target	sm_80

	.elftype	@"ET_EXEC"


//--------------------- .note.nv.tkinfo           --------------------------
	.section	.note.nv.tkinfo,"",@"SHT_NOTE"
	.sectionflags	@"SHF_NOTE_NV_TKINFO"
	.tkinfo
        /*0018*/ 	.word	0x00000002
        /*0030*/ 	.string	""
        /*0030*/ 	.string	"ptxas"
        /*0030*/ 	.string	"Cuda compilation tools, release 13.0, V13.0.88"
        /*0030*/ 	.string	"Build cuda_13.0.r13.0/compiler.36424714_0"
        /*0030*/ 	.string	"-arch sm_80 -m 64 "



//--------------------- .note.nv.cuinfo           --------------------------
	.section	.note.nv.cuinfo,"",@"SHT_NOTE"
	.sectionflags	@"SHF_NOTE_NV_CUINFO"
        /*0018*/ 	.short	0x0002
        /*001a*/ 	.short	0x0050
        /*001c*/ 	.short	0x0082
	.zero		2


//--------------------- .nv.info                  --------------------------
	.section	.nv.info,"",@"SHT_CUDA_INFO"
	.align	4


	//----- nvinfo : EIATTR_REGCOUNT
	.align		4
        /*0000*/ 	.byte	0x04, 0x2f
        /*0002*/ 	.short	(.L_12 - .L_11)
	.align		4
.L_11:
        /*0004*/ 	.word	index@(_ZN7cutlass6KernelINS_4gemm6kernel4GemmINS1_11threadblock13MmaMultistageINS1_9GemmShapeILi64ELi64ELi16EEENS_9transform11threadblock28PredicatedTileAccessIteratorINS_11MatrixShapeILi64ELi16EEENS_7complexIfEENS_6layout11ColumnMajorELi1ENS8_31PitchLinearWarpStripedThreadMapINS_16PitchLinearShapeILi64ELi16EEELi128ENSI_ILi16ELi2EEELi1EEENS_5ArrayISE_Li1ELb1EEELb0ENSF_9NoPermuteEEENS9_25RegularTileAccessIteratorISC_SE_NSF_43ColumnMajorTensorOpMultiplicandCongruous64bELi1ESL_Li8EEELNS_4arch14CacheOperation4KindE0ENSA_INSB_ILi16ELi64EEESE_NSF_8RowMajorELi0ESL_SN_Lb0ESO_EENSQ_ISW_SE_NSF_40RowMajorTensorOpMultiplicandCongruous64bELi0ESL_Li8EEELSV_0ESE_SX_NS4_9MmaPolicyINS1_4warp25MmaComplexTensorOpFastF32INS6_ILi32ELi32ELi16EEESE_SR_SE_SZ_SE_SX_NS12_17MmaTensorOpPolicyINST_3MmaINS6_ILi16ELi8ELi8EEELi32ENS_10tfloat32_tESX_S18_SG_fSX_NST_13OpMultiplyAddEEENSB_ILi1ELi1EEEEELNS_16ComplexTransformE0ELS1D_0EbEENSB_ILi0ELi0EEES1F_Li1EEELi3ELNS1_23SharedMemoryClearOptionE0EbEENS_8epilogue11threadblock8EpilogueIS7_S1E_Li1ENS1K_22PredicatedTileIteratorINS1K_26OutputTileOptimalThreadMapINS1K_15OutputTileShapeILi64ELi8ELi2ELi1ELi1EEENS1O_ILi1ELi4ELi1ELi1ELi4EEELi128ELi1ELi64EEESE_Lb0ESO_Lb0EEENS1J_4warp31FragmentIteratorComplexTensorOpIS14_S17_fNSM_IfLi4ELb1EEESX_EENS1T_20TileIteratorTensorOpIS14_S17_SE_SX_EENS1K_18SharedLoadIteratorINS1R_18CompactedThreadMapESE_Li8EEENS1J_6thread17LinearCombinationISE_Li1ESE_SE_LNS22_9ScaleType4KindE0ELNS_15FloatRoundStyleE2ESE_EES1F_Li1ELi1EEENS4_30GemmIdentityThreadblockSwizzleILi1EEELb0EEEEEvNT_6ParamsE)
        /*0008*/ 	.word	0x000000ff


	//----- nvinfo : EIATTR_FRAME_SIZE
	.align		4
.L_12:
        /*000c*/ 	.byte	0x04, 0x11
        /*000e*/ 	.short	(.L_14 - .L_13)
	.align		4
.L_13:
        /*0010*/ 	.word	index@(_ZN7cutlass6KernelINS_4gemm6kernel4GemmINS1_11threadblock13MmaMultistageINS1_9GemmShapeILi64ELi64ELi16EEENS_9transform11threadblock28PredicatedTileAccessIteratorINS_11MatrixShapeILi64ELi16EEENS_7complexIfEENS_6layout11ColumnMajorELi1ENS8_31PitchLinearWarpStripedThreadMapINS_16PitchLinearShapeILi64ELi16EEELi128ENSI_ILi16ELi2EEELi1EEENS_5ArrayISE_Li1ELb1EEELb0ENSF_9NoPermuteEEENS9_25RegularTileAccessIteratorISC_SE_NSF_43ColumnMajorTensorOpMultiplicandCongruous64bELi1ESL_Li8EEELNS_4arch14CacheOperation4KindE0ENSA_INSB_ILi16ELi64EEESE_NSF_8RowMajorELi0ESL_SN_Lb0ESO_EENSQ_ISW_SE_NSF_40RowMajorTensorOpMultiplicandCongruous64bELi0ESL_Li8EEELSV_0ESE_SX_NS4_9MmaPolicyINS1_4warp25MmaComplexTensorOpFastF32INS6_ILi32ELi32ELi16EEESE_SR_SE_SZ_SE_SX_NS12_17MmaTensorOpPolicyINST_3MmaINS6_ILi16ELi8ELi8EEELi32ENS_10tfloat32_tESX_S18_SG_fSX_NST_13OpMultiplyAddEEENSB_ILi1ELi1EEEEELNS_16ComplexTransformE0ELS1D_0EbEENSB_ILi0ELi0EEES1F_Li1EEELi3ELNS1_23SharedMemoryClearOptionE0EbEENS_8epilogue11threadblock8EpilogueIS7_S1E_Li1ENS1K_22PredicatedTileIteratorINS1K_26OutputTileOptimalThreadMapINS1K_15OutputTileShapeILi64ELi8ELi2ELi1ELi1EEENS1O_ILi1ELi4ELi1ELi1ELi4EEELi128ELi1ELi64EEESE_Lb0ESO_Lb0EEENS1J_4warp31FragmentIteratorComplexTensorOpIS14_S17_fNSM_IfLi4ELb1EEESX_EENS1T_20TileIteratorTensorOpIS14_S17_SE_SX_EENS1K_18SharedLoadIteratorINS1R_18CompactedThreadMapESE_Li8EEENS1J_6thread17LinearCombinationISE_Li1ESE_SE_LNS22_9ScaleType4KindE0ELNS_15FloatRoundStyleE2ESE_EES1F_Li1ELi1EEENS4_30GemmIdentityThreadblockSwizzleILi1EEELb0EEEEEvNT_6ParamsE)
        /*0014*/ 	.word	0x00000018


	//----- nvinfo : EIATTR_REGCOUNT
	.align		4
.L_14:
        /*0018*/ 	.byte	0x04, 0x2f
        /*001a*/ 	.short	(.L_16 - .L_15)
	.align		4
.L_15:
        /*001c*/ 	.word	index@(_ZN7cutlass6KernelINS_4gemm6kernel4GemmINS1_11threadblock13MmaMultistageINS1_9GemmShapeILi64ELi64ELi16EEENS_9transform11threadblock28PredicatedTileAccessIteratorINS_11MatrixShapeILi64ELi16EEENS_7complexIfEENS_6layout11ColumnMajorELi1ENS8_31PitchLinearWarpStripedThreadMapINS_16PitchLinearShapeILi64ELi16EEELi128ENSI_ILi16ELi2EEELi1EEENS_5ArrayISE_Li1ELb1EEELb0ENSF_9NoPermuteEEENS9_25RegularTileAccessIteratorISC_SE_NSF_43ColumnMajorTensorOpMultiplicandCongruous64bELi1ESL_Li8EEELNS_4arch14CacheOperation4KindE0ENSA_INSB_ILi16ELi64EEESE_NSF_8RowMajorELi0ESL_SN_Lb0ESO_EENSQ_ISW_SE_NSF_40RowMajorTensorOpMultiplicandCongruous64bELi0ESL_Li8EEELSV_0ESE_SX_NS4_9MmaPolicyINS1_4warp18MmaComplexTensorOpINS6_ILi32ELi32ELi16EEESE_SR_SE_SZ_SE_SX_NS12_17MmaTensorOpPolicyINST_3MmaINS6_ILi16ELi8ELi8EEELi32ENS_10tfloat32_tESX_S18_SG_fSX_NST_13OpMultiplyAddEEENSB_ILi1ELi1EEEEELNS_16ComplexTransformE0ELS1D_0ELb0EbEENSB_ILi0ELi0EEES1F_Li1EEELi3ELNS1_23SharedMemoryClearOptionE0EbEENS_8epilogue11threadblock8EpilogueIS7_S1E_Li1ENS1K_22PredicatedTileIteratorINS1K_26OutputTileOptimalThreadMapINS1K_15OutputTileShapeILi64ELi8ELi2ELi1ELi1EEENS1O_ILi1ELi4ELi1ELi1ELi4EEELi128ELi1ELi64EEESE_Lb0ESO_Lb0EEENS1J_4warp31FragmentIteratorComplexTensorOpIS14_S17_fNSM_IfLi4ELb1EEESX_EENS1T_20TileIteratorTensorOpIS14_S17_SE_SX_EENS1K_18SharedLoadIteratorINS1R_18CompactedThreadMapESE_Li8EEENS1J_6thread17LinearCombinationISE_Li1ESE_SE_LNS22_9ScaleType4KindE0ELNS_15FloatRoundStyleE2ESE_EES1F_Li1ELi1EEENS4_30GemmIdentityThreadblockSwizzleILi1EEELb0EEEEEvNT_6ParamsE)
        /*0020*/ 	.word	0x00000082


	//----- nvinfo : EIATTR_FRAME_SIZE
	.align		4
.L_16:
        /*0024*/ 	.byte	0x04, 0x11
        /*0026*/ 	.short	(.L_18 - .L_17)
	.align		4
.L_17:
        /*0028*/ 	.word	index@(_ZN7cutlass6KernelINS_4gemm6kernel4GemmINS1_11threadblock13MmaMultistageINS1_9GemmShapeILi64ELi64ELi16EEENS_9transform11threadblock28PredicatedTileAccessIteratorINS_11MatrixShapeILi64ELi16EEENS_7complexIfEENS_6layout11ColumnMajorELi1ENS8_31PitchLinearWarpStripedThreadMapINS_16PitchLinearShapeILi64ELi16EEELi128ENSI_ILi16ELi2EEELi1EEENS_5ArrayISE_Li1ELb1EEELb0ENSF_9NoPermuteEEENS9_25RegularTileAccessIteratorISC_SE_NSF_43ColumnMajorTensorOpMultiplicandCongruous64bELi1ESL_Li8EEELNS_4arch14CacheOperation4KindE0ENSA_INSB_ILi16ELi64EEESE_NSF_8RowMajorELi0ESL_SN_Lb0ESO_EENSQ_ISW_SE_NSF_40RowMajorTensorOpMultiplicandCongruous64bELi0ESL_Li8EEELSV_0ESE_SX_NS4_9MmaPolicyINS1_4warp18MmaComplexTensorOpINS6_ILi32ELi32ELi16EEESE_SR_SE_SZ_SE_SX_NS12_17MmaTensorOpPolicyINST_3MmaINS6_ILi16ELi8ELi8EEELi32ENS_10tfloat32_tESX_S18_SG_fSX_NST_13OpMultiplyAddEEENSB_ILi1ELi1EEEEELNS_16ComplexTransformE0ELS1D_0ELb0EbEENSB_ILi0ELi0EEES1F_Li1EEELi3ELNS1_23SharedMemoryClearOptionE0EbEENS_8epilogue11threadblock8EpilogueIS7_S1E_Li1ENS1K_22PredicatedTileIteratorINS1K_26OutputTileOptimalThreadMapINS1K_15OutputTileShapeILi64ELi8ELi2ELi1ELi1EEENS1O_ILi1ELi4ELi1ELi1ELi4EEELi128ELi1ELi64EEESE_Lb0ESO_Lb0EEENS1J_4warp31FragmentIteratorComplexTensorOpIS14_S17_fNSM_IfLi4ELb1EEESX_EENS1T_20TileIteratorTensorOpIS14_S17_SE_SX_EENS1K_18SharedLoadIteratorINS1R_18CompactedThreadMapESE_Li8EEENS1J_6thread17LinearCombinationISE_Li1ESE_SE_LNS22_9ScaleType4KindE0ELNS_15FloatRoundStyleE2ESE_EES1F_Li1ELi1EEENS4_30GemmIdentityThreadblockSwizzleILi1EEELb0EEEEEvNT_6ParamsE)
        /*002c*/ 	.word	0x00000000


	//----- nvinfo : EIATTR_REGCOUNT
	.align		4
.L_18:
        /*0030*/ 	.byte	0x04, 0x2f
        /*0032*/ 	.short	(.L_20 - .L_19)
	.align		4
.L_19:
        /*0034*/ 	.word	index@(_ZN7cutlass9reference6device6kernel11GemmComplexINS_7complexIdEENS_6layout11ColumnMajorES5_NS6_8RowMajorES5_S8_NS4_IfEES5_S5_NS_16NumericConverterIS5_S9_LNS_15FloatRoundStyleE2EEENS_12multiply_addIS5_S5_S5_EELi4ELi4EEEvNS_4gemm9GemmCoordET5_NS_9TensorRefIT_T0_EENS_16ComplexTransformENSI_IT1_T2_EESM_SH_NSI_IT3_T4_EENSI_IT7_SR_EET6_illll)
        /*0038*/ 	.word	0x000000bc


	//----- nvinfo : EIATTR_FRAME_SIZE
	.align		4
.L_20:
        /*003c*/ 	.byte	0x04, 0x11
        /*003e*/ 	.short	(.L_22 - .L_21)
	.align		4
.L_21:
        /*0040*/ 	.word	index@(_ZN7cutlass9reference6device6kernel11GemmComplexINS_7complexIdEENS_6layout11ColumnMajorES5_NS6_8RowMajorES5_S8_NS4_IfEES5_S5_NS_16NumericConverterIS5_S9_LNS_15FloatRoundStyleE2EEENS_12multiply_addIS5_S5_S5_EELi4ELi4EEEvNS_4gemm9GemmCoordET5_NS_9TensorRefIT_T0_EENS_16ComplexTransformENSI_IT1_T2_EESM_SH_NSI_IT3_T4_EENSI_IT7_SR_EET6_illll)
        /*0044*/ 	.word	0x00000000


	//----- nvinfo : EIATTR_REGCOUNT
	.align		4
.L_22:
        /*0048*/ 	.byte	0x04, 0x2f
        /*004a*/ 	.short	(.L_24 - .L_23)
	.align		4
.L_23:
        /*004c*/ 	.word	index@(_ZN7cutlass9reference6device6kernel11GemmComplexINS_7complexIdEENS_6layout11ColumnMajorES5_NS6_8RowMajorES5_S8_NS4_IfEES5_S5_NS_16NumericConverterIS5_S9_LNS_15FloatRoundStyleE2EEENS_12multiply_addIS5_S5_S5_EELi4ELi16EEEvNS_4gemm9GemmCoordET5_NS_9TensorRefIT_T0_EENS_16ComplexTransformENSI_IT1_T2_EESM_SH_NSI_IT3_T4_EENSI_IT7_SR_EET6_illll)
        /*0050*/ 	.word	0x000000ff


	//----- nvinfo : EIATTR_FRAME_SIZE
	.align		4
.L_24:
        /*0054*/ 	.byte	0x04, 0x11
        /*0056*/ 	.short	(.L_26 - .L_25)
	.align		4
.L_25:
        /*0058*/ 	.word	index@(_ZN7cutlass9reference6device6kernel11GemmComplexINS_7complexIdEENS_6layout11ColumnMajorES5_NS6_8RowMajorES5_S8_NS4_IfEES5_S5_NS_16NumericConverterIS5_S9_LNS_15FloatRoundStyleE2EEENS_12multiply_addIS5_S5_S5_EELi4ELi16EEEvNS_4gemm9GemmCoordET5_NS_9TensorRefIT_T0_EENS_16ComplexTransformENSI_IT1_T2_EESM_SH_NSI_IT3_T4_EENSI_IT7_SR_EET6_illll)
        /*005c*/ 	.word	0x00000220


	//----- nvinfo : EIATTR_REGCOUNT
	.align		4
.L_26:
        /*0060*/ 	.byte	0x04, 0x2f
        /*0062*/ 	.short	(.L_28 - .L_27)
	.align		4
.L_27:
        /*0064*/ 	.word	index@(_ZN7cutlass9reference6device6kernel11GemmComplexINS_7complexIfEENS_6layout11ColumnMajorES5_NS6_8RowMajorES5_S8_S5_S5_S5_NS_16NumericConverterIS5_S5_LNS_15FloatRoundStyleE2EEENS_12multiply_addIS5_S5_S5_EELi4ELi4EEEvNS_4gemm9GemmCoordET5_NS_9TensorRefIT_T0_EENS_16ComplexTransformENSH_IT1_T2_EESL_SG_NSH_IT3_T4_EENSH_IT7_SQ_EET6_illll)
        /*0068*/ 	.word	0x000000b2


	//----- nvinfo : EIATTR_FRAME_SIZE
	.align		4
.L_28:
        /*006c*/ 	.byte	0x04, 0x11
        /*006e*/ 	.short	(.L_30 - .L_29)
	.align		4
.L_29:
        /*0070*/ 	.word	index@(_ZN7cutlass9reference6device6kernel11GemmComplexINS_7complexIfEENS_6layout11ColumnMajorES5_NS6_8RowMajorES5_S8_S5_S5_S5_NS_16NumericConverterIS5_S5_LNS_15FloatRoundStyleE2EEENS_12multiply_addIS5_S5_S5_EELi4ELi4EEEvNS_4gemm9GemmCoordET5_NS_9TensorRefIT_T0_EENS_16ComplexTransformENSH_IT1_T2_EESL_SG_NSH_IT3_T4_EENSH_IT7_SQ_EET6_illll)
        /*0074*/ 	.word	0x00000000


	//----- nvinfo : EIATTR_REGCOUNT
	.align		4
.L_30:
        /*0078*/ 	.byte	0x04, 0x2f
        /*007a*/ 	.short	(.L_32 - .L_31)
	.align		4
.L_31:
        /*007c*/ 	.word	index@(_ZN7cutlass9reference6device6kernel11GemmComplexINS_7complexIfEENS_6layout11ColumnMajorES5_NS6_8RowMajorES5_S8_S5_S5_S5_NS_16NumericConverterIS5_S5_LNS_15FloatRoundStyleE2EEENS_12multiply_addIS5_S5_S5_EELi4ELi16EEEvNS_4gemm9GemmCoordET5_NS_9TensorRefIT_T0_EENS_16ComplexTransformENSH_IT1_T2_EESL_SG_NSH_IT3_T4_EENSH_IT7_SQ_EET6_illll)
        /*0080*/ 	.word	0x000000fe


	//----- nvinfo : EIATTR_FRAME_SIZE
	.align		4
.L_32:
        /*0084*/ 	.byte	0x04, 0x11
        /*0086*/ 	.short	(.L_34 - .L_33)
	.align		4
.L_33:
        /*0088*/ 	.word	index@(_ZN7cutlass9reference6device6kernel11GemmComplexINS_7complexIfEENS_6layout11ColumnMajorES5_NS6_8RowMajorES5_S8_S5_S5_S5_NS_16NumericConverterIS5_S5_LNS_15FloatRoundStyleE2EEENS_12multiply_addIS5_S5_S5_EELi4ELi16EEEvNS_4gemm9GemmCoordET5_NS_9TensorRefIT_T0_EENS_16ComplexTransformENSH_IT1_T2_EESL_SG_NSH_IT3_T4_EENSH_IT7_SQ_EET6_illll)
        /*008c*/ 	.word	0x00000178


	//----- nvinfo : EIATTR_MIN_STACK_SIZE
	.align		4
.L_34:
        /*0090*/ 	.byte	0x04, 0x12
        /*0092*/ 	.short	(.L_36 - .L_35)
	.align		4
.L_35:
        /*0094*/ 	.word	index@(_ZN7cutlass6KernelINS_4gemm6kernel4GemmINS1_11threadblock13MmaMultistageINS1_9GemmShapeILi64ELi64ELi16EEENS_9transform11threadblock28PredicatedTileAccessIteratorINS_11MatrixShapeILi64ELi16EEENS_7complexIfEENS_6layout11ColumnMajorELi1ENS8_31PitchLinearWarpStripedThreadMapINS_16PitchLinearShapeILi64ELi16EEELi128ENSI_ILi16ELi2EEELi1EEENS_5ArrayISE_Li1ELb1EEELb0ENSF_9NoPermuteEEENS9_25RegularTileAccessIteratorISC_SE_NSF_43ColumnMajorTensorOpMultiplicandCongruous64bELi1ESL_Li8EEELNS_4arch14CacheOperation4KindE0ENSA_INSB_ILi16ELi64EEESE_NSF_8RowMajorELi0ESL_SN_Lb0ESO_EENSQ_ISW_SE_NSF_40RowMajorTensorOpMultiplicandCongruous64bELi0ESL_Li8EEELSV_0ESE_SX_NS4_9MmaPolicyINS1_4warp18MmaComplexTensorOpINS6_ILi32ELi32ELi16EEESE_SR_SE_SZ_SE_SX_NS12_17MmaTensorOpPolicyINST_3MmaINS6_ILi16ELi8ELi8EEELi32ENS_10tfloat32_tESX_S18_SG_fSX_NST_13OpMultiplyAddEEENSB_ILi1ELi1EEEEELNS_16ComplexTransformE0ELS1D_0ELb0EbEENSB_ILi0ELi0EEES1F_Li1EEELi3ELNS1_23SharedMemoryClearOptionE0EbEENS_8epilogue11threadblock8EpilogueIS7_S1E_Li1ENS1K_22PredicatedTileIteratorINS1K_26OutputTileOptimalThreadMapINS1K_15OutputTileShapeILi64ELi8ELi2ELi1ELi1EEENS1O_ILi1ELi4ELi1ELi1ELi4EEELi128ELi1ELi64EEESE_Lb0ESO_Lb0EEENS1J_4warp31FragmentIteratorComplexTensorOpIS14_S17_fNSM_IfLi4ELb1EEESX_EENS1T_20TileIteratorTensorOpIS14_S17_SE_SX_EENS1K_18SharedLoadIteratorINS1R_18CompactedThreadMapESE_Li8EEENS1J_6thread17LinearCombinationISE_Li1ESE_SE_LNS22_9ScaleType4KindE0ELNS_15FloatRoundStyleE2ESE_EES1F_Li1ELi1EEENS4_30GemmIdentityThreadblockSwizzleILi1EEELb0EEEEEvNT_6ParamsE)
        /*0098*/ 	.word	0x00000000


	//----- nvinfo : EIATTR_MIN_STACK_SIZE
	.align		4
.L_36:
        /*009c*/ 	.byte	0x04, 0x12
        /*009e*/ 	.short	(.L_38 - .L_37)
	.align		4
.L_37:
        /*00a0*/ 	.word	index@(_ZN7cutlass6KernelINS_4gemm6kernel4GemmINS1_11threadblock13MmaMultistageINS1_9GemmShapeILi64ELi64ELi16EEENS_9transform11threadblock28PredicatedTileAccessIteratorINS_11MatrixShapeILi64ELi16EEENS_7complexIfEENS_6layout11ColumnMajorELi1ENS8_31PitchLinearWarpStripedThreadMapINS_16PitchLinearShapeILi64ELi16EEELi128ENSI_ILi16ELi2EEELi1EEENS_5ArrayISE_Li1ELb1EEELb0ENSF_9NoPermuteEEENS9_25RegularTileAccessIteratorISC_SE_NSF_43ColumnMajorTensorOpMultiplicandCongruous64bELi1ESL_Li8EEELNS_4arch14CacheOperation4KindE0ENSA_INSB_ILi16ELi64EEESE_NSF_8RowMajorELi0ESL_SN_Lb0ESO_EENSQ_ISW_SE_NSF_40RowMajorTensorOpMultiplicandCongruous64bELi0ESL_Li8EEELSV_0ESE_SX_NS4_9MmaPolicyINS1_4warp25MmaComplexTensorOpFastF32INS6_ILi32ELi32ELi16EEESE_SR_SE_SZ_SE_SX_NS12_17MmaTensorOpPolicyINST_3MmaINS6_ILi16ELi8ELi8EEELi32ENS_10tfloat32_tESX_S18_SG_fSX_NST_13OpMultiplyAddEEENSB_ILi1ELi1EEEEELNS_16ComplexTransformE0ELS1D_0EbEENSB_ILi0ELi0EEES1F_Li1EEELi3ELNS1_23SharedMemoryClearOptionE0EbEENS_8epilogue11threadblock8EpilogueIS7_S1E_Li1ENS1K_22PredicatedTileIteratorINS1K_26OutputTileOptimalThreadMapINS1K_15OutputTileShapeILi64ELi8ELi2ELi1ELi1EEENS1O_ILi1ELi4ELi1ELi1ELi4EEELi128ELi1ELi64EEESE_Lb0ESO_Lb0EEENS1J_4warp31FragmentIteratorComplexTensorOpIS14_S17_fNSM_IfLi4ELb1EEESX_EENS1T_20TileIteratorTensorOpIS14_S17_SE_SX_EENS1K_18SharedLoadIteratorINS1R_18CompactedThreadMapESE_Li8EEENS1J_6thread17LinearCombinationISE_Li1ESE_SE_LNS22_9ScaleType4KindE0ELNS_15FloatRoundStyleE2ESE_EES1F_Li1ELi1EEENS4_30GemmIdentityThreadblockSwizzleILi1EEELb0EEEEEvNT_6ParamsE)
        /*00a4*/ 	.word	0x00000018


	//----- nvinfo : EIATTR_MIN_STACK_SIZE
	.align		4
.L_38:
        /*00a8*/ 	.byte	0x04, 0x12
        /*00aa*/ 	.short	(.L_40 - .L_39)
	.align		4
.L_39:
        /*00ac*/ 	.word	index@(_ZN7cutlass9reference6device6kernel11GemmComplexINS_7complexIfEENS_6layout11ColumnMajorES5_NS6_8RowMajorES5_S8_S5_S5_S5_NS_16NumericConverterIS5_S5_LNS_15FloatRoundStyleE2EEENS_12multiply_addIS5_S5_S5_EELi4ELi16EEEvNS_4gemm9GemmCoordET5_NS_9TensorRefIT_T0_EENS_16ComplexTransformENSH_IT1_T2_EESL_SG_NSH_IT3_T4_EENSH_IT7_SQ_EET6_illll)
        /*00b0*/ 	.word	0x00000178


	//----- nvinfo : EIATTR_MIN_STACK_SIZE
	.align		4
.L_40:
        /*00b4*/ 	.byte	0x04, 0x12
        /*00b6*/ 	.short	(.L_42 - .L_41)
	.align		4
.L_41:
        /*00b8*/ 	.word	index@(_ZN7cutlass9reference6device6kernel11GemmComplexINS_7complexIfEENS_6layout11ColumnMajorES5_NS6_8RowMajorES5_S8_S5_S5_S5_NS_16NumericConverterIS5_S5_LNS_15FloatRoundStyleE2EEENS_12multiply_addIS5_S5_S5_EELi4ELi4EEEvNS_4gemm9GemmCoordET5_NS_9TensorRefIT_T0_EENS_16ComplexTransformENSH_IT1_T2_EESL_SG_NSH_IT3_T4_EENSH_IT7_SQ_EET6_illll)
        /*00bc*/ 	.word	0x00000000


	//----- nvinfo : EIATTR_MIN_STACK_SIZE
	.align		4
.L_42:
        /*00c0*/ 	.byte	0x04, 0x12
        /*00c2*/ 	.short	(.L_44 - .L_43)
	.align		4
.L_43:
        /*00c4*/ 	.word	index@(_ZN7cutlass9reference6device6kernel11GemmComplexINS_7complexIdEENS_6layout11ColumnMajorES5_NS6_8RowMajorES5_S8_NS4_IfEES5_S5_NS_16NumericConverterIS5_S9_LNS_15FloatRoundStyleE2EEENS_12multiply_addIS5_S5_S5_EELi4ELi16EEEvNS_4gemm9GemmCoordET5_NS_9TensorRefIT_T0_EENS_16ComplexTransformENSI_IT1_T2_EESM_SH_NSI_IT3_T4_EENSI_IT7_SR_EET6_illll)
        /*00c8*/ 	.word	0x00000220


	//----- nvinfo : EIATTR_MIN_STACK_SIZE
	.align		4
.L_44:
        /*00cc*/ 	.byte	0x04, 0x12
        /*00ce*/ 	.short	(.L_46 - .L_45)
	.align		4
.L_45:
        /*00d0*/ 	.word	index@(_ZN7cutlass9reference6device6kernel11GemmComplexINS_7complexIdEENS_6layout11ColumnMajorES5_NS6_8RowMajorES5_S8_NS4_IfEES5_S5_NS_16NumericConverterIS5_S9_LNS_15FloatRoundStyleE2EEENS_12multiply_addIS5_S5_S5_EELi4ELi4EEEvNS_4gemm9GemmCoordET5_NS_9TensorRefIT_T0_EENS_16ComplexTransformENSI_IT1_T2_EESM_SH_NSI_IT3_T4_EENSI_IT7_SR_EET6_illll)
        /*00d4*/ 	.word	0x00000000
.L_46:


//--------------------- .nv.info._ZN7cutlass9reference6device6kernel11GemmComplexINS_7complexIfEENS_6layout11ColumnMajorES5_NS6_8RowMajorES5_S8_S5_S5_S5_NS_16NumericConverterIS5_S5_LNS_15FloatRoundStyleE2EEENS_12multiply_addIS5_S5_S5_EELi4ELi16EEEvNS_4gemm9GemmCoordET5_NS_9TensorRefIT_T0_EENS_16ComplexTransformENSH_IT1_T2_EESL_SG_NSH_IT3_T4_EENSH_IT7_SQ_EET6_illll --------------------------
	.section	.nv.info._ZN7cutlass9reference6device6kernel11GemmComplexINS_7complexIfEENS_6layout11ColumnMajorES5_NS6_8RowMajorES5_S8_S5_S5_S5_NS_16NumericConverterIS5_S5_LNS_15FloatRoundStyleE2EEENS_12multiply_addIS5_S5_S5_EELi4ELi16EEEvNS_4gemm9GemmCoordET5_NS_9TensorRefIT_T0_EENS_16ComplexTransformENSH_IT1_T2_EESL_SG_NSH_IT3_T4_EENSH_IT7_SQ_EET6_illll,"",@"SHT_CUDA_INFO"
	.sectionflags	@""
	.align	4


	//----- nvinfo : EIATTR_CUDA_API_VERSION
	.align		4
        /*0000*/ 	.byte	0x04, 0x37
        /*0002*/ 	.short	(.L_48 - .L_47)
.L_47:
        /*0004*/ 	.word	0x00000082


	//----- nvinfo : EIATTR_SW2861232_WAR
	.align		4
.L_48:
        /*0008*/ 	.byte	0x01, 0x35
	.zero		2


	//----- nvinfo : EIATTR_PARAM_CBANK
	.align		4
        /*000c*/ 	.byte	0x04, 0x0a
        /*000e*/ 	.short	(.L_50 - .L_49)
	.align		4
.L_49:
        /*0010*/ 	.word	index@(.nv.constant0._ZN7cutlass9reference6device6kernel11GemmComplexINS_7complexIfEENS_6layout11ColumnMajorES5_NS6_8RowMajorES5_S8_S5_S5_S5_NS_16NumericConverterIS5_S5_LNS_15FloatRoundStyleE2EEENS_12multiply_addIS5_S5_S5_EELi4ELi16EEEvNS_4gemm9GemmCoordET5_NS_9TensorRefIT_T0_EENS_16ComplexTransformENSH_IT1_T2_EESL_SG_NSH_IT3_T4_EENSH_IT7_SQ_EET6_illll)
        /*0014*/ 	.short	0x0160
        /*0016*/ 	.short	0x00a0


	//----- nvinfo : EIATTR_CBANK_PARAM_SIZE
	.align		4
.L_50:
        /*0018*/ 	.byte	0x03, 0x19
        /*001a*/ 	.short	0x00a0


	//----- nvinfo : EIATTR_KPARAM_INFO
	.align		4
        /*001c*/ 	.byte	0x04, 0x17
        /*001e*/ 	.short	(.L_52 - .L_51)
.L_51:
        /*0020*/ 	.word	0x00000000
        /*0024*/ 	.short	0x000e
        /*0026*/ 	.short	0x0098
        /*0028*/ 	.byte	0x00, 0xf0, 0x21, 0x00


	//----- nvinfo : EIATTR_KPARAM_INFO
	.align		4
.L_52:
        /*002c*/ 	.byte	0x04, 0x17
        /*002e*/ 	.short	(.L_54 - .L_53)
.L_53:
        /*0030*/ 	.word	0x00000000
        /*0034*/ 	.short	0x000d
        /*0036*/ 	.short	0x0090
        /*0038*/ 	.byte	0x00, 0xf0, 0x21, 0x00


	//----- nvinfo : EIATTR_KPARAM_INFO
	.align		4
.L_54:
        /*003c*/ 	.byte	0x04, 0x17
        /*003e*/ 	.short	(.L_56 - .L_55)
.L_55:
        /*0040*/ 	.word	0x00000000
        /*0044*/ 	.short	0x000c
        /*0046*/ 	.short	0x0088
        /*0048*/ 	.byte	0x00, 0xf0, 0x21, 0x00


	//----- nvinfo : EIATTR_KPARAM_INFO
	.align		4
.L_56:
        /*004c*/ 	.byte	0x04, 0x17
        /*004e*/ 	.short	(.L_58 - .L_57)
.L_57:
        /*0050*/ 	.word	0x00000000
        /*0054*/ 	.short	0x000b
        /*0056*/ 	.short	0x0080
        /*0058*/ 	.byte	0x00, 0xf0, 0x21, 0x00


	//----- nvinfo : EIATTR_KPARAM_INFO
	.align		4
.L_58:
        /*005c*/ 	.byte	0x04, 0x17
        /*005e*/ 	.short	(.L_60 - .L_59)
.L_59:
        /*0060*/ 	.word	0x00000000
        /*0064*/ 	.short	0x000a
        /*0066*/ 	.short	0x0078
        /*0068*/ 	.byte	0x00, 0xf0, 0x11, 0x00


	//----- nvinfo : EIATTR_KPARAM_INFO
	.align		4
.L_60:
        /*006c*/ 	.byte	0x04, 0x17
        /*006e*/ 	.short	(.L_62 - .L_61)
.L_61:
        /*0070*/ 	.word	0x00000000
        /*0074*/ 	.short	0x0009
        /*0076*/ 	.short	0x0070
        /*0078*/ 	.byte	0x00, 0xf0, 0x21, 0x00


	//----- nvinfo : EIATTR_KPARAM_INFO
	.align		4
.L_62:
        /*007c*/ 	.byte	0x04, 0x17
        /*007e*/ 	.short	(.L_64 - .L_63)
.L_63:
        /*0080*/ 	.word	0x00000000
        /*0084*/ 	.short	0x0008
        /*0086*/ 	.short	0x0060
        /*0088*/ 	.byte	0x00, 0xf0, 0x41, 0x00


	//----- nvinfo : EIATTR_KPARAM_INFO
	.align		4
.L_64:
        /*008c*/ 	.byte	0x04, 0x17
        /*008e*/ 	.short	(.L_66 - .L_65)
.L_65:
        /*0090*/ 	.word	0x00000000
        /*0094*/ 	.short	0x0007
        /*0096*/ 	.short	0x0050
        /*0098*/ 	.byte	0x00, 0xf0, 0x41, 0x00


	//----- nvinfo : EIATTR_KPARAM_INFO
	.align		4
.L_66:
        /*009c*/ 	.byte	0x04, 0x17
        /*009e*/ 	.short	(.L_68 - .L_67)
.L_67:
        /*00a0*/ 	.word	0x00000000
        /*00a4*/ 	.short	0x0006
        /*00a6*/ 	.short	0x0044
        /*00a8*/ 	.byte	0x00, 0xf0, 0x21, 0x00


	//----- nvinfo : EIATTR_KPARAM_INFO
	.align		4
.L_68:
        /*00ac*/ 	.byte	0x04, 0x17
        /*00ae*/ 	.short	(.L_70 - .L_69)
.L_69:
        /*00b0*/ 	.word	0x00000000
        /*00b4*/ 	.short	0x0005
        /*00b6*/ 	.short	0x0040
        /*00b8*/ 	.byte	0x00, 0xf0, 0x11, 0x00


	//----- nvinfo : EIATTR_KPARAM_INFO
	.align		4
.L_70:
        /*00bc*/ 	.byte	0x04, 0x17
        /*00be*/ 	.short	(.L_72 - .L_71)
.L_71:
        /*00c0*/ 	.word	0x00000000
        /*00c4*/ 	.short	0x0004
        /*00c6*/ 	.short	0x0030
        /*00c8*/ 	.byte	0x00, 0xf0, 0x41, 0x00


	//----- nvinfo : EIATTR_KPARAM_INFO
	.align		4
.L_72:
        /*00cc*/ 	.byte	0x04, 0x17
        /*00ce*/ 	.short	(.L_74 - .L_73)
.L_73:
        /*00d0*/ 	.word	0x00000000
        /*00d4*/ 	.short	0x0003
        /*00d6*/ 	.short	0x0028
        /*00d8*/ 	.byte	0x00, 0xf0, 0x11, 0x00


	//----- nvinfo : EIATTR_KPARAM_INFO
	.align		4
.L_74:
        /*00dc*/ 	.byte	0x04, 0x17
        /*00de*/ 	.short	(.L_76 - .L_75)
.L_75:
        /*00e0*/ 	.word	0x00000000
        /*00e4*/ 	.short	0x0002
        /*00e6*/ 	.short	0x0018
        /*00e8*/ 	.byte	0x00, 0xf0, 0x41, 0x00


	//----- nvinfo : EIATTR_KPARAM_INFO
	.align		4
.L_76:
        /*00ec*/ 	.byte	0x04, 0x17
        /*00ee*/ 	.short	(.L_78 - .L_77)
.L_77:
        /*00f0*/ 	.word	0x00000000
        /*00f4*/ 	.short	0x0001
        /*00f6*/ 	.short	0x000c
        /*00f8*/ 	.byte	0x00, 0xf0, 0x21, 0x00


	//----- nvinfo : EIATTR_KPARAM_INFO
	.align		4
.L_78:
        /*00fc*/ 	.byte	0x04, 0x17
        /*00fe*/ 	.short	(.L_80 - .L_79)
.L_79:
        /*0100*/ 	.word	0x00000000
        /*0104*/ 	.short	0x0000
        /*0106*/ 	.short	0x0000
        /*0108*/ 	.byte	0x00, 0xf0, 0x31, 0x00


	//----- nvinfo : EIATTR_MAXREG_COUNT
	.align		4
.L_80:
        /*010c*/ 	.byte	0x03, 0x1b
        /*010e*/ 	.short	0x00ff


	//----- nvinfo : EIATTR_ANNOTATIONS
	.align		4
        /*0110*/ 	.byte	0x04, 0x55
        /*0112*/ 	.short	(.L_82 - .L_81)


	//   ....[0]....
.L_81:
        /*0114*/ 	.word	0x00000001
        /*0118*/ 	.byte	0x40, 0x04, 0x00, 0x00, 0x01, 0x00, 0x00, 0x00, 0x70, 0x04, 0x00, 0x00, 0x01, 0x00, 0x00, 0x00
        /* <DEDUP_REMOVED lines=63> */
        /*0518*/ 	.byte	0x90, 0x27, 0x01, 0x00


	//----- nvinfo : EIATTR_MERCURY_ISA_VERSION
	.align		4
.L_82:
        /*051c*/ 	.byte	0x03, 0x5f
        /*051e*/ 	.short	0x0000


	//----- nvinfo : EIATTR_EXIT_INSTR_OFFSETS
	.align		4
        /*0520*/ 	.byte	0x04, 0x1c
        /*0522*/ 	.short	(.L_84 - .L_83)


	//   ....[0]....
.L_83:
        /*0524*/ 	.word	0x000001f0


	//   ....[1]....
        /*0528*/ 	.word	0x00014a30


	//----- nvinfo : EIATTR_CTAIDZ_USED
	.align		4
.L_84:
        /*052c*/ 	.byte	0x01, 0x04
	.zero		2


	//----- nvinfo : EIATTR_CRS_STACK_SIZE
	.align		4
        /*0530*/ 	.byte	0x04, 0x1e
        /*0532*/ 	.short	(.L_86 - .L_85)
.L_85:
        /*0534*/ 	.word	0x00000000
.L_86:


//--------------------- .nv.info._ZN7cutlass9reference6device6kernel11GemmComplexINS_7complexIfEENS_6layout11ColumnMajorES5_NS6_8RowMajorES5_S8_S5_S5_S5_NS_16NumericConverterIS5_S5_LNS_15FloatRoundStyleE2EEENS_12multiply_addIS5_S5_S5_EELi4ELi4EEEvNS_4gemm9GemmCoordET5_NS_9TensorRefIT_T0_EENS_16ComplexTransformENSH_IT1_T2_EESL_SG_NSH_IT3_T4_EENSH_IT7_SQ_EET6_illll --------------------------
	.section	.nv.info._ZN7cutlass9reference6device6kernel11GemmComplexINS_7complexIfEENS_6layout11ColumnMajorES5_NS6_8RowMajorES5_S8_S5_S5_S5_NS_16NumericConverterIS5_S5_LNS_15FloatRoundStyleE2EEENS_12multiply_addIS5_S5_S5_EELi4ELi4EEEvNS_4gemm9GemmCoordET5_NS_9TensorRefIT_T0_EENS_16ComplexTransformENSH_IT1_T2_EESL_SG_NSH_IT3_T4_EENSH_IT7_SQ_EET6_illll,"",@"SHT_CUDA_INFO"
	.sectionflags	@""
	.align	4


	//----- nvinfo : EIATTR_CUDA_API_VERSION
	.align		4
        /*0000*/ 	.byte	0x04, 0x37
        /*0002*/ 	.short	(.L_88 - .L_87)
.L_87:
        /*0004*/ 	.word	0x00000082


	//----- nvinfo : EIATTR_SW2861232_WAR
	.align		4
.L_88:
        /*0008*/ 	.byte	0x01, 0x35
	.zero		2


	//----- nvinfo : EIATTR_PARAM_CBANK
	.align		4
        /*000c*/ 	.byte	0x04, 0x0a
        /*000e*/ 	.short	(.L_90 - .L_89)
	.align		4
.L_89:
        /*0010*/ 	.word	index@(.nv.constant0._ZN7cutlass9reference6device6kernel11GemmComplexINS_7complexIfEENS_6layout11ColumnMajorES5_NS6_8RowMajorES5_S8_S5_S5_S5_NS_16NumericConverterIS5_S5_LNS_15FloatRoundStyleE2EEENS_12multiply_addIS5_S5_S5_EELi4ELi4EEEvNS_4gemm9GemmCoordET5_NS_9TensorRefIT_T0_EENS_16ComplexTransformENSH_IT1_T2_EESL_SG_NSH_IT3_T4_EENSH_IT7_SQ_EET6_illll)
        /*0014*/ 	.short	0x0160
        /*0016*/ 	.short	0x00a0


	//----- nvinfo : EIATTR_CBANK_PARAM_SIZE
	.align		4
.L_90:
        /*0018*/ 	.byte	0x03, 0x19
        /*001a*/ 	.short	0x00a0


	//----- nvinfo : EIATTR_KPARAM_INFO
	.align		4
        /*001c*/ 	.byte	0x04, 0x17
        /*001e*/ 	.short	(.L_92 - .L_91)
.L_91:
        /*0020*/ 	.word	0x00000000
        /*0024*/ 	.short	0x000e
        /*0026*/ 	.short	0x0098
        /*0028*/ 	.byte	0x00, 0xf0, 0x21, 0x00


	//----- nvinfo : EIATTR_KPARAM_INFO
	.align		4
.L_92:
        /*002c*/ 	.byte	0x04, 0x17
        /*002e*/ 	.short	(.L_94 - .L_93)
.L_93:
        /*0030*/ 	.word	0x00000000
        /*0034*/ 	.short	0x000d
        /*0036*/ 	.short	0x0090
        /*0038*/ 	.byte	0x00, 0xf0, 0x21, 0x00


	//----- nvinfo : EIATTR_KPARAM_INFO
	.align		4
.L_94:
        /*003c*/ 	.byte	0x04, 0x17
        /*003e*/ 	.short	(.L_96 - .L_95)
.L_95:
        /*0040*/ 	.word	0x00000000
        /*0044*/ 	.short	0x000c
        /*0046*/ 	.short	0x0088
        /*0048*/ 	.byte	0x00, 0xf0, 0x21, 0x00


	//----- nvinfo : EIATTR_KPARAM_INFO
	.align		4
.L_96:
        /*004c*/ 	.byte	0x04, 0x17
        /*004e*/ 	.short	(.L_98 - .L_97)
.L_97:
        /*0050*/ 	.word	0x00000000
        /*0054*/ 	.short	0x000b
        /*0056*/ 	.short	0x0080
        /*0058*/ 	.byte	0x00, 0xf0, 0x21, 0x00


	//----- nvinfo : EIATTR_KPARAM_INFO
	.align		4
.L_98:
        /*005c*/ 	.byte	0x04, 0x17
        /*005e*/ 	.short	(.L_100 - .L_99)
.L_99:
        /*0060*/ 	.word	0x00000000
        /*0064*/ 	.short	0x000a
        /*0066*/ 	.short	0x0078
        /*0068*/ 	.byte	0x00, 0xf0, 0x11, 0x00


	//----- nvinfo : EIATTR_KPARAM_INFO
	.align		4
.L_100:
        /*006c*/ 	.byte	0x04, 0x17
        /*006e*/ 	.short	(.L_102 - .L_101)
.L_101:
        /*0070*/ 	.word	0x00000000
        /*0074*/ 	.short	0x0009
        /*0076*/ 	.short	0x0070
        /*0078*/ 	.byte	0x00, 0xf0, 0x21, 0x00


	//----- nvinfo : EIATTR_KPARAM_INFO
	.align		4
.L_102:
        /*007c*/ 	.byte	0x04, 0x17
        /*007e*/ 	.short	(.L_104 - .L_103)
.L_103:
        /*0080*/ 	.word	0x00000000
        /*0084*/ 	.short	0x0008
        /*0086*/ 	.short	0x0060
        /*0088*/ 	.byte	0x00, 0xf0, 0x41, 0x00


	//----- nvinfo : EIATTR_KPARAM_INFO
	.align		4
.L_104:
        /*008c*/ 	.byte	0x04, 0x17
        /*008e*/ 	.short	(.L_106 - .L_105)
.L_105:
        /*0090*/ 	.word	0x00000000
        /*0094*/ 	.short	0x0007
        /*0096*/ 	.short	0x0050
        /*0098*/ 	.byte	0x00, 0xf0, 0x41, 0x00


	//----- nvinfo : EIATTR_KPARAM_INFO
	.align		4
.L_106:
        /*009c*/ 	.byte	0x04, 0x17
        /*009e*/ 	.short	(.L_108 - .L_107)
.L_107:
        /*00a0*/ 	.word	0x00000000
        /*00a4*/ 	.short	0x0006
        /*00a6*/ 	.short	0x0044
        /*00a8*/ 	.byte	0x00, 0xf0, 0x21, 0x00


	//----- nvinfo : EIATTR_KPARAM_INFO
	.align		4
.L_108:
        /*00ac*/ 	.byte	0x04, 0x17
        /*00ae*/ 	.short	(.L_110 - .L_109)
.L_109:
        /*00b0*/ 	.word	0x00000000
        /*00b4*/ 	.short	0x0005
        /*00b6*/ 	.short	0x0040
        /*00b8*/ 	.byte	0x00, 0xf0, 0x11, 0x00


	//----- nvinfo : EIATTR_KPARAM_INFO
	.align		4
.L_110:
        /*00bc*/ 	.byte	0x04, 0x17
        /*00be*/ 	.short	(.L_112 - .L_111)
.L_111:
        /*00c0*/ 	.word	0x00000000
        /*00c4*/ 	.short	0x0004
        /*00c6*/ 	.short	0x0030
        /*00c8*/ 	.byte	0x00, 0xf0, 0x41, 0x00


	//----- nvinfo : EIATTR_KPARAM_INFO
	.align		4
.L_112:
        /*00cc*/ 	.byte	0x04, 0x17
        /*00ce*/ 	.short	(.L_114 - .L_113)
.L_113:
        /*00d0*/ 	.word	0x00000000
        /*00d4*/ 	.short	0x0003
        /*00d6*/ 	.short	0x0028
        /*00d8*/ 	.byte	0x00, 0xf0, 0x11, 0x00


	//----- nvinfo : EIATTR_KPARAM_INFO
	.align		4
.L_114:
        /*00dc*/ 	.byte	0x04, 0x17
        /*00de*/ 	.short	(.L_116 - .L_115)
.L_115:
        /*00e0*/ 	.word	0x00000000
        /*00e4*/ 	.short	0x0002
        /*00e6*/ 	.short	0x0018
        /*00e8*/ 	.byte	0x00, 0xf0, 0x41, 0x00


	//----- nvinfo : EIATTR_KPARAM_INFO
	.align		4
.L_116:
        /*00ec*/ 	.byte	0x04, 0x17
        /*00ee*/ 	.short	(.L_118 - .L_117)
.L_117:
        /*00f0*/ 	.word	0x00000000
        /*00f4*/ 	.short	0x0001
        /*00f6*/ 	.short	0x000c
        /*00f8*/ 	.byte	0x00, 0xf0, 0x21, 0x00


	//----- nvinfo : EIATTR_KPARAM_INFO
	.align		4
.L_118:
        /*00fc*/ 	.byte	0x04, 0x17
        /*00fe*/ 	.short	(.L_120 - .L_119)
.L_119:
        /*0100*/ 	.word	0x00000000
        /*0104*/ 	.short	0x0000
        /*0106*/ 	.short	0x0000
        /*0108*/ 	.byte	0x00, 0xf0, 0x31, 0x00


	//----- nvinfo : EIATTR_MAXREG_COUNT
	.align		4
.L_120:
        /*010c*/ 	.byte	0x03, 0x1b
        /*010e*/ 	.short	0x00ff


	//----- nvinfo : EIATTR_MERCURY_ISA_VERSION
	.align		4
        /*0110*/ 	.byte	0x03, 0x5f
        /*0112*/ 	.short	0x0000


	//----- nvinfo : EIATTR_EXIT_INSTR_OFFSETS
	.align		4
        /*0114*/ 	.byte	0x04, 0x1c
        /*0116*/ 	.short	(.L_122 - .L_121)


	//   ....[0]....
.L_121:
        /*0118*/ 	.word	0x000001e0


	//   ....[1]....
        /*011c*/ 	.word	0x00005630


	//----- nvinfo : EIATTR_CTAIDZ_USED
	.align		4
.L_122:
        /*0120*/ 	.byte	0x01, 0x04
	.zero		2


	//----- nvinfo : EIATTR_CRS_STACK_SIZE
	.align		4
        /*0124*/ 	.byte	0x04, 0x1e
        /*0126*/ 	.short	(.L_124 - .L_123)
.L_123:
        /*0128*/ 	.word	0x00000000
.L_124:


//--------------------- .nv.info._ZN7cutlass9reference6device6kernel11GemmComplexINS_7complexIdEENS_6layout11ColumnMajorES5_NS6_8RowMajorES5_S8_NS4_IfEES5_S5_NS_16NumericConverterIS5_S9_LNS_15FloatRoundStyleE2EEENS_12multiply_addIS5_S5_S5_EELi4ELi16EEEvNS_4gemm9GemmCoordET5_NS_9TensorRefIT_T0_EENS_16ComplexTransformENSI_IT1_T2_EESM_SH_NSI_IT3_T4_EENSI_IT7_SR_EET6_illll --------------------------
	.section	.nv.info._ZN7cutlass9reference6device6kernel11GemmComplexINS_7complexIdEENS_6layout11ColumnMajorES5_NS6_8RowMajorES5_S8_NS4_IfEES5_S5_NS_16NumericConverterIS5_S9_LNS_15FloatRoundStyleE2EEENS_12multiply_addIS5_S5_S5_EELi4ELi16EEEvNS_4gemm9GemmCoordET5_NS_9TensorRefIT_T0_EENS_16ComplexTransformENSI_IT1_T2_EESM_SH_NSI_IT3_T4_EENSI_IT7_SR_EET6_illll,"",@"SHT_CUDA_INFO"
	.sectionflags	@""
	.align	4


	//----- nvinfo : EIATTR_CUDA_API_VERSION
	.align		4
        /*0000*/ 	.byte	0x04, 0x37
        /*0002*/ 	.short	(.L_126 - .L_125)
.L_125:
        /*0004*/ 	.word	0x00000082


	//----- nvinfo : EIATTR_SW2861232_WAR
	.align		4
.L_126:
        /*0008*/ 	.byte	0x01, 0x35
	.zero		2


	//----- nvinfo : EIATTR_PARAM_CBANK
	.align		4
        /*000c*/ 	.byte	0x04, 0x0a
        /*000e*/ 	.short	(.L_128 - .L_127)
	.align		4
.L_127:
        /*0010*/ 	.word	index@(.nv.constant0._ZN7cutlass9reference6device6kernel11GemmComplexINS_7complexIdEENS_6layout11ColumnMajorES5_NS6_8RowMajorES5_S8_NS4_IfEES5_S5_NS_16NumericConverterIS5_S9_LNS_15FloatRoundStyleE2EEENS_12multiply_addIS5_S5_S5_EELi4ELi16EEEvNS_4gemm9GemmCoordET5_NS_9TensorRefIT_T0_EENS_16ComplexTransformENSI_IT1_T2_EESM_SH_NSI_IT3_T4_EENSI_IT7_SR_EET6_illll)
        /*0014*/ 	.short	0x0160
        /*0016*/ 	.short	0x00a8


	//----- nvinfo : EIATTR_CBANK_PARAM_SIZE
	.align		4
.L_128:
        /*0018*/ 	.byte	0x03, 0x19
        /*001a*/ 	.short	0x00a8


	//----- nvinfo : EIATTR_KPARAM_INFO
	.align		4
        /*001c*/ 	.byte	0x04, 0x17
        /*001e*/ 	.short	(.L_130 - .L_129)
.L_129:
        /*0020*/ 	.word	0x00000000
        /*0024*/ 	.short	0x000e
        /*0026*/ 	.short	0x00a0
        /*0028*/ 	.byte	0x00, 0xf0, 0x21, 0x00


	//----- nvinfo : EIATTR_KPARAM_INFO
	.align		4
.L_130:
        /*002c*/ 	.byte	0x04, 0x17
        /*002e*/ 	.short	(.L_132 - .L_131)
.L_131:
        /*0030*/ 	.word	0x00000000
        /*0034*/ 	.short	0x000d
        /*0036*/ 	.short	0x0098
        /*0038*/ 	.byte	0x00, 0xf0, 0x21, 0x00


	//----- nvinfo : EIATTR_KPARAM_INFO
	.align		4
.L_132:
        /*003c*/ 	.byte	0x04, 0x17
        /*003e*/ 	.short	(.L_134 - .L_133)
.L_133:
        /*0040*/ 	.word	0x00000000
        /*0044*/ 	.short	0x000c
        /*0046*/ 	.short	0x0090
        /*0048*/ 	.byte	0x00, 0xf0, 0x21, 0x00


	//----- nvinfo : EIATTR_KPARAM_INFO
	.align		4
.L_134:
        /*004c*/ 	.byte	0x04, 0x17
        /*004e*/ 	.short	(.L_136 - .L_135)
.L_135:
        /*0050*/ 	.word	0x00000000
        /*0054*/ 	.short	0x000b
        /*0056*/ 	.short	0x0088
        /*0058*/ 	.byte	0x00, 0xf0, 0x21, 0x00


	//----- nvinfo : EIATTR_KPARAM_INFO
	.align		4
.L_136:
        /*005c*/ 	.byte	0x04, 0x17
        /*005e*/ 	.short	(.L_138 - .L_137)
.L_137:
        /*0060*/ 	.word	0x00000000
        /*0064*/ 	.short	0x000a
        /*0066*/ 	.short	0x0080
        /*0068*/ 	.byte	0x00, 0xf0, 0x11, 0x00


	//----- nvinfo : EIATTR_KPARAM_INFO
	.align		4
.L_138:
        /*006c*/ 	.byte	0x04, 0x17
        /*006e*/ 	.short	(.L_140 - .L_139)
.L_139:
        /*0070*/ 	.word	0x00000000
        /*0074*/ 	.short	0x0009
        /*0076*/ 	.short	0x0070
        /*0078*/ 	.byte	0x00, 0xf0, 0x41, 0x00


	//----- nvinfo : EIATTR_KPARAM_INFO
	.align		4
.L_140:
        /*007c*/ 	.byte	0x04, 0x17
        /*007e*/ 	.short	(.L_142 - .L_141)
.L_141:
        /*0080*/ 	.word	0x00000000
        /*0084*/ 	.short	0x0008
        /*0086*/ 	.short	0x0060
        /*0088*/ 	.byte	0x00, 0xf0, 0x41, 0x00


	//----- nvinfo : EIATTR_KPARAM_INFO
	.align		4
.L_142:
        /*008c*/ 	.byte	0x04, 0x17
        /*008e*/ 	.short	(.L_144 - .L_143)
.L_143:
        /*0090*/ 	.word	0x00000000
        /*0094*/ 	.short	0x0007
        /*0096*/ 	.short	0x0050
        /*0098*/ 	.byte	0x00, 0xf0, 0x41, 0x00


	//----- nvinfo : EIATTR_KPARAM_INFO
	.align		4
.L_144:
        /*009c*/ 	.byte	0x04, 0x17
        /*009e*/ 	.short	(.L_146 - .L_145)
.L_145:
        /*00a0*/ 	.word	0x00000000
        /*00a4*/ 	.short	0x0006
        /*00a6*/ 	.short	0x0044
        /*00a8*/ 	.byte	0x00, 0xf0, 0x21, 0x00


	//----- nvinfo : EIATTR_KPARAM_INFO
	.align		4
.L_146:
        /*00ac*/ 	.byte	0x04, 0x17
        /*00ae*/ 	.short	(.L_148 - .L_147)
.L_147:
        /*00b0*/ 	.word	0x00000000
        /*00b4*/ 	.short	0x0005
        /*00b6*/ 	.short	0x0040
        /*00b8*/ 	.byte	0x00, 0xf0, 0x11, 0x00


	//----- nvinfo : EIATTR_KPARAM_INFO
	.align		4
.L_148:
        /*00bc*/ 	.byte	0x04, 0x17
        /*00be*/ 	.short	(.L_150 - .L_149)
.L_149:
        /*00c0*/ 	.word	0x00000000
        /*00c4*/ 	.short	0x0004
        /*00c6*/ 	.short	0x0030
        /*00c8*/ 	.byte	0x00, 0xf0, 0x41, 0x00


	//----- nvinfo : EIATTR_KPARAM_INFO
	.align		4
.L_150:
        /*00cc*/ 	.byte	0x04, 0x17
        /*00ce*/ 	.short	(.L_152 - .L_151)
.L_151:
        /*00d0*/ 	.word	0x00000000
        /*00d4*/ 	.short	0x0003
        /*00d6*/ 	.short	0x0028
        /*00d8*/ 	.byte	0x00, 0xf0, 0x11, 0x00


	//----- nvinfo : EIATTR_KPARAM_INFO
	.align		4
.L_152:
        /*00dc*/ 	.byte	0x04, 0x17
        /*00de*/ 	.short	(.L_154 - .L_153)
.L_153:
        /*00e0*/ 	.word	0x00000000
        /*00e4*/ 	.short	0x0002
        /*00e6*/ 	.short	0x0018
        /*00e8*/ 	.byte	0x00, 0xf0, 0x41, 0x00


	//----- nvinfo : EIATTR_KPARAM_INFO
	.align		4
.L_154:
        /*00ec*/ 	.byte	0x04, 0x17
        /*00ee*/ 	.short	(.L_156 - .L_155)
.L_155:
        /*00f0*/ 	.word	0x00000000
        /*00f4*/ 	.short	0x0001
        /*00f6*/ 	.short	0x000c
        /*00f8*/ 	.byte	0x00, 0xf0, 0x21, 0x00


	//----- nvinfo : EIATTR_KPARAM_INFO
	.align		4
.L_156:
        /*00fc*/ 	.byte	0x04, 0x17
        /*00fe*/ 	.short	(.L_158 - .L_157)
.L_157:
        /*0100*/ 	.word	0x00000000
        /*0104*/ 	.short	0x0000
        /*0106*/ 	.short	0x0000
        /*0108*/ 	.byte	0x00, 0xf0, 0x31, 0x00


	//----- nvinfo : EIATTR_MAXREG_COUNT
	.align		4
.L_158:
        /*010c*/ 	.byte	0x03, 0x1b
        /*010e*/ 	.short	0x00ff


	//----- nvinfo : EIATTR_ANNOTATIONS
	.align		4
        /*0110*/ 	.byte	0x04, 0x55
        /*0112*/ 	.short	(.L_160 - .L_159)


	//   ....[0]....
.L_159:
        /* <DEDUP_REMOVED lines=468> */
        /*1e48*/ 	.byte	0xa0, 0xda, 0x01, 0x00, 0x01, 0x00, 0x00, 0x00, 0xb0, 0xda, 0x01, 0x00


	//----- nvinfo : EIATTR_MERCURY_ISA_VERSION
	.align		4
.L_160:
        /*1e54*/ 	.byte	0x03, 0x5f
        /*1e56*/ 	.short	0x0000


	//----- nvinfo : EIATTR_EXIT_INSTR_OFFSETS
	.align		4
        /*1e58*/ 	.byte	0x04, 0x1c
        /*1e5a*/ 	.short	(.L_162 - .L_161)


	//   ....[0]....
.L_161:
        /*1e5c*/ 	.word	0x000001f0


	//   ....[1]....
        /*1e60*/ 	.word	0x0001df80


	//----- nvinfo : EIATTR_CTAIDZ_USED
	.align		4
.L_162:
        /*1e64*/ 	.byte	0x01, 0x04
	.zero		2


	//----- nvinfo : EIATTR_CRS_STACK_SIZE
	.align		4
        /*1e68*/ 	.byte	0x04, 0x1e
        /*1e6a*/ 	.short	(.L_164 - .L_163)
.L_163:
        /*1e6c*/ 	.word	0x00000000
.L_164:


//--------------------- .nv.info._ZN7cutlass9reference6device6kernel11GemmComplexINS_7complexIdEENS_6layout11ColumnMajorES5_NS6_8RowMajorES5_S8_NS4_IfEES5_S5_NS_16NumericConverterIS5_S9_LNS_15FloatRoundStyleE2EEENS_12multiply_addIS5_S5_S5_EELi4ELi4EEEvNS_4gemm9GemmCoordET5_NS_9TensorRefIT_T0_EENS_16ComplexTransformENSI_IT1_T2_EESM_SH_NSI_IT3_T4_EENSI_IT7_SR_EET6_illll --------------------------
	.section	.nv.info._ZN7cutlass9reference6device6kernel11GemmComplexINS_7complexIdEENS_6layout11ColumnMajorES5_NS6_8RowMajorES5_S8_NS4_IfEES5_S5_NS_16NumericConverterIS5_S9_LNS_15FloatRoundStyleE2EEENS_12multiply_addIS5_S5_S5_EELi4ELi4EEEvNS_4gemm9GemmCoordET5_NS_9TensorRefIT_T0_EENS_16ComplexTransformENSI_IT1_T2_EESM_SH_NSI_IT3_T4_EENSI_IT7_SR_EET6_illll,"",@"SHT_CUDA_INFO"
	.sectionflags	@""
	.align	4


	//----- nvinfo : EIATTR_CUDA_API_VERSION
	.align		4
        /*0000*/ 	.byte	0x04, 0x37
        /*0002*/ 	.short	(.L_166 - .L_165)
.L_165:
        /*0004*/ 	.word	0x00000082


	//----- nvinfo : EIATTR_SW2861232_WAR
	.align		4
.L_166:
        /*0008*/ 	.byte	0x01, 0x35
	.zero		2


	//----- nvinfo : EIATTR_PARAM_CBANK
	.align		4
        /*000c*/ 	.byte	0x04, 0x0a
        /*000e*/ 	.short	(.L_168 - .L_167)
	.align		4
.L_167:
        /*0010*/ 	.word	index@(.nv.constant0._ZN7cutlass9reference6device6kernel11GemmComplexINS_7complexIdEENS_6layout11ColumnMajorES5_NS6_8RowMajorES5_S8_NS4_IfEES5_S5_NS_16NumericConverterIS5_S9_LNS_15FloatRoundStyleE2EEENS_12multiply_addIS5_S5_S5_EELi4ELi4EEEvNS_4gemm9GemmCoordET5_NS_9TensorRefIT_T0_EENS_16ComplexTransformENSI_IT1_T2_EESM_SH_NSI_IT3_T4_EENSI_IT7_SR_EET6_illll)
        /*0014*/ 	.short	0x0160
        /*0016*/ 	.short	0x00a8


	//----- nvinfo : EIATTR_CBANK_PARAM_SIZE
	.align		4
.L_168:
        /*0018*/ 	.byte	0x03, 0x19
        /*001a*/ 	.short	0x00a8


	//----- nvinfo : EIATTR_KPARAM_INFO
	.align		4
        /*001c*/ 	.byte	0x04, 0x17
        /*001e*/ 	.short	(.L_170 - .L_169)
.L_169:
        /*0020*/ 	.word	0x00000000
        /*0024*/ 	.short	0x000e
        /*0026*/ 	.short	0x00a0
        /*0028*/ 	.byte	0x00, 0xf0, 0x21, 0x00


	//----- nvinfo : EIATTR_KPARAM_INFO
	.align		4
.L_170:
        /*002c*/ 	.byte	0x04, 0x17
        /*002e*/ 	.short	(.L_172 - .L_171)
.L_171:
        /*0030*/ 	.word	0x00000000
        /*0034*/ 	.short	0x000d
        /*0036*/ 	.short	0x0098
        /*0038*/ 	.byte	0x00, 0xf0, 0x21, 0x00


	//----- nvinfo : EIATTR_KPARAM_INFO
	.align		4
.L_172:
        /*003c*/ 	.byte	0x04, 0x17
        /*003e*/ 	.short	(.L_174 - .L_173)
.L_173:
        /*0040*/ 	.word	0x00000000
        /*0044*/ 	.short	0x000c
        /*0046*/ 	.short	0x0090
        /*0048*/ 	.byte	0x00, 0xf0, 0x21, 0x00


	//----- nvinfo : EIATTR_KPARAM_INFO
	.align		4
.L_174:
        /*004c*/ 	.byte	0x04, 0x17
        /*004e*/ 	.short	(.L_176 - .L_175)
.L_175:
        /*0050*/ 	.word	0x00000000
        /*0054*/ 	.short	0x000b
        /*0056*/ 	.short	0x0088
        /*0058*/ 	.byte	0x00, 0xf0, 0x21, 0x00


	//----- nvinfo : EIATTR_KPARAM_INFO
	.align		4
.L_176:
        /*005c*/ 	.byte	0x04, 0x17
        /*005e*/ 	.short	(.L_178 - .L_177)
.L_177:
        /*0060*/ 	.word	0x00000000
        /*0064*/ 	.short	0x000a
        /*0066*/ 	.short	0x0080
        /*0068*/ 	.byte	0x00, 0xf0, 0x11, 0x00


	//----- nvinfo : EIATTR_KPARAM_INFO
	.align		4
.L_178:
        /*006c*/ 	.byte	0x04, 0x17
        /*006e*/ 	.short	(.L_180 - .L_179)
.L_179:
        /*0070*/ 	.word	0x00000000
        /*0074*/ 	.short	0x0009
        /*0076*/ 	.short	0x0070
        /*0078*/ 	.byte	0x00, 0xf0, 0x41, 0x00


	//----- nvinfo : EIATTR_KPARAM_INFO
	.align		4
.L_180:
        /*007c*/ 	.byte	0x04, 0x17
        /*007e*/ 	.short	(.L_182 - .L_181)
.L_181:
        /*0080*/ 	.word	0x00000000
        /*0084*/ 	.short	0x0008
        /*0086*/ 	.short	0x0060
        /*0088*/ 	.byte	0x00, 0xf0, 0x41, 0x00


	//----- nvinfo : EIATTR_KPARAM_INFO
	.align		4
.L_182:
        /*008c*/ 	.byte	0x04, 0x17
        /*008e*/ 	.short	(.L_184 - .L_183)
.L_183:
        /*0090*/ 	.word	0x00000000
        /*0094*/ 	.short	0x0007
        /*0096*/ 	.short	0x0050
        /*0098*/ 	.byte	0x00, 0xf0, 0x41, 0x00


	//----- nvinfo : EIATTR_KPARAM_INFO
	.align		4
.L_184:
        /*009c*/ 	.byte	0x04, 0x17
        /*009e*/ 	.short	(.L_186 - .L_185)
.L_185:
        /*00a0*/ 	.word	0x00000000
        /*00a4*/ 	.short	0x0006
        /*00a6*/ 	.short	0x0044
        /*00a8*/ 	.byte	0x00, 0xf0, 0x21, 0x00


	//----- nvinfo : EIATTR_KPARAM_INFO
	.align		4
.L_186:
        /*00ac*/ 	.byte	0x04, 0x17
        /*00ae*/ 	.short	(.L_188 - .L_187)
.L_187:
        /*00b0*/ 	.word	0x00000000
        /*00b4*/ 	.short	0x0005
        /*00b6*/ 	.short	0x0040
        /*00b8*/ 	.byte	0x00, 0xf0, 0x11, 0x00


	//----- nvinfo : EIATTR_KPARAM_INFO
	.align		4
.L_188:
        /*00bc*/ 	.byte	0x04, 0x17
        /*00be*/ 	.short	(.L_190 - .L_189)
.L_189:
        /*00c0*/ 	.word	0x00000000
        /*00c4*/ 	.short	0x0004
        /*00c6*/ 	.short	0x0030
        /*00c8*/ 	.byte	0x00, 0xf0, 0x41, 0x00


	//----- nvinfo : EIATTR_KPARAM_INFO
	.align		4
.L_190:
        /*00cc*/ 	.byte	0x04, 0x17
        /*00ce*/ 	.short	(.L_192 - .L_191)
.L_191:
        /*00d0*/ 	.word	0x00000000
        /*00d4*/ 	.short	0x0003
        /*00d6*/ 	.short	0x0028
        /*00d8*/ 	.byte	0x00, 0xf0, 0x11, 0x00


	//----- nvinfo : EIATTR_KPARAM_INFO
	.align		4
.L_192:
        /*00dc*/ 	.byte	0x04, 0x17
        /*00de*/ 	.short	(.L_194 - .L_193)
.L_193:
        /*00e0*/ 	.word	0x00000000
        /*00e4*/ 	.short	0x0002
        /*00e6*/ 	.short	0x0018
        /*00e8*/ 	.byte	0x00, 0xf0, 0x41, 0x00


	//----- nvinfo : EIATTR_KPARAM_INFO
	.align		4
.L_194:
        /*00ec*/ 	.byte	0x04, 0x17
        /*00ee*/ 	.short	(.L_196 - .L_195)
.L_195:
        /*00f0*/ 	.word	0x00000000
        /*00f4*/ 	.short	0x0001
        /*00f6*/ 	.short	0x000c
        /*00f8*/ 	.byte	0x00, 0xf0, 0x21, 0x00


	//----- nvinfo : EIATTR_KPARAM_INFO
	.align		4
.L_196:
        /*00fc*/ 	.byte	0x04, 0x17
        /*00fe*/ 	.short	(.L_198 - .L_197)
.L_197:
        /*0100*/ 	.word	0x00000000
        /*0104*/ 	.short	0x0000
        /*0106*/ 	.short	0x0000
        /*0108*/ 	.byte	0x00, 0xf0, 0x31, 0x00


	//----- nvinfo : EIATTR_MAXREG_COUNT
	.align		4
.L_198:
        /*010c*/ 	.byte	0x03, 0x1b
        /*010e*/ 	.short	0x00ff


	//----- nvinfo : EIATTR_MERCURY_ISA_VERSION
	.align		4
        /*0110*/ 	.byte	0x03, 0x5f
        /*0112*/ 	.short	0x0000


	//----- nvinfo : EIATTR_EXIT_INSTR_OFFSETS
	.align		4
        /*0114*/ 	.byte	0x04, 0x1c
        /*0116*/ 	.short	(.L_200 - .L_199)


	//   ....[0]....
.L_199:
        /*0118*/ 	.word	0x00000160


	//   ....[1]....
        /*011c*/ 	.word	0x000065b0


	//----- nvinfo : EIATTR_CTAIDZ_USED
	.align		4
.L_200:
        /*0120*/ 	.byte	0x01, 0x04
	.zero		2


	//----- nvinfo : EIATTR_CRS_STACK_SIZE
	.align		4
        /*0124*/ 	.byte	0x04, 0x1e
        /*0126*/ 	.short	(.L_202 - .L_201)
.L_201:
        /*0128*/ 	.word	0x00000000
.L_202:


//--------------------- .nv.info._ZN7cutlass6KernelINS_4gemm6kernel4GemmINS1_11threadblock13MmaMultistageINS1_9GemmShapeILi64ELi64ELi16EEENS_9transform11threadblock28PredicatedTileAccessIteratorINS_11MatrixShapeILi64ELi16EEENS_7complexIfEENS_6layout11ColumnMajorELi1ENS8_31PitchLinearWarpStripedThreadMapINS_16PitchLinearShapeILi64ELi16EEELi128ENSI_ILi16ELi2EEELi1EEENS_5ArrayISE_Li1ELb1EEELb0ENSF_9NoPermuteEEENS9_25RegularTileAccessIteratorISC_SE_NSF_43ColumnMajorTensorOpMultiplicandCongruous64bELi1ESL_Li8EEELNS_4arch14CacheOperation4KindE0ENSA_INSB_ILi16ELi64EEESE_NSF_8RowMajorELi0ESL_SN_Lb0ESO_EENSQ_ISW_SE_NSF_40RowMajorTensorOpMultiplicandCongruous64bELi0ESL_Li8EEELSV_0ESE_SX_NS4_9MmaPolicyINS1_4warp18MmaComplexTensorOpINS6_ILi32ELi32ELi16EEESE_SR_SE_SZ_SE_SX_NS12_17MmaTensorOpPolicyINST_3MmaINS6_ILi16ELi8ELi8EEELi32ENS_10tfloat32_tESX_S18_SG_fSX_NST_13OpMultiplyAddEEENSB_ILi1ELi1EEEEELNS_16ComplexTransformE0ELS1D_0ELb0EbEENSB_ILi0ELi0EEES1F_Li1EEELi3ELNS1_23SharedMemoryClearOptionE0EbEENS_8epilogue11threadblock8EpilogueIS7_S1E_Li1ENS1K_22PredicatedTileIteratorINS1K_26OutputTileOptimalThreadMapINS1K_15OutputTileShapeILi64ELi8ELi2ELi1ELi1EEENS1O_ILi1ELi4ELi1ELi1ELi4EEELi128ELi1ELi64EEESE_Lb0ESO_Lb0EEENS1J_4warp31FragmentIteratorComplexTensorOpIS14_S17_fNSM_IfLi4ELb1EEESX_EENS1T_20TileIteratorTensorOpIS14_S17_SE_SX_EENS1K_18SharedLoadIteratorINS1R_18CompactedThreadMapESE_Li8EEENS1J_6thread17LinearCombinationISE_Li1ESE_SE_LNS22_9ScaleType4KindE0ELNS_15FloatRoundStyleE2ESE_EES1F_Li1ELi1EEENS4_30GemmIdentityThreadblockSwizzleILi1EEELb0EEEEEvNT_6ParamsE --------------------------
	.section	.nv.info._ZN7cutlass6KernelINS_4gemm6kernel4GemmINS1_11threadblock13MmaMultistageINS1_9GemmShapeILi64ELi64ELi16EEENS_9transform11threadblock28PredicatedTileAccessIteratorINS_11MatrixShapeILi64ELi16EEENS_7complexIfEENS_6layout11ColumnMajorELi1ENS8_31PitchLinearWarpStripedThreadMapINS_16PitchLinearShapeILi64ELi16EEELi128ENSI_ILi16ELi2EEELi1EEENS_5ArrayISE_Li1ELb1EEELb0ENSF_9NoPermuteEEENS9_25RegularTileAccessIteratorISC_SE_NSF_43ColumnMajorTensorOpMultiplicandCongruous64bELi1ESL_Li8EEELNS_4arch14CacheOperation4KindE0ENSA_INSB_ILi16ELi64EEESE_NSF_8RowMajorELi0ESL_SN_Lb0ESO_EENSQ_ISW_SE_NSF_40RowMajorTensorOpMultiplicandCongruous64bELi0ESL_Li8EEELSV_0ESE_SX_NS4_9MmaPolicyINS1_4warp18MmaComplexTensorOpINS6_ILi32ELi32ELi16EEESE_SR_SE_SZ_SE_SX_NS12_17MmaTensorOpPolicyINST_3MmaINS6_ILi16ELi8ELi8EEELi32ENS_10tfloat32_tESX_S18_SG_fSX_NST_13OpMultiplyAddEEENSB_ILi1ELi1EEEEELNS_16ComplexTransformE0ELS1D_0ELb0EbEENSB_ILi0ELi0EEES1F_Li1EEELi3ELNS1_23SharedMemoryClearOptionE0EbEENS_8epilogue11threadblock8EpilogueIS7_S1E_Li1ENS1K_22PredicatedTileIteratorINS1K_26OutputTileOptimalThreadMapINS1K_15OutputTileShapeILi64ELi8ELi2ELi1ELi1EEENS1O_ILi1ELi4ELi1ELi1ELi4EEELi128ELi1ELi64EEESE_Lb0ESO_Lb0EEENS1J_4warp31FragmentIteratorComplexTensorOpIS14_S17_fNSM_IfLi4ELb1EEESX_EENS1T_20TileIteratorTensorOpIS14_S17_SE_SX_EENS1K_18SharedLoadIteratorINS1R_18CompactedThreadMapESE_Li8EEENS1J_6thread17LinearCombinationISE_Li1ESE_SE_LNS22_9ScaleType4KindE0ELNS_15FloatRoundStyleE2ESE_EES1F_Li1ELi1EEENS4_30GemmIdentityThreadblockSwizzleILi1EEELb0EEEEEvNT_6ParamsE,"",@"SHT_CUDA_INFO"
	.sectionflags	@""
	.align	4


	//----- nvinfo : EIATTR_CUDA_API_VERSION
	.align		4
        /*0000*/ 	.byte	0x04, 0x37
        /*0002*/ 	.short	(.L_204 - .L_203)
.L_203:
        /*0004*/ 	.word	0x00000082


	//----- nvinfo : EIATTR_SW2861232_WAR
	.align		4
.L_204:
        /*0008*/ 	.byte	0x01, 0x35
	.zero		2


	//----- nvinfo : EIATTR_PARAM_CBANK
	.align		4
        /*000c*/ 	.byte	0x04, 0x0a
        /*000e*/ 	.short	(.L_206 - .L_205)
	.align		4
.L_205:
        /*0010*/ 	.word	index@(.nv.constant0._ZN7cutlass6KernelINS_4gemm6kernel4GemmINS1_11threadblock13MmaMultistageINS1_9GemmShapeILi64ELi64ELi16EEENS_9transform11threadblock28PredicatedTileAccessIteratorINS_11MatrixShapeILi64ELi16EEENS_7complexIfEENS_6layout11ColumnMajorELi1ENS8_31PitchLinearWarpStripedThreadMapINS_16PitchLinearShapeILi64ELi16EEELi128ENSI_ILi16ELi2EEELi1EEENS_5ArrayISE_Li1ELb1EEELb0ENSF_9NoPermuteEEENS9_25RegularTileAccessIteratorISC_SE_NSF_43ColumnMajorTensorOpMultiplicandCongruous64bELi1ESL_Li8EEELNS_4arch14CacheOperation4KindE0ENSA_INSB_ILi16ELi64EEESE_NSF_8RowMajorELi0ESL_SN_Lb0ESO_EENSQ_ISW_SE_NSF_40RowMajorTensorOpMultiplicandCongruous64bELi0ESL_Li8EEELSV_0ESE_SX_NS4_9MmaPolicyINS1_4warp18MmaComplexTensorOpINS6_ILi32ELi32ELi16EEESE_SR_SE_SZ_SE_SX_NS12_17MmaTensorOpPolicyINST_3MmaINS6_ILi16ELi8ELi8EEELi32ENS_10tfloat32_tESX_S18_SG_fSX_NST_13OpMultiplyAddEEENSB_ILi1ELi1EEEEELNS_16ComplexTransformE0ELS1D_0ELb0EbEENSB_ILi0ELi0EEES1F_Li1EEELi3ELNS1_23SharedMemoryClearOptionE0EbEENS_8epilogue11threadblock8EpilogueIS7_S1E_Li1ENS1K_22PredicatedTileIteratorINS1K_26OutputTileOptimalThreadMapINS1K_15OutputTileShapeILi64ELi8ELi2ELi1ELi1EEENS1O_ILi1ELi4ELi1ELi1ELi4EEELi128ELi1ELi64EEESE_Lb0ESO_Lb0EEENS1J_4warp31FragmentIteratorComplexTensorOpIS14_S17_fNSM_IfLi4ELb1EEESX_EENS1T_20TileIteratorTensorOpIS14_S17_SE_SX_EENS1K_18SharedLoadIteratorINS1R_18CompactedThreadMapESE_Li8EEENS1J_6thread17LinearCombinationISE_Li1ESE_SE_LNS22_9ScaleType4KindE0ELNS_15FloatRoundStyleE2ESE_EES1F_Li1ELi1EEENS4_30GemmIdentityThreadblockSwizzleILi1EEELb0EEEEEvNT_6ParamsE)
        /*0014*/ 	.short	0x0160
        /*0016*/ 	.short	0x0178


	//----- nvinfo : EIATTR_CBANK_PARAM_SIZE
	.align		4
.L_206:
        /*0018*/ 	.byte	0x03, 0x19
        /*001a*/ 	.short	0x0178


	//----- nvinfo : EIATTR_KPARAM_INFO
	.align		4
        /*001c*/ 	.byte	0x04, 0x17
        /*001e*/ 	.short	(.L_208 - .L_207)
.L_207:
        /*0020*/ 	.word	0x00000000
        /*0024*/ 	.short	0x0000
        /*0026*/ 	.short	0x0000
        /*0028*/ 	.byte	0x00, 0xf0, 0xe1, 0x05


	//----- nvinfo : EIATTR_MAXREG_COUNT
	.align		4
.L_208:
        /*002c*/ 	.byte	0x03, 0x1b
        /*002e*/ 	.short	0x00ff


	//----- nvinfo : EIATTR_NUM_BARRIERS
	.align		4
        /*0030*/ 	.byte	0x02, 0x4c
        /*0032*/ 	.byte	0x01
	.zero		1


	//----- nvinfo : EIATTR_MERCURY_ISA_VERSION
	.align		4
        /*0034*/ 	.byte	0x03, 0x5f
        /*0036*/ 	.short	0x0000


	//----- nvinfo : EIATTR_COOP_GROUP_MASK_REGIDS
	.align		4
        /*0038*/ 	.byte	0x04, 0x29
        /*003a*/ 	.short	(.L_210 - .L_209)


	//   ....[0]....
.L_209:
        /*003c*/ 	.word	0xffffffff


	//----- nvinfo : EIATTR_COOP_GROUP_INSTR_OFFSETS
	.align		4
.L_210:
        /*0040*/ 	.byte	0x04, 0x28
        /*0042*/ 	.short	(.L_212 - .L_211)


	//   ....[0]....
.L_211:
        /*0044*/ 	.word	0x00000280


	//----- nvinfo : EIATTR_EXIT_INSTR_OFFSETS
	.align		4
.L_212:
        /*0048*/ 	.byte	0x04, 0x1c
        /*004a*/ 	.short	(.L_214 - .L_213)


	//   ....[0]....
.L_213:
        /*004c*/ 	.word	0x000000b0


	//   ....[1]....
        /*0050*/ 	.word	0x00006350


	//   ....[2]....
        /*0054*/ 	.word	0x00006370


	//   ....[3]....
        /*0058*/ 	.word	0x00007c20


	//   ....[4]....
        /*005c*/ 	.word	0x00007c40


	//----- nvinfo : EIATTR_CTAIDZ_USED
	.align		4
.L_214:
        /*0060*/ 	.byte	0x01, 0x04
	.zero		2


//--------------------- .nv.info._ZN7cutlass6KernelINS_4gemm6kernel4GemmINS1_11threadblock13MmaMultistageINS1_9GemmShapeILi64ELi64ELi16EEENS_9transform11threadblock28PredicatedTileAccessIteratorINS_11MatrixShapeILi64ELi16EEENS_7complexIfEENS_6layout11ColumnMajorELi1ENS8_31PitchLinearWarpStripedThreadMapINS_16PitchLinearShapeILi64ELi16EEELi128ENSI_ILi16ELi2EEELi1EEENS_5ArrayISE_Li1ELb1EEELb0ENSF_9NoPermuteEEENS9_25RegularTileAccessIteratorISC_SE_NSF_43ColumnMajorTensorOpMultiplicandCongruous64bELi1ESL_Li8EEELNS_4arch14CacheOperation4KindE0ENSA_INSB_ILi16ELi64EEESE_NSF_8RowMajorELi0ESL_SN_Lb0ESO_EENSQ_ISW_SE_NSF_40RowMajorTensorOpMultiplicandCongruous64bELi0ESL_Li8EEELSV_0ESE_SX_NS4_9MmaPolicyINS1_4warp25MmaComplexTensorOpFastF32INS6_ILi32ELi32ELi16EEESE_SR_SE_SZ_SE_SX_NS12_17MmaTensorOpPolicyINST_3MmaINS6_ILi16ELi8ELi8EEELi32ENS_10tfloat32_tESX_S18_SG_fSX_NST_13OpMultiplyAddEEENSB_ILi1ELi1EEEEELNS_16ComplexTransformE0ELS1D_0EbEENSB_ILi0ELi0EEES1F_Li1EEELi3ELNS1_23SharedMemoryClearOptionE0EbEENS_8epilogue11threadblock8EpilogueIS7_S1E_Li1ENS1K_22PredicatedTileIteratorINS1K_26OutputTileOptimalThreadMapINS1K_15OutputTileShapeILi64ELi8ELi2ELi1ELi1EEENS1O_ILi1ELi4ELi1ELi1ELi4EEELi128ELi1ELi64EEESE_Lb0ESO_Lb0EEENS1J_4warp31FragmentIteratorComplexTensorOpIS14_S17_fNSM_IfLi4ELb1EEESX_EENS1T_20TileIteratorTensorOpIS14_S17_SE_SX_EENS1K_18SharedLoadIteratorINS1R_18CompactedThreadMapESE_Li8EEENS1J_6thread17LinearCombinationISE_Li1ESE_SE_LNS22_9ScaleType4KindE0ELNS_15FloatRoundStyleE2ESE_EES1F_Li1ELi1EEENS4_30GemmIdentityThreadblockSwizzleILi1EEELb0EEEEEvNT_6ParamsE --------------------------
	.section	.nv.info._ZN7cutlass6KernelINS_4gemm6kernel4GemmINS1_11threadblock13MmaMultistageINS1_9GemmShapeILi64ELi64ELi16EEENS_9transform11threadblock28PredicatedTileAccessIteratorINS_11MatrixShapeILi64ELi16EEENS_7complexIfEENS_6layout11ColumnMajorELi1ENS8_31PitchLinearWarpStripedThreadMapINS_16PitchLinearShapeILi64ELi16EEELi128ENSI_ILi16ELi2EEELi1EEENS_5ArrayISE_Li1ELb1EEELb0ENSF_9NoPermuteEEENS9_25RegularTileAccessIteratorISC_SE_NSF_43ColumnMajorTensorOpMultiplicandCongruous64bELi1ESL_Li8EEELNS_4arch14CacheOperation4KindE0ENSA_INSB_ILi16ELi64EEESE_NSF_8RowMajorELi0ESL_SN_Lb0ESO_EENSQ_ISW_SE_NSF_40RowMajorTensorOpMultiplicandCongruous64bELi0ESL_Li8EEELSV_0ESE_SX_NS4_9MmaPolicyINS1_4warp25MmaComplexTensorOpFastF32INS6_ILi32ELi32ELi16EEESE_SR_SE_SZ_SE_SX_NS12_17MmaTensorOpPolicyINST_3MmaINS6_ILi16ELi8ELi8EEELi32ENS_10tfloat32_tESX_S18_SG_fSX_NST_13OpMultiplyAddEEENSB_ILi1ELi1EEEEELNS_16ComplexTransformE0ELS1D_0EbEENSB_ILi0ELi0EEES1F_Li1EEELi3ELNS1_23SharedMemoryClearOptionE0EbEENS_8epilogue11threadblock8EpilogueIS7_S1E_Li1ENS1K_22PredicatedTileIteratorINS1K_26OutputTileOptimalThreadMapINS1K_15OutputTileShapeILi64ELi8ELi2ELi1ELi1EEENS1O_ILi1ELi4ELi1ELi1ELi4EEELi128ELi1ELi64EEESE_Lb0ESO_Lb0EEENS1J_4warp31FragmentIteratorComplexTensorOpIS14_S17_fNSM_IfLi4ELb1EEESX_EENS1T_20TileIteratorTensorOpIS14_S17_SE_SX_EENS1K_18SharedLoadIteratorINS1R_18CompactedThreadMapESE_Li8EEENS1J_6thread17LinearCombinationISE_Li1ESE_SE_LNS22_9ScaleType4KindE0ELNS_15FloatRoundStyleE2ESE_EES1F_Li1ELi1EEENS4_30GemmIdentityThreadblockSwizzleILi1EEELb0EEEEEvNT_6ParamsE,"",@"SHT_CUDA_INFO"
	.sectionflags	@""
	.align	4


	//----- nvinfo : EIATTR_CUDA_API_VERSION
	.align		4
        /*0000*/ 	.byte	0x04, 0x37
        /*0002*/ 	.short	(.L_216 - .L_215)
.L_215:
        /*0004*/ 	.word	0x00000082


	//----- nvinfo : EIATTR_SW2861232_WAR
	.align		4
.L_216:
        /*0008*/ 	.byte	0x01, 0x35
	.zero		2


	//----- nvinfo : EIATTR_PARAM_CBANK
	.align		4
        /*000c*/ 	.byte	0x04, 0x0a
        /*000e*/ 	.short	(.L_218 - .L_217)
	.align		4
.L_217:
        /*0010*/ 	.word	index@(.nv.constant0._ZN7cutlass6KernelINS_4gemm6kernel4GemmINS1_11threadblock13MmaMultistageINS1_9GemmShapeILi64ELi64ELi16EEENS_9transform11threadblock28PredicatedTileAccessIteratorINS_11MatrixShapeILi64ELi16EEENS_7complexIfEENS_6layout11ColumnMajorELi1ENS8_31PitchLinearWarpStripedThreadMapINS_16PitchLinearShapeILi64ELi16EEELi128ENSI_ILi16ELi2EEELi1EEENS_5ArrayISE_Li1ELb1EEELb0ENSF_9NoPermuteEEENS9_25RegularTileAccessIteratorISC_SE_NSF_43ColumnMajorTensorOpMultiplicandCongruous64bELi1ESL_Li8EEELNS_4arch14CacheOperation4KindE0ENSA_INSB_ILi16ELi64EEESE_NSF_8RowMajorELi0ESL_SN_Lb0ESO_EENSQ_ISW_SE_NSF_40RowMajorTensorOpMultiplicandCongruous64bELi0ESL_Li8EEELSV_0ESE_SX_NS4_9MmaPolicyINS1_4warp25MmaComplexTensorOpFastF32INS6_ILi32ELi32ELi16EEESE_SR_SE_SZ_SE_SX_NS12_17MmaTensorOpPolicyINST_3MmaINS6_ILi16ELi8ELi8EEELi32ENS_10tfloat32_tESX_S18_SG_fSX_NST_13OpMultiplyAddEEENSB_ILi1ELi1EEEEELNS_16ComplexTransformE0ELS1D_0EbEENSB_ILi0ELi0EEES1F_Li1EEELi3ELNS1_23SharedMemoryClearOptionE0EbEENS_8epilogue11threadblock8EpilogueIS7_S1E_Li1ENS1K_22PredicatedTileIteratorINS1K_26OutputTileOptimalThreadMapINS1K_15OutputTileShapeILi64ELi8ELi2ELi1ELi1EEENS1O_ILi1ELi4ELi1ELi1ELi4EEELi128ELi1ELi64EEESE_Lb0ESO_Lb0EEENS1J_4warp31FragmentIteratorComplexTensorOpIS14_S17_fNSM_IfLi4ELb1EEESX_EENS1T_20TileIteratorTensorOpIS14_S17_SE_SX_EENS1K_18SharedLoadIteratorINS1R_18CompactedThreadMapESE_Li8EEENS1J_6thread17LinearCombinationISE_Li1ESE_SE_LNS22_9ScaleType4KindE0ELNS_15FloatRoundStyleE2ESE_EES1F_Li1ELi1EEENS4_30GemmIdentityThreadblockSwizzleILi1EEELb0EEEEEvNT_6ParamsE)
        /*0014*/ 	.short	0x0160
        /*0016*/ 	.short	0x0178


	//----- nvinfo : EIATTR_CBANK_PARAM_SIZE
	.align		4
.L_218:
        /*0018*/ 	.byte	0x03, 0x19
        /*001a*/ 	.short	0x0178


	//----- nvinfo : EIATTR_KPARAM_INFO
	.align		4
        /*001c*/ 	.byte	0x04, 0x17
        /*001e*/ 	.short	(.L_220 - .L_219)
.L_219:
        /*0020*/ 	.word	0x00000000
        /*0024*/ 	.short	0x0000
        /*0026*/ 	.short	0x0000
        /*0028*/ 	.byte	0x00, 0xf0, 0xe1, 0x05


	//----- nvinfo : EIATTR_MAXREG_COUNT
	.align		4
.L_220:
        /*002c*/ 	.byte	0x03, 0x1b
        /*002e*/ 	.short	0x00ff


	//----- nvinfo : EIATTR_NUM_BARRIERS
	.align		4
        /*0030*/ 	.byte	0x02, 0x4c
        /*0032*/ 	.byte	0x01
	.zero		1


	//----- nvinfo : EIATTR_ANNOTATIONS
	.align		4
        /*0034*/ 	.byte	0x04, 0x55
        /*0036*/ 	.short	(.L_222 - .L_221)


	//   ....[0]....
.L_221:
        /* <DEDUP_REMOVED lines=16> */


	//----- nvinfo : EIATTR_MERCURY_ISA_VERSION
	.align		4
.L_222:
        /*0128*/ 	.byte	0x03, 0x5f
        /*012a*/ 	.short	0x0000


	//----- nvinfo : EIATTR_COOP_GROUP_MASK_REGIDS
	.align		4
        /*012c*/ 	.byte	0x04, 0x29
        /*012e*/ 	.short	(.L_224 - .L_223)


	//   ....[0]....
.L_223:
        /*0130*/ 	.word	0xffffffff


	//----- nvinfo : EIATTR_COOP_GROUP_INSTR_OFFSETS
	.align		4
.L_224:
        /*0134*/ 	.byte	0x04, 0x28
        /*0136*/ 	.short	(.L_226 - .L_225)


	//   ....[0]....
.L_225:
        /*0138*/ 	.word	0x00001550


	//----- nvinfo : EIATTR_EXIT_INSTR_OFFSETS
	.align		4
.L_226:
        /*013c*/ 	.byte	0x04, 0x1c
        /*013e*/ 	.short	(.L_228 - .L_227)


	//   ....[0]....
.L_227:
        /*0140*/ 	.word	0x000000c0


	//   ....[1]....
        /*0144*/ 	.word	0x00008b90


	//   ....[2]....
        /*0148*/ 	.word	0x00008bd0


	//   ....[3]....
        /*014c*/ 	.word	0x0000a0a0


	//   ....[4]....
        /*0150*/ 	.word	0x0000a0c0


	//----- nvinfo : EIATTR_CTAIDZ_USED
	.align		4
.L_228:
        /*0154*/ 	.byte	0x01, 0x04
	.zero		2


//--------------------- .nv.callgraph             --------------------------
	.section	.nv.callgraph,"",@"SHT_CUDA_CALLGRAPH"
	.align	4
	.sectionentsize	8
	.align		4
        /*0000*/ 	.word	0x00000000
	.align		4
        /*0004*/ 	.word	0xffffffff
	.align		4
        /*0008*/ 	.word	0x00000000
	.align		4
        /*000c*/ 	.word	0xfffffffe
	.align		4
        /*0010*/ 	.word	0x00000000
	.align		4
        /*0014*/ 	.word	0xfffffffd
	.align		4
        /*0018*/ 	.word	0x00000000
	.align		4
        /*001c*/ 	.word	0xfffffffc


//--------------------- .nv.rel.action            --------------------------
	.section	.nv.rel.action,"",@"SHT_CUDA_RELOCINFO"
	.align	8
	.sectionentsize	8
        /*0000*/ 	.byte	0x73, 0x00, 0x00, 0x00, 0x00, 0x00, 0x00, 0x00, 0x00, 0x00, 0x00, 0x11, 0x25, 0x00, 0x05, 0x36


//--------------------- .nv.constant4             --------------------------
	.section	.nv.constant4,"a",@progbits
	.align	8
	.align		8
.nv.constant4:
        /*0000*/ 	.dword	_ZN33_INTERNAL_63cc90c7_4_k_cu_results4cuda3std3__45__cpo5beginE
	.align		8
        /*0008*/ 	.dword	_ZN33_INTERNAL_63cc90c7_4_k_cu_results4cuda3std3__45__cpo3endE
	.align		8
        /*0010*/ 	.dword	_ZN33_INTERNAL_63cc90c7_4_k_cu_results4cuda3std3__45__cpo6cbeginE
	.align		8
        /*0018*/ 	.dword	_ZN33_INTERNAL_63cc90c7_4_k_cu_results4cuda3std3__45__cpo4cendE
	.align		8
        /*0020*/ 	.dword	_ZN33_INTERNAL_63cc90c7_4_k_cu_results4cuda3std3__435_GLOBAL__N__63cc90c7_4_k_cu_results6ignoreE
	.align		8
        /*0028*/ 	.dword	_ZN33_INTERNAL_63cc90c7_4_k_cu_results4cuda3std3__419piecewise_constructE
	.align		8
        /*0030*/ 	.dword	_ZN33_INTERNAL_63cc90c7_4_k_cu_results4cuda3std3__48in_placeE
	.align		8
        /*0038*/ 	.dword	_ZN33_INTERNAL_63cc90c7_4_k_cu_results4cuda3std6ranges3__45__cpo4swapE
	.align		8
        /*0040*/ 	.dword	_ZN33_INTERNAL_63cc90c7_4_k_cu_results4cuda3std6ranges3__45__cpo9iter_moveE
	.align		8
        /*0048*/ 	.dword	_ZN33_INTERNAL_63cc90c7_4_k_cu_results4cute7productE
	.align		8
        /*0050*/ 	.dword	_ZN33_INTERNAL_63cc90c7_4_k_cu_results4cute1_E


//--------------------- .nv.constant0._ZN7cutlass9reference6device6kernel11GemmComplexINS_7complexIfEENS_6layout11ColumnMajorES5_NS6_8RowMajorES5_S8_S5_S5_S5_NS_16NumericConverterIS5_S5_LNS_15FloatRoundStyleE2EEENS_12multiply_addIS5_S5_S5_EELi4ELi16EEEvNS_4gemm9GemmCoordET5_NS_9TensorRefIT_T0_EENS_16ComplexTransformENSH_IT1_T2_EESL_SG_NSH_IT3_T4_EENSH_IT7_SQ_EET6_illll --------------------------
	.section	.nv.constant0._ZN7cutlass9reference6device6kernel11GemmComplexINS_7complexIfEENS_6layout11ColumnMajorES5_NS6_8RowMajorES5_S8_S5_S5_S5_NS_16NumericConverterIS5_S5_LNS_15FloatRoundStyleE2EEENS_12multiply_addIS5_S5_S5_EELi4ELi16EEEvNS_4gemm9GemmCoordET5_NS_9TensorRefIT_T0_EENS_16ComplexTransformENSH_IT1_T2_EESL_SG_NSH_IT3_T4_EENSH_IT7_SQ_EET6_illll,"a",@progbits
	.sectionflags	@""
	.align	4
.nv.constant0._ZN7cutlass9reference6device6kernel11GemmComplexINS_7complexIfEENS_6layout11ColumnMajorES5_NS6_8RowMajorES5_S8_S5_S5_S5_NS_16NumericConverterIS5_S5_LNS_15FloatRoundStyleE2EEENS_12multiply_addIS5_S5_S5_EELi4ELi16EEEvNS_4gemm9GemmCoordET5_NS_9TensorRefIT_T0_EENS_16ComplexTransformENSH_IT1_T2_EESL_SG_NSH_IT3_T4_EENSH_IT7_SQ_EET6_illll:
	.zero		512


//--------------------- .nv.constant0._ZN7cutlass9reference6device6kernel11GemmComplexINS_7complexIfEENS_6layout11ColumnMajorES5_NS6_8RowMajorES5_S8_S5_S5_S5_NS_16NumericConverterIS5_S5_LNS_15FloatRoundStyleE2EEENS_12multiply_addIS5_S5_S5_EELi4ELi4EEEvNS_4gemm9GemmCoordET5_NS_9TensorRefIT_T0_EENS_16ComplexTransformENSH_IT1_T2_EESL_SG_NSH_IT3_T4_EENSH_IT7_SQ_EET6_illll --------------------------
	.section	.nv.constant0._ZN7cutlass9reference6device6kernel11GemmComplexINS_7complexIfEENS_6layout11ColumnMajorES5_NS6_8RowMajorES5_S8_S5_S5_S5_NS_16NumericConverterIS5_S5_LNS_15FloatRoundStyleE2EEENS_12multiply_addIS5_S5_S5_EELi4ELi4EEEvNS_4gemm9GemmCoordET5_NS_9TensorRefIT_T0_EENS_16ComplexTransformENSH_IT1_T2_EESL_SG_NSH_IT3_T4_EENSH_IT7_SQ_EET6_illll,"a",@progbits
	.sectionflags	@""
	.align	4
.nv.constant0._ZN7cutlass9reference6device6kernel11GemmComplexINS_7complexIfEENS_6layout11ColumnMajorES5_NS6_8RowMajorES5_S8_S5_S5_S5_NS_16NumericConverterIS5_S5_LNS_15FloatRoundStyleE2EEENS_12multiply_addIS5_S5_S5_EELi4ELi4EEEvNS_4gemm9GemmCoordET5_NS_9TensorRefIT_T0_EENS_16ComplexTransformENSH_IT1_T2_EESL_SG_NSH_IT3_T4_EENSH_IT7_SQ_EET6_illll:
	.zero		512


//--------------------- .nv.constant0._ZN7cutlass9reference6device6kernel11GemmComplexINS_7complexIdEENS_6layout11ColumnMajorES5_NS6_8RowMajorES5_S8_NS4_IfEES5_S5_NS_16NumericConverterIS5_S9_LNS_15FloatRoundStyleE2EEENS_12multiply_addIS5_S5_S5_EELi4ELi16EEEvNS_4gemm9GemmCoordET5_NS_9TensorRefIT_T0_EENS_16ComplexTransformENSI_IT1_T2_EESM_SH_NSI_IT3_T4_EENSI_IT7_SR_EET6_illll --------------------------
	.section	.nv.constant0._ZN7cutlass9reference6device6kernel11GemmComplexINS_7complexIdEENS_6layout11ColumnMajorES5_NS6_8RowMajorES5_S8_NS4_IfEES5_S5_NS_16NumericConverterIS5_S9_LNS_15FloatRoundStyleE2EEENS_12multiply_addIS5_S5_S5_EELi4ELi16EEEvNS_4gemm9GemmCoordET5_NS_9TensorRefIT_T0_EENS_16ComplexTransformENSI_IT1_T2_EESM_SH_NSI_IT3_T4_EENSI_IT7_SR_EET6_illll,"a",@progbits
	.sectionflags	@""
	.align	4
.nv.constant0._ZN7cutlass9reference6device6kernel11GemmComplexINS_7complexIdEENS_6layout11ColumnMajorES5_NS6_8RowMajorES5_S8_NS4_IfEES5_S5_NS_16NumericConverterIS5_S9_LNS_15FloatRoundStyleE2EEENS_12multiply_addIS5_S5_S5_EELi4ELi16EEEvNS_4gemm9GemmCoordET5_NS_9TensorRefIT_T0_EENS_16ComplexTransformENSI_IT1_T2_EESM_SH_NSI_IT3_T4_EENSI_IT7_SR_EET6_illll:
	.zero		520


//--------------------- .nv.constant0._ZN7cutlass9reference6device6kernel11GemmComplexINS_7complexIdEENS_6layout11ColumnMajorES5_NS6_8RowMajorES5_S8_NS4_IfEES5_S5_NS_16NumericConverterIS5_S9_LNS_15FloatRoundStyleE2EEENS_12multiply_addIS5_S5_S5_EELi4ELi4EEEvNS_4gemm9GemmCoordET5_NS_9TensorRefIT_T0_EENS_16ComplexTransformENSI_IT1_T2_EESM_SH_NSI_IT3_T4_EENSI_IT7_SR_EET6_illll --------------------------
	.section	.nv.constant0._ZN7cutlass9reference6device6kernel11GemmComplexINS_7complexIdEENS_6layout11ColumnMajorES5_NS6_8RowMajorES5_S8_NS4_IfEES5_S5_NS_16NumericConverterIS5_S9_LNS_15FloatRoundStyleE2EEENS_12multiply_addIS5_S5_S5_EELi4ELi4EEEvNS_4gemm9GemmCoordET5_NS_9TensorRefIT_T0_EENS_16ComplexTransformENSI_IT1_T2_EESM_SH_NSI_IT3_T4_EENSI_IT7_SR_EET6_illll,"a",@progbits
	.sectionflags	@""
	.align	4
.nv.constant0._ZN7cutlass9reference6device6kernel11GemmComplexINS_7complexIdEENS_6layout11ColumnMajorES5_NS6_8RowMajorES5_S8_NS4_IfEES5_S5_NS_16NumericConverterIS5_S9_LNS_15FloatRoundStyleE2EEENS_12multiply_addIS5_S5_S5_EELi4ELi4EEEvNS_4gemm9GemmCoordET5_NS_9TensorRefIT_T0_EENS_16ComplexTransformENSI_IT1_T2_EESM_SH_NSI_IT3_T4_EENSI_IT7_SR_EET6_illll:
	.zero		520


//--------------------- .nv.constant0._ZN7cutlass6KernelINS_4gemm6kernel4GemmINS1_11threadblock13MmaMultistageINS1_9GemmShapeILi64ELi64ELi16EEENS_9transform11threadblock28PredicatedTileAccessIteratorINS_11MatrixShapeILi64ELi16EEENS_7complexIfEENS_6layout11ColumnMajorELi1ENS8_31PitchLinearWarpStripedThreadMapINS_16PitchLinearShapeILi64ELi16EEELi128ENSI_ILi16ELi2EEELi1EEENS_5ArrayISE_Li1ELb1EEELb0ENSF_9NoPermuteEEENS9_25RegularTileAccessIteratorISC_SE_NSF_43ColumnMajorTensorOpMultiplicandCongruous64bELi1ESL_Li8EEELNS_4arch14CacheOperation4KindE0ENSA_INSB_ILi16ELi64EEESE_NSF_8RowMajorELi0ESL_SN_Lb0ESO_EENSQ_ISW_SE_NSF_40RowMajorTensorOpMultiplicandCongruous64bELi0ESL_Li8EEELSV_0ESE_SX_NS4_9MmaPolicyINS1_4warp18MmaComplexTensorOpINS6_ILi32ELi32ELi16EEESE_SR_SE_SZ_SE_SX_NS12_17MmaTensorOpPolicyINST_3MmaINS6_ILi16ELi8ELi8EEELi32ENS_10tfloat32_tESX_S18_SG_fSX_NST_13OpMultiplyAddEEENSB_ILi1ELi1EEEEELNS_16ComplexTransformE0ELS1D_0ELb0EbEENSB_ILi0ELi0EEES1F_Li1EEELi3ELNS1_23SharedMemoryClearOptionE0EbEENS_8epilogue11threadblock8EpilogueIS7_S1E_Li1ENS1K_22PredicatedTileIteratorINS1K_26OutputTileOptimalThreadMapINS1K_15OutputTileShapeILi64ELi8ELi2ELi1ELi1EEENS1O_ILi1ELi4ELi1ELi1ELi4EEELi128ELi1ELi64EEESE_Lb0ESO_Lb0EEENS1J_4warp31FragmentIteratorComplexTensorOpIS14_S17_fNSM_IfLi4ELb1EEESX_EENS1T_20TileIteratorTensorOpIS14_S17_SE_SX_EENS1K_18SharedLoadIteratorINS1R_18CompactedThreadMapESE_Li8EEENS1J_6thread17LinearCombinationISE_Li1ESE_SE_LNS22_9ScaleType4KindE0ELNS_15FloatRoundStyleE2ESE_EES1F_Li1ELi1EEENS4_30GemmIdentityThreadblockSwizzleILi1EEELb0EEEEEvNT_6ParamsE --------------------------
	.section	.nv.constant0._ZN7cutlass6KernelINS_4gemm6kernel4GemmINS1_11threadblock13MmaMultistageINS1_9GemmShapeILi64ELi64ELi16EEENS_9transform11threadblock28PredicatedTileAccessIteratorINS_11MatrixShapeILi64ELi16EEENS_7complexIfEENS_6layout11ColumnMajorELi1ENS8_31PitchLinearWarpStripedThreadMapINS_16PitchLinearShapeILi64ELi16EEELi128ENSI_ILi16ELi2EEELi1EEENS_5ArrayISE_Li1ELb1EEELb0ENSF_9NoPermuteEEENS9_25RegularTileAccessIteratorISC_SE_NSF_43ColumnMajorTensorOpMultiplicandCongruous64bELi1ESL_Li8EEELNS_4arch14CacheOperation4KindE0ENSA_INSB_ILi16ELi64EEESE_NSF_8RowMajorELi0ESL_SN_Lb0ESO_EENSQ_ISW_SE_NSF_40RowMajorTensorOpMultiplicandCongruous64bELi0ESL_Li8EEELSV_0ESE_SX_NS4_9MmaPolicyINS1_4warp18MmaComplexTensorOpINS6_ILi32ELi32ELi16EEESE_SR_SE_SZ_SE_SX_NS12_17MmaTensorOpPolicyINST_3MmaINS6_ILi16ELi8ELi8EEELi32ENS_10tfloat32_tESX_S18_SG_fSX_NST_13OpMultiplyAddEEENSB_ILi1ELi1EEEEELNS_16ComplexTransformE0ELS1D_0ELb0EbEENSB_ILi0ELi0EEES1F_Li1EEELi3ELNS1_23SharedMemoryClearOptionE0EbEENS_8epilogue11threadblock8EpilogueIS7_S1E_Li1ENS1K_22PredicatedTileIteratorINS1K_26OutputTileOptimalThreadMapINS1K_15OutputTileShapeILi64ELi8ELi2ELi1ELi1EEENS1O_ILi1ELi4ELi1ELi1ELi4EEELi128ELi1ELi64EEESE_Lb0ESO_Lb0EEENS1J_4warp31FragmentIteratorComplexTensorOpIS14_S17_fNSM_IfLi4ELb1EEESX_EENS1T_20TileIteratorTensorOpIS14_S17_SE_SX_EENS1K_18SharedLoadIteratorINS1R_18CompactedThreadMapESE_Li8EEENS1J_6thread17LinearCombinationISE_Li1ESE_SE_LNS22_9ScaleType4KindE0ELNS_15FloatRoundStyleE2ESE_EES1F_Li1ELi1EEENS4_30GemmIdentityThreadblockSwizzleILi1EEELb0EEEEEvNT_6ParamsE,"a",@progbits
	.sectionflags	@""
	.align	4
.nv.constant0._ZN7cutlass6KernelINS_4gemm6kernel4GemmINS1_11threadblock13MmaMultistageINS1_9GemmShapeILi64ELi64ELi16EEENS_9transform11threadblock28PredicatedTileAccessIteratorINS_11MatrixShapeILi64ELi16EEENS_7complexIfEENS_6layout11ColumnMajorELi1ENS8_31PitchLinearWarpStripedThreadMapINS_16PitchLinearShapeILi64ELi16EEELi128ENSI_ILi16ELi2EEELi1EEENS_5ArrayISE_Li1ELb1EEELb0ENSF_9NoPermuteEEENS9_25RegularTileAccessIteratorISC_SE_NSF_43ColumnMajorTensorOpMultiplicandCongruous64bELi1ESL_Li8EEELNS_4arch14CacheOperation4KindE0ENSA_INSB_ILi16ELi64EEESE_NSF_8RowMajorELi0ESL_SN_Lb0ESO_EENSQ_ISW_SE_NSF_40RowMajorTensorOpMultiplicandCongruous64bELi0ESL_Li8EEELSV_0ESE_SX_NS4_9MmaPolicyINS1_4warp18MmaComplexTensorOpINS6_ILi32ELi32ELi16EEESE_SR_SE_SZ_SE_SX_NS12_17MmaTensorOpPolicyINST_3MmaINS6_ILi16ELi8ELi8EEELi32ENS_10tfloat32_tESX_S18_SG_fSX_NST_13OpMultiplyAddEEENSB_ILi1ELi1EEEEELNS_16ComplexTransformE0ELS1D_0ELb0EbEENSB_ILi0ELi0EEES1F_Li1EEELi3ELNS1_23SharedMemoryClearOptionE0EbEENS_8epilogue11threadblock8EpilogueIS7_S1E_Li1ENS1K_22PredicatedTileIteratorINS1K_26OutputTileOptimalThreadMapINS1K_15OutputTileShapeILi64ELi8ELi2ELi1ELi1EEENS1O_ILi1ELi4ELi1ELi1ELi4EEELi128ELi1ELi64EEESE_Lb0ESO_Lb0EEENS1J_4warp31FragmentIteratorComplexTensorOpIS14_S17_fNSM_IfLi4ELb1EEESX_EENS1T_20TileIteratorTensorOpIS14_S17_SE_SX_EENS1K_18SharedLoadIteratorINS1R_18CompactedThreadMapESE_Li8EEENS1J_6thread17LinearCombinationISE_Li1ESE_SE_LNS22_9ScaleType4KindE0ELNS_15FloatRoundStyleE2ESE_EES1F_Li1ELi1EEENS4_30GemmIdentityThreadblockSwizzleILi1EEELb0EEEEEvNT_6ParamsE:
	.zero		728


//--------------------- .nv.constant0._ZN7cutlass6KernelINS_4gemm6kernel4GemmINS1_11threadblock13MmaMultistageINS1_9GemmShapeILi64ELi64ELi16EEENS_9transform11threadblock28PredicatedTileAccessIteratorINS_11MatrixShapeILi64ELi16EEENS_7complexIfEENS_6layout11ColumnMajorELi1ENS8_31PitchLinearWarpStripedThreadMapINS_16PitchLinearShapeILi64ELi16EEELi128ENSI_ILi16ELi2EEELi1EEENS_5ArrayISE_Li1ELb1EEELb0ENSF_9NoPermuteEEENS9_25RegularTileAccessIteratorISC_SE_NSF_43ColumnMajorTensorOpMultiplicandCongruous64bELi1ESL_Li8EEELNS_4arch14CacheOperation4KindE0ENSA_INSB_ILi16ELi64EEESE_NSF_8RowMajorELi0ESL_SN_Lb0ESO_EENSQ_ISW_SE_NSF_40RowMajorTensorOpMultiplicandCongruous64bELi0ESL_Li8EEELSV_0ESE_SX_NS4_9MmaPolicyINS1_4warp25MmaComplexTensorOpFastF32INS6_ILi32ELi32ELi16EEESE_SR_SE_SZ_SE_SX_NS12_17MmaTensorOpPolicyINST_3MmaINS6_ILi16ELi8ELi8EEELi32ENS_10tfloat32_tESX_S18_SG_fSX_NST_13OpMultiplyAddEEENSB_ILi1ELi1EEEEELNS_16ComplexTransformE0ELS1D_0EbEENSB_ILi0ELi0EEES1F_Li1EEELi3ELNS1_23SharedMemoryClearOptionE0EbEENS_8epilogue11threadblock8EpilogueIS7_S1E_Li1ENS1K_22PredicatedTileIteratorINS1K_26OutputTileOptimalThreadMapINS1K_15OutputTileShapeILi64ELi8ELi2ELi1ELi1EEENS1O_ILi1ELi4ELi1ELi1ELi4EEELi128ELi1ELi64EEESE_Lb0ESO_Lb0EEENS1J_4warp31FragmentIteratorComplexTensorOpIS14_S17_fNSM_IfLi4ELb1EEESX_EENS1T_20TileIteratorTensorOpIS14_S17_SE_SX_EENS1K_18SharedLoadIteratorINS1R_18CompactedThreadMapESE_Li8EEENS1J_6thread17LinearCombinationISE_Li1ESE_SE_LNS22_9ScaleType4KindE0ELNS_15FloatRoundStyleE2ESE_EES1F_Li1ELi1EEENS4_30GemmIdentityThreadblockSwizzleILi1EEELb0EEEEEvNT_6ParamsE --------------------------
	.section	.nv.constant0._ZN7cutlass6KernelINS_4gemm6kernel4GemmINS1_11threadblock13MmaMultistageINS1_9GemmShapeILi64ELi64ELi16EEENS_9transform11threadblock28PredicatedTileAccessIteratorINS_11MatrixShapeILi64ELi16EEENS_7complexIfEENS_6layout11ColumnMajorELi1ENS8_31PitchLinearWarpStripedThreadMapINS_16PitchLinearShapeILi64ELi16EEELi128ENSI_ILi16ELi2EEELi1EEENS_5ArrayISE_Li1ELb1EEELb0ENSF_9NoPermuteEEENS9_25RegularTileAccessIteratorISC_SE_NSF_43ColumnMajorTensorOpMultiplicandCongruous64bELi1ESL_Li8EEELNS_4arch14CacheOperation4KindE0ENSA_INSB_ILi16ELi64EEESE_NSF_8RowMajorELi0ESL_SN_Lb0ESO_EENSQ_ISW_SE_NSF_40RowMajorTensorOpMultiplicandCongruous64bELi0ESL_Li8EEELSV_0ESE_SX_NS4_9MmaPolicyINS1_4warp25MmaComplexTensorOpFastF32INS6_ILi32ELi32ELi16EEESE_SR_SE_SZ_SE_SX_NS12_17MmaTensorOpPolicyINST_3MmaINS6_ILi16ELi8ELi8EEELi32ENS_10tfloat32_tESX_S18_SG_fSX_NST_13OpMultiplyAddEEENSB_ILi1ELi1EEEEELNS_16ComplexTransformE0ELS1D_0EbEENSB_ILi0ELi0EEES1F_Li1EEELi3ELNS1_23SharedMemoryClearOptionE0EbEENS_8epilogue11threadblock8EpilogueIS7_S1E_Li1ENS1K_22PredicatedTileIteratorINS1K_26OutputTileOptimalThreadMapINS1K_15OutputTileShapeILi64ELi8ELi2ELi1ELi1EEENS1O_ILi1ELi4ELi1ELi1ELi4EEELi128ELi1ELi64EEESE_Lb0ESO_Lb0EEENS1J_4warp31FragmentIteratorComplexTensorOpIS14_S17_fNSM_IfLi4ELb1EEESX_EENS1T_20TileIteratorTensorOpIS14_S17_SE_SX_EENS1K_18SharedLoadIteratorINS1R_18CompactedThreadMapESE_Li8EEENS1J_6thread17LinearCombinationISE_Li1ESE_SE_LNS22_9ScaleType4KindE0ELNS_15FloatRoundStyleE2ESE_EES1F_Li1ELi1EEENS4_30GemmIdentityThreadblockSwizzleILi1EEELb0EEEEEvNT_6ParamsE,"a",@progbits
	.sectionflags	@""
	.align	4
.nv.constant0._ZN7cutlass6KernelINS_4gemm6kernel4GemmINS1_11threadblock13MmaMultistageINS1_9GemmShapeILi64ELi64ELi16EEENS_9transform11threadblock28PredicatedTileAccessIteratorINS_11MatrixShapeILi64ELi16EEENS_7complexIfEENS_6layout11ColumnMajorELi1ENS8_31PitchLinearWarpStripedThreadMapINS_16PitchLinearShapeILi64ELi16EEELi128ENSI_ILi16ELi2EEELi1EEENS_5ArrayISE_Li1ELb1EEELb0ENSF_9NoPermuteEEENS9_25RegularTileAccessIteratorISC_SE_NSF_43ColumnMajorTensorOpMultiplicandCongruous64bELi1ESL_Li8EEELNS_4arch14CacheOperation4KindE0ENSA_INSB_ILi16ELi64EEESE_NSF_8RowMajorELi0ESL_SN_Lb0ESO_EENSQ_ISW_SE_NSF_40RowMajorTensorOpMultiplicandCongruous64bELi0ESL_Li8EEELSV_0ESE_SX_NS4_9MmaPolicyINS1_4warp25MmaComplexTensorOpFastF32INS6_ILi32ELi32ELi16EEESE_SR_SE_SZ_SE_SX_NS12_17MmaTensorOpPolicyINST_3MmaINS6_ILi16ELi8ELi8EEELi32ENS_10tfloat32_tESX_S18_SG_fSX_NST_13OpMultiplyAddEEENSB_ILi1ELi1EEEEELNS_16ComplexTransformE0ELS1D_0EbEENSB_ILi0ELi0EEES1F_Li1EEELi3ELNS1_23SharedMemoryClearOptionE0EbEENS_8epilogue11threadblock8EpilogueIS7_S1E_Li1ENS1K_22PredicatedTileIteratorINS1K_26OutputTileOptimalThreadMapINS1K_15OutputTileShapeILi64ELi8ELi2ELi1ELi1EEENS1O_ILi1ELi4ELi1ELi1ELi4EEELi128ELi1ELi64EEESE_Lb0ESO_Lb0EEENS1J_4warp31FragmentIteratorComplexTensorOpIS14_S17_fNSM_IfLi4ELb1EEESX_EENS1T_20TileIteratorTensorOpIS14_S17_SE_SX_EENS1K_18SharedLoadIteratorINS1R_18CompactedThreadMapESE_Li8EEENS1J_6thread17LinearCombinationISE_Li1ESE_SE_LNS22_9ScaleType4KindE0ELNS_15FloatRoundStyleE2ESE_EES1F_Li1ELi1EEENS4_30GemmIdentityThreadblockSwizzleILi1EEELb0EEEEEvNT_6ParamsE:
	.zero		728


//--------------------- .text._ZN7cutlass9reference6device6kernel11GemmComplexINS_7complexIfEENS_6layout11ColumnMajorES5_NS6_8RowMajorES5_S8_S5_S5_S5_NS_16NumericConverterIS5_S5_LNS_15FloatRoundStyleE2EEENS_12multiply_addIS5_S5_S5_EELi4ELi16EEEvNS_4gemm9GemmCoordET5_NS_9TensorRefIT_T0_EENS_16ComplexTransformENSH_IT1_T2_EESL_SG_NSH_IT3_T4_EENSH_IT7_SQ_EET6_illll --------------------------
	.section	.text._ZN7cutlass9reference6device6kernel11GemmComplexINS_7complexIfEENS_6layout11ColumnMajorES5_NS6_8RowMajorES5_S8_S5_S5_S5_NS_16NumericConverterIS5_S5_LNS_15FloatRoundStyleE2EEENS_12multiply_addIS5_S5_S5_EELi4ELi16EEEvNS_4gemm9GemmCoordET5_NS_9TensorRefIT_T0_EENS_16ComplexTransformENSH_IT1_T2_EESL_SG_NSH_IT3_T4_EENSH_IT7_SQ_EET6_illll,"ax",@progbits
	.sectioninfo	@"SHI_REGISTERS=254"
	.align	128
        .global         _ZN7cutlass9reference6device6kernel11GemmComplexINS_7complexIfEENS_6layout11ColumnMajorES5_NS6_8RowMajorES5_S8_S5_S5_S5_NS_16NumericConverterIS5_S5_LNS_15FloatRoundStyleE2EEENS_12multiply_addIS5_S5_S5_EELi4ELi16EEEvNS_4gemm9GemmCoordET5_NS_9TensorRefIT_T0_EENS_16ComplexTransformENSH_IT1_T2_EESL_SG_NSH_IT3_T4_EENSH_IT7_SQ_EET6_illll
        .type           _ZN7cutlass9reference6device6kernel11GemmComplexINS_7complexIfEENS_6layout11ColumnMajorES5_NS6_8RowMajorES5_S8_S5_S5_S5_NS_16NumericConverterIS5_S5_LNS_15FloatRoundStyleE2EEENS_12multiply_addIS5_S5_S5_EELi4ELi16EEEvNS_4gemm9GemmCoordET5_NS_9TensorRefIT_T0_EENS_16ComplexTransformENSH_IT1_T2_EESL_SG_NSH_IT3_T4_EENSH_IT7_SQ_EET6_illll,@function
        .size           _ZN7cutlass9reference6device6kernel11GemmComplexINS_7complexIfEENS_6layout11ColumnMajorES5_NS6_8RowMajorES5_S8_S5_S5_S5_NS_16NumericConverterIS5_S5_LNS_15FloatRoundStyleE2EEENS_12multiply_addIS5_S5_S5_EELi4ELi16EEEvNS_4gemm9GemmCoordET5_NS_9TensorRefIT_T0_EENS_16ComplexTransformENSH_IT1_T2_EESL_SG_NSH_IT3_T4_EENSH_IT7_SQ_EET6_illll,(.L_x_686 - _ZN7cutlass9reference6device6kernel11GemmComplexINS_7complexIfEENS_6layout11ColumnMajorES5_NS6_8RowMajorES5_S8_S5_S5_S5_NS_16NumericConverterIS5_S5_LNS_15FloatRoundStyleE2EEENS_12multiply_addIS5_S5_S5_EELi4ELi16EEEvNS_4gemm9GemmCoordET5_NS_9TensorRefIT_T0_EENS_16ComplexTransformENSH_IT1_T2_EESL_SG_NSH_IT3_T4_EENSH_IT7_SQ_EET6_illll)
        .other          _ZN7cutlass9reference6device6kernel11GemmComplexINS_7complexIfEENS_6layout11ColumnMajorES5_NS6_8RowMajorES5_S8_S5_S5_S5_NS_16NumericConverterIS5_S5_LNS_15FloatRoundStyleE2EEENS_12multiply_addIS5_S5_S5_EELi4ELi16EEEvNS_4gemm9GemmCoordET5_NS_9TensorRefIT_T0_EENS_16ComplexTransformENSH_IT1_T2_EESL_SG_NSH_IT3_T4_EENSH_IT7_SQ_EET6_illll,@"STO_CUDA_ENTRY STV_DEFAULT"
_ZN7cutlass9reference6device6kernel11GemmComplexINS_7complexIfEENS_6layout11ColumnMajorES5_NS6_8RowMajorES5_S8_S5_S5_S5_NS_16NumericConverterIS5_S5_LNS_15FloatRoundStyleE2EEENS_12multiply_addIS5_S5_S5_EELi4ELi16EEEvNS_4gemm9GemmCoordET5_NS_9TensorRefIT_T0_EENS_16ComplexTransformENSH_IT1_T2_EESL_SG_NSH_IT3_T4_EENSH_IT7_SQ_EET6_illll:
.text._ZN7cutlass9reference6device6kernel11GemmComplexINS_7complexIfEENS_6layout11ColumnMajorES5_NS6_8RowMajorES5_S8_S5_S5_S5_NS_16NumericConverterIS5_S5_LNS_15FloatRoundStyleE2EEENS_12multiply_addIS5_S5_S5_EELi4ELi16EEEvNS_4gemm9GemmCoordET5_NS_9TensorRefIT_T0_EENS_16ComplexTransformENSH_IT1_T2_EESL_SG_NSH_IT3_T4_EENSH_IT7_SQ_EET6_illll:
[----:B------:R-:W-:Y:S02]  /*0000*/  MOV R1, c[0x0][0x28] ;  /* 0x00000a0000017a02 */ /* 0x000fe40000000f00 */
[----:B------:R-:W0:Y:S01]  /*0010*/  S2UR UR26, SR_CTAID.Z ;  /* 0x00000000001a79c3 */ /* 0x000e220000002700 */
[----:B------:R-:W-:Y:S01]  /*0020*/  ULDC.64 UR6, c[0x0][0x1e0] ;  /* 0x0000780000067ab9 */ /* 0x000fe20000000a00 */
[----:B------:R-:W-:Y:S01]  /*0030*/  IADD3 R1, R1, -0x178, RZ ;  /* 0xfffffe8801017810 */ /* 0x000fe20007ffe0ff */
[----:B------:R-:W-:Y:S02]  /*0040*/  ULDC.64 UR4, c[0x0][0x1e8] ;  /* 0x00007a0000047ab9 */ /* 0x000fe40000000a00 */
[----:B------:R-:W-:Y:S02]  /*0050*/  ULDC UR13, c[0x0][0x1d8] ;  /* 0x00007600000d7ab9 */ /* 0x000fe40000000800 */
[----:B0-----:R-:W-:Y:S02]  /*0060*/  USHF.R.S32.HI UR8, URZ, 0x1f, UR26 ;  /* 0x0000001f3f087899 */ /* 0x001fe4000801141a */
[----:B------:R-:W-:Y:S02]  /*0070*/  UISETP.GE.AND UP2, UPT, UR26, UR13, UPT ;  /* 0x0000000d1a00728c */ /* 0x000fe4000bf46270 */
[----:B------:R-:W-:-:S02]  /*0080*/  UIMAD UR16, UR8, UR6, URZ ;  /* 0x00000006081072a4 */ /* 0x000fc4000f8e023f */
[----:B------:R-:W-:Y:S02]  /*0090*/  UIMAD UR9, UR8, UR4, URZ ;  /* 0x00000004080972a4 */ /* 0x000fe4000f8e023f */
[----:B------:R-:W-:Y:S01]  /*00a0*/  UIMAD.WIDE.U32 UR18, UR26, UR6, URZ ;  /* 0x000000061a1272a5 */ /* 0x000fe2000f8e003f */
[----:B------:R-:W-:Y:S01]  /*00b0*/  PLOP3.LUT P0, PT, PT, PT, UP2, 0x80, 0x0 ;  /* 0x000000000000781c */ /* 0x000fe20003f0f028 */
[----:B------:R-:W-:Y:S02]  /*00c0*/  UIMAD UR16, UR26, UR7, UR16 ;  /* 0x000000071a1072a4 */ /* 0x000fe4000f8e0210 */
[----:B------:R-:W-:Y:S02]  /*00d0*/  UIMAD.WIDE.U32 UR10, UR26, UR4, URZ ;  /* 0x000000041a0a72a5 */ /* 0x000fe4000f8e003f */
[----:B------:R-:W-:Y:S02]  /*00e0*/  UIMAD UR9, UR26, UR5, UR9 ;  /* 0x000000051a0972a4 */ /* 0x000fe4000f8e0209 */
[----:B------:R-:W-:-:S02]  /*00f0*/  ULDC.64 UR6, c[0x0][0x178] ;  /* 0x00005e0000067ab9 */ /* 0x000fc40000000a00 */
[----:B------:R-:W-:Y:S02]  /*0100*/  ULDC.64 UR4, c[0x0][0x1f8] ;  /* 0x00007e0000047ab9 */ /* 0x000fe40000000a00 */
[----:B------:R-:W-:Y:S02]  /*0110*/  UIMAD UR12, UR8, UR4, URZ ;  /* 0x00000004080c72a4 */ /* 0x000fe4000f8e023f */
[----:B------:R-:W-:Y:S02]  /*0120*/  ULEA UR17, UP0, UR18, UR6, 0x3 ;  /* 0x0000000612117291 */ /* 0x000fe4000f80183f */
[----:B------:R-:W-:Y:S02]  /*0130*/  UIADD3 UR16, UR19, UR16, URZ ;  /* 0x0000001013107290 */ /* 0x000fe4000fffe03f */
[----:B------:R-:W-:Y:S02]  /*0140*/  UIMAD.WIDE.U32 UR14, UR26, UR4, URZ ;  /* 0x000000041a0e72a5 */ /* 0x000fe4000f8e003f */
[----:B------:R-:W-:-:S02]  /*0150*/  UIMAD UR12, UR26, UR5, UR12 ;  /* 0x000000051a0c72a4 */ /* 0x000fc4000f8e020c */
[----:B------:R-:W-:Y:S02]  /*0160*/  ULEA.HI.X UR16, UR18, UR7, UR16, 0x3, UP0 ;  /* 0x0000000712107291 */ /* 0x000fe400080f1c10 */
[----:B------:R-:W-:Y:S02]  /*0170*/  ULDC.64 UR4, c[0x0][0x1c0] ;  /* 0x0000700000047ab9 */ /* 0x000fe40000000a00 */
[----:B------:R-:W-:Y:S02]  /*0180*/  ULDC.64 UR6, c[0x0][0x190] ;  /* 0x0000640000067ab9 */ /* 0x000fe40000000a00 */
[----:B------:R-:W-:Y:S02]  /*0190*/  ULEA UR19, UP1, UR10, UR6, 0x3 ;  /* 0x000000060a137291 */ /* 0x000fe4000f82183f */
[----:B------:R-:W-:Y:S02]  /*01a0*/  ULEA UR21, UP0, UR14, UR4, 0x3 ;  /* 0x000000040e157291 */ /* 0x000fe4000f80183f */
[----:B------:R-:W-:-:S02]  /*01b0*/  UIADD3 UR9, UR11, UR9, URZ ;  /* 0x000000090b097290 */ /* 0x000fc4000fffe03f */
[----:B------:R-:W-:Y:S02]  /*01c0*/  UIADD3 UR12, UR15, UR12, URZ ;  /* 0x0000000c0f0c7290 */ /* 0x000fe4000fffe03f */
[----:B------:R-:W-:Y:S02]  /*01d0*/  ULEA.HI.X UR18, UR10, UR7, UR9, 0x3, UP1 ;  /* 0x000000070a127291 */ /* 0x000fe400088f1c09 */
[----:B------:R-:W-:Y:S01]  /*01e0*/  ULEA.HI.X UR20, UR14, UR5, UR12, 0x3, UP0 ;  /* 0x000000050e147291 */ /* 0x000fe200080f1c0c */
[----:B------:R-:W-:Y:S11]  /*01f0*/  @P0 EXIT ;  /* 0x000000000000094d */ /* 0x000ff60003800000 */
[----:B------:R-:W0:Y:S01]  /*0200*/  S2R R3, SR_TID.Y ;  /* 0x0000000000037919 */ /* 0x000e220000002200 */
[----:B------:R-:W-:Y:S02]  /*0210*/  ULDC.64 UR4, c[0x0][0x1f0] ;  /* 0x00007c0000047ab9 */ /* 0x000fe40000000a00 */
[----:B------:R-:W-:Y:S01]  /*0220*/  UIMAD UR8, UR8, UR4, URZ ;  /* 0x00000004080872a4 */ /* 0x000fe2000f8e023f */
[----:B------:R-:W0:Y:S01]  /*0230*/  S2R R0, SR_CTAID.Y ;  /* 0x0000000000007919 */ /* 0x000e220000002600 */
[----:B------:R-:W-:-:S02]  /*0240*/  UIMAD.WIDE.U32 UR6, UR26, UR4, URZ ;  /* 0x000000041a0672a5 */ /* 0x000fc4000f8e003f */
[----:B------:R-:W-:Y:S01]  /*0250*/  UIMAD UR8, UR26, UR5, UR8 ;  /* 0x000000051a0872a4 */ /* 0x000fe2000f8e0208 */
[----:B------:R-:W1:Y:S01]  /*0260*/  S2R R5, SR_TID.X ;  /* 0x0000000000057919 */ /* 0x000e620000002100 */
[----:B------:R-:W-:Y:S02]  /*0270*/  ULDC UR14, c[0x0][0x168] ;  /* 0x00005a00000e7ab9 */ /* 0x000fe40000000800 */
[----:B------:R-:W-:Y:S01]  /*0280*/  UIADD3 UR7, UR7, UR8, URZ ;  /* 0x0000000807077290 */ /* 0x000fe2000fffe03f */
[----:B------:R-:W1:Y:S01]  /*0290*/  S2R R2, SR_CTAID.X ;  /* 0x0000000000027919 */ /* 0x000e620000002500 */
[----:B------:R-:W-:Y:S02]  /*02a0*/  ULDC.64 UR4, c[0x0][0x1b0] ;  /* 0x00006c0000047ab9 */ /* 0x000fe40000000a00 */
[----:B------:R-:W-:Y:S02]  /*02b0*/  UISETP.NE.U32.AND UP1, UPT, URZ, UR4, UPT ;  /* 0x000000043f00728c */ /* 0x000fe4000bf25070 */
[----:B------:R-:W-:-:S02]  /*02c0*/  ULEA UR23, UP0, UR6, UR4, 0x3 ;  /* 0x0000000406177291 */ /* 0x000fc4000f80183f */
[----:B------:R-:W-:Y:S02]  /*02d0*/  USHF.L.U64.HI UR7, UR6, 0x3, UR7 ;  /* 0x0000000306077899 */ /* 0x000fe40008010207 */
[----:B------:R-:W-:Y:S02]  /*02e0*/  UISETP.NE.AND.EX UP1, UPT, URZ, UR5, UPT, UP1 ;  /* 0x000000053f00728c */ /* 0x000fe4000bf25310 */
[----:B------:R-:W-:Y:S02]  /*02f0*/  UIADD3.X UR22, UR7, UR5, URZ, UP0, !UPT ;  /* 0x0000000507167290 */ /* 0x000fe400087fe43f */
[----:B------:R-:W-:Y:S02]  /*0300*/  USEL UR25, UR23, UR4, UP1 ;  /* 0x0000000417197287 */ /* 0x000fe40008800000 */
[----:B------:R-:W-:Y:S01]  /*0310*/  USEL UR24, UR22, UR5, UP1 ;  /* 0x0000000516187287 */ /* 0x000fe20008800000 */
[----:B0-----:R-:W-:Y:S01]  /*0320*/  IMAD R0, R0, c[0x0][0x4], R3 ;  /* 0x0000010000007a24 */ /* 0x001fe200078e0203 */
[----:B------:R-:W-:-:S02]  /*0330*/  ULDC UR15, c[0x0][0x14] ;  /* 0x00000500000f7ab9 */ /* 0x000fc40000000800 */
[----:B------:R-:W-:Y:S02]  /*0340*/  ULDC.64 UR4, c[0x0][0x118] ;  /* 0x0000460000047ab9 */ /* 0x000fe40000000a00 */
[----:B------:R-:W-:Y:S01]  /*0350*/  SHF.L.U32 R178, R0, 0x4, RZ ;  /* 0x0000000400b27819 */ /* 0x000fe200000006ff */
[----:B------:R-:W-:Y:S01]  /*0360*/  ULDC UR13, c[0x0][0x14] ;  /* 0x00000500000d7ab9 */ /* 0x000fe20000000800 */
[----:B-1----:R-:W-:Y:S02]  /*0370*/  IMAD R2, R2, c[0x0][0x0], R5 ;  /* 0x0000000002027a24 */ /* 0x002fe400078e0205 */
[----:B------:R-:W-:Y:S01]  /*0380*/  SHF.R.S32.HI R179, RZ, 0x1f, R178 ;  /* 0x0000001fffb37819 */ /* 0x000fe200000114b2 */
[----:B------:R-:W-:Y:S01]  /*0390*/  USEL UR23, UR23, URZ, UP1 ;  /* 0x0000003f17177287 */ /* 0x000fe20008800000 */
[----:B------:R-:W-:Y:S01]  /*03a0*/  IADD3 R176, R178, 0x1, RZ ;  /* 0x00000001b2b07810 */ /* 0x000fe20007ffe0ff */
[----:B------:R-:W-:Y:S01]  /*03b0*/  USEL UR22, UR22, URZ, UP1 ;  /* 0x0000003f16167287 */ /* 0x000fe20008800000 */
[----:B------:R-:W-:Y:S01]  /*03c0*/  SHF.L.U32 R158, R2, 0x2, RZ ;  /* 0x00000002029e7819 */ /* 0x000fe200000006ff */
[----:B------:R-:W-:Y:S01]  /*03d0*/  ULDC UR12, c[0x0][0x1d8] ;  /* 0x00007600000c7ab9 */ /* 0x000fe20000000800 */
[----:B------:R-:W-:-:S02]  /*03e0*/  SHF.R.S32.HI R177, RZ, 0x1f, R176 ;  /* 0x0000001fffb17819 */ /* 0x000fc400000114b0 */
[C---:B------:R-:W-:Y:S01]  /*03f0*/  IADD3 R156, R158.reuse, 0x1, RZ ;  /* 0x000000019e9c7810 */ /* 0x040fe20007ffe0ff */
[C-C-:B------:R-:W-:Y:S01]  /*0400*/  IMAD.WIDE.U32 R90, R158.reuse, c[0x0][0x1c8], R178.reuse ;  /* 0x000072009e5a7a25 */ /* 0x140fe200078e00b2 */
[C---:B------:R-:W-:Y:S02]  /*0410*/  IADD3 R137, R158.reuse, 0x2, RZ ;  /* 0x000000029e897810 */ /* 0x040fe40007ffe0ff */
[C---:B------:R-:W-:Y:S01]  /*0420*/  IADD3 R136, R158.reuse, 0x3, RZ ;  /* 0x000000039e887810 */ /* 0x040fe20007ffe0ff */
[--C-:B------:R-:W-:Y:S01]  /*0430*/  IMAD.WIDE.U32 R88, R158, c[0x0][0x1b8], R178.reuse ;  /* 0x00006e009e587a25 */ /* 0x100fe200078e00b2 */
[----:B------:R0:W-:Y:S01]  /*0440*/  STL.64 [R1+0x150], R90 ;  /* 0x0001505a01007387 */ /* 0x0001e20000100a00 */
[----:B------:R-:W-:Y:S02]  /*0450*/  IADD3 R174, R178, 0x2, RZ ;  /* 0x00000002b2ae7810 */ /* 0x000fe40007ffe0ff */
[----:B------:R-:W-:Y:S01]  /*0460*/  IMAD.WIDE.U32 R54, R156, c[0x0][0x1c8], R178 ;  /* 0x000072009c367a25 */ /* 0x000fe200078e00b2 */
[----:B------:R0:W-:Y:S01]  /*0470*/  STL.64 [R1+0x148], R88 ;  /* 0x0001485801007387 */ /* 0x0001e20000100a00 */
[----:B------:R-:W-:-:S02]  /*0480*/  IADD3 R172, R178, 0x3, RZ ;  /* 0x00000003b2ac7810 */ /* 0x000fc40007ffe0ff */
[----:B------:R-:W-:Y:S01]  /*0490*/  IMAD.WIDE.U32 R16, R156, c[0x0][0x1b8], R178 ;  /* 0x00006e009c107a25 */ /* 0x000fe200078e00b2 */
[----:B------:R0:W-:Y:S01]  /*04a0*/  STL.64 [R1+0x140], R54 ;  /* 0x0001403601007387 */ /* 0x0001e20000100a00 */
[----:B------:R-:W-:Y:S02]  /*04b0*/  SHF.R.S32.HI R175, RZ, 0x1f, R174 ;  /* 0x0000001fffaf7819 */ /* 0x000fe400000114ae */
[--C-:B------:R-:W-:Y:S01]  /*04c0*/  IMAD.WIDE.U32 R36, R137, c[0x0][0x1c8], R178.reuse ;  /* 0x0000720089247a25 */ /* 0x100fe200078e00b2 */
[----:B------:R0:W-:Y:S01]  /*04d0*/  STL.64 [R1+0x138], R16 ;  /* 0x0001381001007387 */ /* 0x0001e20000100a00 */
[----:B------:R-:W-:Y:S02]  /*04e0*/  IADD3 R170, R178, 0x4, RZ ;  /* 0x00000004b2aa7810 */ /* 0x000fe40007ffe0ff */
[----:B------:R-:W-:Y:S01]  /*04f0*/  IMAD.WIDE.U32 R86, R136, c[0x0][0x1c8], R178 ;  /* 0x0000720088567a25 */ /* 0x000fe200078e00b2 */
[----:B------:R0:W-:Y:S01]  /*0500*/  STL.64 [R1+0x130], R36 ;  /* 0x0001302401007387 */ /* 0x0001e20000100a00 */
[----:B------:R-:W-:-:S02]  /*0510*/  SHF.R.S32.HI R173, RZ, 0x1f, R172 ;  /* 0x0000001fffad7819 */ /* 0x000fc400000114ac */
[--C-:B------:R-:W-:Y:S01]  /*0520*/  IMAD.WIDE.U32 R12, R137, c[0x0][0x1b8], R178.reuse ;  /* 0x00006e00890c7a25 */ /* 0x100fe200078e00b2 */
[----:B------:R0:W-:Y:S01]  /*0530*/  STL.64 [R1+0x120], R86 ;  /* 0x0001205601007387 */ /* 0x0001e20000100a00 */
[----:B------:R-:W-:Y:S02]  /*0540*/  IADD3 R168, R178, 0x5, RZ ;  /* 0x00000005b2a87810 */ /* 0x000fe40007ffe0ff */
[----:B------:R-:W-:Y:S01]  /*0550*/  IMAD.WIDE.U32 R8, R136, c[0x0][0x1b8], R178 ;  /* 0x00006e0088087a25 */ /* 0x000fe200078e00b2 */
[----:B------:R0:W-:Y:S01]  /*0560*/  STL.64 [R1+0x128], R12 ;  /* 0x0001280c01007387 */ /* 0x0001e20000100a00 */
[----:B------:R-:W-:Y:S02]  /*0570*/  SHF.R.S32.HI R171, RZ, 0x1f, R170 ;  /* 0x0000001fffab7819 */ /* 0x000fe400000114aa */
        /* <DEDUP_REMOVED lines=20> */
[----:B------:R-:W-:-:S02]  /*06c0*/  SHF.R.S32.HI R163, RZ, 0x1f, R162 ;  /* 0x0000001fffa37819 */ /* 0x000fc400000114a2 */
[----:B------:R-:W-:Y:S01]  /*06d0*/  IMAD.WIDE.U32 R6, R136, c[0x0][0x1b8], R176 ;  /* 0x00006e0088067a25 */ /* 0x000fe200078e00b0 */
[----:B------:R0:W-:Y:S01]  /*06e0*/  STL.64 [R1+0xe0], R84 ;  /* 0x0000e05401007387 */ /* 0x0001e20000100a00 */
[----:B------:R-:W-:Y:S02]  /*06f0*/  SHF.R.S32.HI R238, RZ, 0x1f, R137 ;  /* 0x0000001fffee7819 */ /* 0x000fe40000011489 */
        /* <DEDUP_REMOVED lines=18> */
[--C-:B------:R-:W-:Y:S01]  /*0820*/  IMAD.WIDE.U32 R80, R136, c[0x0][0x1c8], R172.reuse ;  /* 0x0000720088507a25 */ /* 0x100fe200078e00ac */
[----:B------:R0:W-:Y:S01]  /*0830*/  STL.64 [R1+0xa8], R48 ;  /* 0x0000a83001007387 */ /* 0x0001e20000100a00 */
[C---:B------:R-:W-:Y:S02]  /*0840*/  IADD3 R146, R178.reuse, 0xb, RZ ;  /* 0x0000000bb2927810 */ /* 0x040fe40007ffe0ff */
[----:B------:R-:W-:Y:S01]  /*0850*/  IMAD.WIDE.U32 R30, R137, c[0x0][0x1c8], R172 ;  /* 0x00007200891e7a25 */ /* 0x000fe200078e00ac */
[----:B------:R0:W-:Y:S01]  /*0860*/  STL.64 [R1+0x98], R80 ;  /* 0x0000985001007387 */ /* 0x0001e20000100a00 */
[----:B------:R-:W-:-:S02]  /*0870*/  IADD3 R144, R178, 0xc, RZ ;  /* 0x0000000cb2907810 */ /* 0x000fc40007ffe0ff */
[--C-:B------:R-:W-:Y:S01]  /*0880*/  IMAD.WIDE.U32 R64, R158, c[0x0][0x1c8], R170.reuse ;  /* 0x000072009e407a25 */ /* 0x100fe200078e00aa */
[----:B------:R0:W-:Y:S01]  /*0890*/  STL.64 [R1+0xa0], R30 ;  /* 0x0000a01e01007387 */ /* 0x0001e20000100a00 */
[----:B------:R-:W-:Y:S02]  /*08a0*/  IADD3 R142, R178, 0xd, RZ ;  /* 0x0000000db28e7810 */ /* 0x000fe40007ffe0ff */
[--C-:B------:R-:W-:Y:S01]  /*08b0*/  IMAD.WIDE.U32 R46, R156, c[0x0][0x1c8], R170.reuse ;  /* 0x000072009c2e7a25 */ /* 0x100fe200078e00aa */
[----:B------:R0:W-:Y:S01]  /*08c0*/  STL.64 [R1+0x90], R64 ;  /* 0x0000904001007387 */ /* 0x0001e20000100a00 */
[----:B------:R-:W-:Y:S02]  /*08d0*/  IADD3 R140, R178, 0xe, RZ ;  /* 0x0000000eb28c7810 */ /* 0x000fe40007ffe0ff */
[----:B------:R-:W-:Y:S01]  /*08e0*/  IMAD.WIDE.U32 R78, R136, c[0x0][0x1c8], R170 ;  /* 0x00007200884e7a25 */ /* 0x000fe200078e00aa */
[----:B------:R0:W-:Y:S01]  /*08f0*/  STL.64 [R1+0x88], R46 ;  /* 0x0000882e01007387 */ /* 0x0001e20000100a00 */
[----:B------:R-:W-:-:S02]  /*0900*/  IADD3 R138, R178, 0xf, RZ ;  /* 0x0000000fb28a7810 */ /* 0x000fc40007ffe0ff */
[C---:B------:R-:W-:Y:S01]  /*0910*/  IMAD.WIDE.U32 R28, R137.reuse, c[0x0][0x1c8], R170 ;  /* 0x00007200891c7a25 */ /* 0x040fe200078e00aa */
[----:B------:R0:W-:Y:S03]  /*0920*/  STL.64 [R1+0x78], R78 ;  /* 0x0000784e01007387 */ /* 0x0001e60000100a00 */
[--C-:B------:R-:W-:Y:S01]  /*0930*/  IMAD.WIDE.U32 R62, R158, c[0x0][0x1c8], R168.reuse ;  /* 0x000072009e3e7a25 */ /* 0x100fe200078e00a8 */
[----:B------:R0:W-:Y:S03]  /*0940*/  STL.64 [R1+0x80], R28 ;  /* 0x0000801c01007387 */ /* 0x0001e60000100a00 */
[--C-:B------:R-:W-:Y:S01]  /*0950*/  IMAD.WIDE.U32 R44, R156, c[0x0][0x1c8], R168.reuse ;  /* 0x000072009c2c7a25 */ /* 0x100fe200078e00a8 */
[----:B------:R0:W-:Y:S03]  /*0960*/  STL.64 [R1+0x70], R62 ;  /* 0x0000703e01007387 */ /* 0x0001e60000100a00 */
[--C-:B------:R-:W-:Y:S01]  /*0970*/  IMAD.WIDE.U32 R76, R136, c[0x0][0x1c8], R168.reuse ;  /* 0x00007200884c7a25 */ /* 0x100fe200078e00a8 */
[----:B------:R0:W-:Y:S03]  /*0980*/  STL.64 [R1+0x68], R44 ;  /* 0x0000682c01007387 */ /* 0x0001e60000100a00 */
        /* <DEDUP_REMOVED lines=22> */
[----:B------:R-:W-:Y:S01]  /*0af0*/  IMAD.WIDE.U32 R20, R137, c[0x0][0x1c8], R162 ;  /* 0x0000720089147a25 */ /* 0x000fe200078e00a2 */
[----:B------:R0:W-:Y:S03]  /*0b00*/  STL.64 [R1+0x8], R38 ;  /* 0x0000082601007387 */ /* 0x0001e60000100a00 */
[----:B------:R-:W-:Y:S01]  /*0b10*/  IMAD R0, R238, c[0x0][0x1c8], RZ ;  /* 0x00007200ee007a24 */ /* 0x000fe200078e02ff */
[----:B------:R0:W-:Y:S01]  /*0b20*/  STL.64 [R1], R20 ;  /* 0x0000001401007387 */ /* 0x0001e20000100a00 */
[----:B------:R-:W-:-:S02]  /*0b30*/  IMAD R237, R157, c[0x0][0x1b8], RZ ;  /* 0x00006e009ded7a24 */ /* 0x000fc400078e02ff */
[----:B------:R-:W-:Y:S02]  /*0b40*/  IMAD R3, R159, c[0x0][0x1b8], RZ ;  /* 0x00006e009f037a24 */ /* 0x000fe400078e02ff */
[----:B------:R-:W-:Y:S02]  /*0b50*/  IMAD R238, R238, c[0x0][0x1b8], RZ ;  /* 0x00006e00eeee7a24 */ /* 0x000fe400078e02ff */
[C---:B------:R-:W-:Y:S02]  /*0b60*/  IMAD R5, R239.reuse, c[0x0][0x1c8], RZ ;  /* 0x00007200ef057a24 */ /* 0x040fe400078e02ff */
[----:B------:R-:W-:Y:S02]  /*0b70*/  IMAD R239, R239, c[0x0][0x1b8], RZ ;  /* 0x00006e00efef7a24 */ /* 0x000fe400078e02ff */
[----:B------:R-:W-:Y:S02]  /*0b80*/  IMAD R237, R156, c[0x0][0x1bc], R237 ;  /* 0x00006f009ced7a24 */ /* 0x000fe400078e02ed */
[----:B------:R-:W-:-:S02]  /*0b90*/  IMAD R229, R159, c[0x0][0x1c8], RZ ;  /* 0x000072009fe57a24 */ /* 0x000fc400078e02ff */
[----:B------:R-:W-:Y:S01]  /*0ba0*/  IMAD R236, R158, c[0x0][0x1bc], R3 ;  /* 0x00006f009eec7a24 */ /* 0x000fe200078e0203 */
[----:B------:R-:W-:Y:S01]  /*0bb0*/  IADD3 R233, R17, R237, RZ ;  /* 0x000000ed11e97210 */ /* 0x000fe20007ffe0ff */
[----:B------:R-:W-:Y:S02]  /*0bc0*/  IMAD R238, R137, c[0x0][0x1bc], R238 ;  /* 0x00006f0089ee7a24 */ /* 0x000fe400078e02ee */
[----:B------:R-:W-:Y:S01]  /*0bd0*/  IMAD R3, R157, c[0x0][0x1c8], RZ ;  /* 0x000072009d037a24 */ /* 0x000fe200078e02ff */
[----:B------:R-:W-:Y:S01]  /*0be0*/  IADD3 R232, R89, R236, RZ ;  /* 0x000000ec59e87210 */ /* 0x000fe20007ffe0ff */
[----:B------:R-:W-:Y:S01]  /*0bf0*/  IMAD R239, R136, c[0x0][0x1bc], R239 ;  /* 0x00006f0088ef7a24 */ /* 0x000fe200078e02ef */
[----:B------:R-:W-:Y:S01]  /*0c00*/  IADD3 R234, R13, R238, RZ ;  /* 0x000000ee0dea7210 */ /* 0x000fe20007ffe0ff */
[----:B------:R-:W-:Y:S01]  /*0c10*/  IMAD R229, R158, c[0x0][0x1cc], R229 ;  /* 0x000073009ee57a24 */ /* 0x000fe200078e02e5 */
[----:B------:R-:W-:Y:S01]  /*0c20*/  IADD3 R236, R236, R19, RZ ;  /* 0x00000013ecec7210 */ /* 0x000fe20007ffe0ff */
[----:B------:R-:W-:Y:S01]  /*0c30*/  IMAD R231, R137, c[0x0][0x1cc], R0 ;  /* 0x0000730089e77a24 */ /* 0x000fe200078e0200 */
[----:B------:R-:W-:Y:S01]  /*0c40*/  IADD3 R238, R238, R11, RZ ;  /* 0x0000000beeee7210 */ /* 0x000fe20007ffe0ff */
[C---:B------:R-:W-:Y:S01]  /*0c50*/  IMAD R5, R136.reuse, c[0x0][0x1cc], R5 ;  /* 0x0000730088057a24 */ /* 0x040fe200078e0205 */
[C---:B------:R-:W-:Y:S01]  /*0c60*/  IADD3 R197, R229.reuse, R71, RZ ;  /* 0x00000047e5c57210 */ /* 0x040fe20007ffe0ff */
[----:B------:R-:W-:Y:S01]  /*0c70*/  IMAD.WIDE.U32 R250, R136, c[0x0][0x1c8], R162 ;  /* 0x0000720088fa7a25 */ /* 0x000fe200078e00a2 */
[----:B------:R-:W-:-:S02]  /*0c80*/  IADD3 R205, R229, R67, RZ ;  /* 0x00000043e5cd7210 */ /* 0x000fc40007ffe0ff */
[C---:B------:R-:W-:Y:S01]  /*0c90*/  IADD3 R209, R229.reuse, R65, RZ ;  /* 0x00000041e5d17210 */ /* 0x040fe20007ffe0ff */
[----:B------:R-:W-:Y:S01]  /*0ca0*/  IMAD R3, R156, c[0x0][0x1cc], R3 ;  /* 0x000073009c037a24 */ /* 0x000fe200078e0203 */
[C---:B------:R-:W-:Y:S01]  /*0cb0*/  IADD3 R213, R229.reuse, R63, RZ ;  /* 0x0000003fe5d57210 */ /* 0x040fe20007ffe0ff */
[--C-:B------:R-:W-:Y:S01]  /*0cc0*/  IMAD.WIDE.U32 R248, R158, c[0x0][0x1c8], R160.reuse ;  /* 0x000072009ef87a25 */ /* 0x100fe200078e00a0 */
[C---:B------:R-:W-:Y:S02]  /*0cd0*/  IADD3 R221, R229.reuse, R59, RZ ;  /* 0x0000003be5dd7210 */ /* 0x040fe40007ffe0ff */
[----:B------:R-:W-:Y:S01]  /*0ce0*/  IADD3 R225, R229, R57, RZ ;  /* 0x00000039e5e17210 */ /* 0x000fe20007ffe0ff */
[--C-:B------:R-:W-:Y:S01]  /*0cf0*/  IMAD.WIDE.U32 R246, R156, c[0x0][0x1c8], R160.reuse ;  /* 0x000072009cf67a25 */ /* 0x100fe200078e00a0 */
[----:B------:R-:W-:Y:S02]  /*0d00*/  IADD3 R195, R37, R231, RZ ;  /* 0x000000e725c37210 */ /* 0x000fe40007ffe0ff */
[----:B------:R-:W-:Y:S01]  /*0d10*/  IADD3 R199, R231, R35, RZ ;  /* 0x00000023e7c77210 */ /* 0x000fe20007ffe0ff */
[----:B------:R-:W-:Y:S01]  /*0d20*/  IMAD.WIDE.U32 R244, R137, c[0x0][0x1c8], R160 ;  /* 0x0000720089f47a25 */ /* 0x000fe200078e00a0 */
[----:B------:R-:W-:-:S02]  /*0d30*/  IADD3 R207, R231, R31, RZ ;  /* 0x0000001fe7cf7210 */ /* 0x000fc40007ffe0ff */
[----:B------:R-:W-:Y:S01]  /*0d40*/  IADD3 R211, R231, R29, RZ ;  /* 0x0000001de7d37210 */ /* 0x000fe20007ffe0ff */
[----:B------:R-:W-:Y:S01]  /*0d50*/  IMAD.IADD R237, R237, 0x1, R15 ;  /* 0x00000001eded7824 */ /* 0x000fe200078e020f */
        /* <DEDUP_REMOVED lines=8> */
[----:B------:R-:W-:Y:S01]  /*0de0*/  SHF.L.U64.HI R232, R88, 0x3, R232 ;  /* 0x0000000358e87819 */ /* 0x000fe200000102e8 */
[----:B------:R-:W-:Y:S01]  /*0df0*/  IMAD.IADD R203, R231, 0x1, R33 ;  /* 0x00000001e7cb7824 */ /* 0x000fe200078e0221 */
[----:B------:R-:W-:Y:S01]  /*0e00*/  IADD3 R196, R87, R5, RZ ;  /* 0x0000000557c47210 */ /* 0x000fe20007ffe0ff */
[----:B------:R-:W-:Y:S01]  /*0e10*/  IMAD.IADD R219, R231, 0x1, R25 ;  /* 0x00000001e7db7824 */ /* 0x000fe200078e0219 */
[C---:B------:R-:W-:Y:S01]  /*0e20*/  IADD3 R200, R5.reuse, R85, RZ ;  /* 0x0000005505c87210 */ /* 0x040fe20007ffe0ff */
[C---:B------:R-:W-:Y:S01]  /*0e30*/  IMAD.IADD R204, R5.reuse, 0x1, R83 ;  /* 0x0000000105cc7824 */ /* 0x040fe200078e0253 */
[C---:B------:R-:W-:Y:S01]  /*0e40*/  IADD3 R208, R5.reuse, R81, RZ ;  /* 0x0000005105d07210 */ /* 0x040fe20007ffe0ff */
[C---:B------:R-:W-:Y:S01]  /*0e50*/  IMAD.IADD R220, R5.reuse, 0x1, R75 ;  /* 0x0000000105dc7824 */ /* 0x040fe200078e024b */
[----:B------:R-:W-:Y:S01]  /*0e60*/  IADD3 R212, R5, R79, RZ ;  /* 0x0000004f05d47210 */ /* 0x000fe20007ffe0ff */
[----:B------:R-:W-:Y:S01]  /*0e70*/  IMAD.IADD R194, R55, 0x1, R3 ;  /* 0x0000000137c27824 */ /* 0x000fe200078e0203 */
[----:B------:R-:W-:Y:S01]  /*0e80*/  IADD3 R216, R5, R77, RZ ;  /* 0x0000004d05d87210 */ /* 0x000fe20007ffe0ff */
[----:B------:R-:W-:Y:S01]  /*0e90*/  IMAD.IADD R210, R3, 0x1, R47 ;  /* 0x0000000103d27824 */ /* 0x000fe200078e022f */
[----:B------:R-:W-:Y:S01]  /*0ea0*/  IADD3 R224, R5, R73, RZ ;  /* 0x0000004905e07210 */ /* 0x000fe20007ffe0ff */
[----:B------:R-:W-:Y:S01]  /*0eb0*/  IMAD.IADD R226, R3, 0x1, R39 ;  /* 0x0000000103e27824 */ /* 0x000fe200078e0227 */
[----:B------:R-:W-:-:S02]  /*0ec0*/  IADD3 R228, R5, R251, RZ ;  /* 0x000000fb05e47210 */ /* 0x000fc40007ffe0ff */
[----:B------:R-:W-:Y:S02]  /*0ed0*/  IADD3 R229, R229, R249, RZ ;  /* 0x000000f9e5e57210 */ /* 0x000fe40007ffe0ff */
[C---:B------:R-:W-:Y:S02]  /*0ee0*/  IADD3 R198, R3.reuse, R53, RZ ;  /* 0x0000003503c67210 */ /* 0x040fe40007ffe0ff */
[C---:B------:R-:W-:Y:S02]  /*0ef0*/  IADD3 R202, R3.reuse, R51, RZ ;  /* 0x0000003303ca7210 */ /* 0x040fe40007ffe0ff */
[C---:B------:R-:W-:Y:S02]  /*0f00*/  IADD3 R206, R3.reuse, R49, RZ ;  /* 0x0000003103ce7210 */ /* 0x040fe40007ffe0ff */
[C---:B------:R-:W-:Y:S02]  /*0f10*/  IADD3 R214, R3.reuse, R45, RZ ;  /* 0x0000002d03d67210 */ /* 0x040fe40007ffe0ff */
[----:B------:R-:W-:-:S02]  /*0f20*/  IADD3 R218, R3, R43, RZ ;  /* 0x0000002b03da7210 */ /* 0x000fc40007ffe0ff */
[C---:B------:R-:W-:Y:S02]  /*0f30*/  IADD3 R222, R3.reuse, R41, RZ ;  /* 0x0000002903de7210 */ /* 0x040fe40007ffe0ff */
[----:B------:R-:W-:Y:S02]  /*0f40*/  IADD3 R230, R3, R247, RZ ;  /* 0x000000f703e67210 */ /* 0x000fe40007ffe0ff */
[----:B------:R-:W-:Y:S02]  /*0f50*/  IADD3 R231, R231, R245, RZ ;  /* 0x000000f5e7e77210 */ /* 0x000fe40007ffe0ff */
[----:B------:R-:W-:Y:S02]  /*0f60*/  SHF.L.U64.HI R236, R18, 0x3, R236 ;  /* 0x0000000312ec7819 */ /* 0x000fe400000102ec */
[----:B------:R-:W-:Y:S02]  /*0f70*/  SHF.L.U64.HI R233, R16, 0x3, R233 ;  /* 0x0000000310e97819 */ /* 0x000fe400000102e9 */
[----:B------:R-:W-:-:S02]  /*0f80*/  SHF.L.U64.HI R237, R14, 0x3, R237 ;  /* 0x000000030eed7819 */ /* 0x000fc400000102ed */
[----:B------:R-:W-:Y:S02]  /*0f90*/  SHF.L.U64.HI R234, R12, 0x3, R234 ;  /* 0x000000030cea7819 */ /* 0x000fe400000102ea */
[----:B------:R-:W-:Y:S02]  /*0fa0*/  SHF.L.U64.HI R238, R10, 0x3, R238 ;  /* 0x000000030aee7819 */ /* 0x000fe400000102ee */
[----:B------:R-:W-:Y:S02]  /*0fb0*/  SHF.L.U64.HI R235, R8, 0x3, R235 ;  /* 0x0000000308eb7819 */ /* 0x000fe400000102eb */
[----:B0-----:R-:W-:Y:S02]  /*0fc0*/  SHF.L.U64.HI R239, R6, 0x3, R239 ;  /* 0x0000000306ef7819 */ /* 0x001fe400000102ef */
.L_x_198:
[----:B0-----:R-:W-:Y:S01]  /*0fd0*/  IMAD.MOV.U32 R0, RZ, RZ, c[0x0][0x168] ;  /* 0x00005a00ff007624 */ /* 0x001fe200078e00ff */
[----:B-----5:R-:W-:Y:S01]  /*0fe0*/  MOV R135, c[0x0][0x1d4] ;  /* 0x0000750000877a02 */ /* 0x020fe20000000f00 */
[----:B------:R-:W-:Y:S01]  /*0ff0*/  IMAD.MOV.U32 R134, RZ, RZ, c[0x0][0x1d0] ;  /* 0x00007400ff867624 */ /* 0x000fe200078e00ff */
[----:B------:R-:W-:Y:S01]  /*1000*/  MOV R133, c[0x0][0x1d4] ;  /* 0x0000750000857a02 */ /* 0x000fe20000000f00 */
[----:B------:R-:W-:Y:S01]  /*1010*/  IMAD.MOV.U32 R132, RZ, RZ, c[0x0][0x1d0] ;  /* 0x00007400ff847624 */ /* 0x000fe200078e00ff */
[----:B------:R-:W-:Y:S01]  /*1020*/  ISETP.GE.AND P0, PT, R0, 0x1, PT ;  /* 0x000000010000780c */ /* 0x000fe20003f06270 */
[----:B------:R-:W-:Y:S01]  /*1030*/  IMAD.MOV.U32 R130, RZ, RZ, c[0x0][0x1d0] ;  /* 0x00007400ff827624 */ /* 0x000fe200078e00ff */
[----:B------:R-:W-:Y:S01]  /*1040*/  MOV R131, c[0x0][0x1d4] ;  /* 0x0000750000837a02 */ /* 0x000fe20000000f00 */
        /* <DEDUP_REMOVED lines=122> */
[----:B------:R-:W-:Y:S05]  /*17f0*/  @!P0 BRA `(.L_x_0) ;  /* 0x0000990000008947 */ /* 0x000fea0003800000 */
        /* <DEDUP_REMOVED lines=129> */
[----:B------:R-:W-:Y:S01]  /*2010*/  ISETP.NE.AND P6, PT, R192, 0x1, PT ;  /* 0x00000001c000780c */ /* 0x000fe20003fc5270 */
[----:B------:R-:W-:-:S02]  /*2020*/  UMOV UR27, URZ ;  /* 0x0000003f001b7c82 */ /* 0x000fc40008000000 */
[----:B------:R-:W-:Y:S02]  /*2030*/  ULDC.64 UR8, c[0x0][0x180] ;  /* 0x0000600000087ab9 */ /* 0x000fe40000000a00 */
[----:B------:R-:W-:Y:S02]  /*2040*/  ULDC.64 UR6, c[0x0][0x198] ;  /* 0x0000660000067ab9 */ /* 0x000fe40000000a00 */
.L_x_65:
[----:B------:R-:W-:Y:S01]  /*2050*/  USHF.R.S32.HI UR10, URZ, 0x1f, UR27 ;  /* 0x0000001f3f0a7899 */ /* 0x000fe2000801141b */
[----:B------:R-:W-:Y:S01]  /*2060*/  IMAD.U32 R3, RZ, RZ, UR27 ;  /* 0x0000001bff037e24 */ /* 0x000fe2000f8e00ff */
[----:B------:R-:W-:Y:S02]  /*2070*/  BSSY B0, `(.L_x_1) ;  /* 0x000009e000007945 */ /* 0x000fe40003800000 */
[----:B------:R-:W-:Y:S01]  /*2080*/  UIMAD UR11, UR10, UR8, URZ ;  /* 0x000000080a0b72a4 */ /* 0x000fe2000f8e023f */
[C---:B------:R-:W-:Y:S01]  /*2090*/  IMAD.WIDE.U32 R4, R3.reuse, c[0x0][0x180], R158 ;  /* 0x0000600003047a25 */ /* 0x040fe200078e009e */
[----:B------:R-:W-:Y:S02]  /*20a0*/  UIMAD UR10, UR10, UR6, URZ ;  /* 0x000000060a0a72a4 */ /* 0x000fe4000f8e023f */
[----:B------:R-:W-:Y:S01]  /*20b0*/  UIMAD UR11, UR27, UR9, UR11 ;  /* 0x000000091b0b72a4 */ /* 0x000fe2000f8e020b */
[----:B------:R-:W-:Y:S01]  /*20c0*/  IMAD.WIDE.U32 R2, R3, c[0x0][0x198], R178 ;  /* 0x0000660003027a25 */ /* 0x000fe200078e00b2 */
[C---:B------:R-:W-:Y:S01]  /*20d0*/  LEA R154, P0, R4.reuse, UR17, 0x3 ;  /* 0x00000011049a7c11 */ /* 0x040fe2000f8018ff */
[----:B------:R-:W-:Y:S03]  /*20e0*/  UIMAD UR10, UR27, UR7, UR10 ;  /* 0x000000071b0a72a4 */ /* 0x000fe6000f8e020a */
[----:B------:R-:W-:Y:S04]  /*20f0*/  IADD3 R0, R5, UR11, RZ ;  /* 0x0000000b05007c10 */ /* 0x000fe8000fffe0ff */
[----:B------:R-:W-:Y:S02]  /*2100*/  LEA.HI.X R155, R4, UR16, R0, 0x3, P0 ;  /* 0x00000010049b7c11 */ /* 0x000fe400080f1c00 */
[C---:B------:R-:W-:Y:S02]  /*2110*/  LEA R150, P0, R2.reuse, UR19, 0x3 ;  /* 0x0000001302967c11 */ /* 0x040fe4000f8018ff */
[----:B------:R-:W-:Y:S01]  /*2120*/  IADD3 R0, R3, UR10, RZ ;  /* 0x0000000a03007c10 */ /* 0x000fe2000fffe0ff */
[----:B------:R-:W-:Y:S03]  /*2130*/  IMAD.U32 R3, RZ, RZ, UR27 ;  /* 0x0000001bff037e24 */ /* 0x000fe6000f8e00ff */
[----:B------:R-:W-:Y:S01]  /*2140*/  LEA.HI.X R151, R2, UR18, R0, 0x3, P0 ;  /* 0x0000001202977c11 */ /* 0x000fe200080f1c00 */
[----:B------:R-:W-:Y:S05]  /*2150*/  IMAD.WIDE.U32 R2, R3, c[0x0][0x180], R156 ;  /* 0x0000600003027a25 */ /* 0x000fea00078e009c */
[C---:B------:R-:W-:Y:S02]  /*2160*/  LEA R152, P0, R2.reuse, UR17, 0x3 ;  /* 0x0000001102987c11 */ /* 0x040fe4000f8018ff */
[----:B------:R-:W-:Y:S04]  /*2170*/  IADD3 R0, R3, UR11, RZ ;  /* 0x0000000b03007c10 */ /* 0x000fe8000fffe0ff */
[----:B------:R-:W-:Y:S01]  /*2180*/  LEA.HI.X R153, R2, UR16, R0, 0x3, P0 ;  /* 0x0000001002997c11 */ /* 0x000fe200080f1c00 */
[----:B------:R-:W-:-:S05]  /*2190*/  @!P6 BRA `(.L_x_2) ;  /* 0x000005700000e947 */ /* 0x000fca0003800000 */
[----:B------:R-:W-:Y:S04]  /*21a0*/  MOV R0, c[0x0][0x1a0] ;  /* 0x0000680000007a02 */ /* 0x000fe80000000f00 */
[----:B------:R-:W-:-:S13]  /*21b0*/  ISETP.NE.AND P0, PT, R0, 0x1, PT ;  /* 0x000000010000780c */ /* 0x000fda0003f05270 */
[----:B------:R-:W-:-:S05]  /*21c0*/  @!P0 BRA `(.L_x_3) ;  /* 0x000002a000008947 */ /* 0x000fca0003800000 */
[----:B------:R-:W-:Y:S02]  /*21d0*/  ISETP.GE.AND P0, PT, R158, c[0x0][0x160], PT ;  /* 0x000058009e007a0c */ /* 0x000fe40003f06270 */
[----:B------:R-:W-:Y:S02]  /*21e0*/  ISETP.GE.AND P1, PT, R156, c[0x0][0x160], PT ;  /* 0x000058009c007a0c */ /* 0x000fe40003f26270 */
[C---:B------:R-:W-:Y:S02]  /*21f0*/  ISETP.LT.AND P0, PT, R178.reuse, c[0x0][0x164], !P0 ;  /* 0x00005900b2007a0c */ /* 0x040fe40004701270 */
[----:B------:R-:W-:Y:S02]  /*2200*/  ISETP.LT.AND P1, PT, R178, c[0x0][0x164], !P1 ;  /* 0x00005900b2007a0c */ /* 0x000fe40004f21270 */
[----:B------:R-:W-:Y:S02]  /*2210*/  ISETP.GE.AND P2, PT, R137, c[0x0][0x160], PT ;  /* 0x0000580089007a0c */ /* 0x000fe40003f46270 */
[----:B------:R-:W-:Y:S02]  /*2220*/  ISETP.GE.AND P3, PT, R136, c[0x0][0x160], PT ;  /* 0x0000580088007a0c */ /* 0x000fe40003f66270 */
[C---:B------:R-:W-:Y:S02]  /*2230*/  ISETP.LT.AND P2, PT, R178.reuse, c[0x0][0x164], !P2 ;  /* 0x00005900b2007a0c */ /* 0x040fe40005741270 */
[----:B------:R-:W-:Y:S03]  /*2240*/  ISETP.LT.AND P3, PT, R178, c[0x0][0x164], !P3 ;  /* 0x00005900b2007a0c */ /* 0x000fe60005f61270 */
[----:B------:R-:W2:Y:S04]  /*2250*/  @P0 LDG.E R5, [R154.64] ;  /* 0x000000049a050981 */ /* 0x000ea8000c1e1900 */
[----:B------:R-:W2:Y:S04]  /*2260*/  @P0 LDG.E R7, [R150.64] ;  /* 0x0000000496070981 */ /* 0x000ea8000c1e1900 */
[----:B------:R-:W3:Y:S04]  /*2270*/  @P0 LDG.E R6, [R150.64+0x4] ;  /* 0x0000040496060981 */ /* 0x000ee8000c1e1900 */
[----:B------:R-:W4:Y:S04]  /*2280*/  @P0 LDG.E R181, [R154.64+0x4] ;  /* 0x000004049ab50981 */ /* 0x000f28000c1e1900 */
[----:B------:R-:W5:Y:S04]  /*2290*/  @P1 LDG.E R180, [R152.64] ;  /* 0x0000000498b41981 */ /* 0x000f68000c1e1900 */
[----:B------:R-:W5:Y:S04]  /*22a0*/  @P1 LDG.E R183, [R150.64] ;  /* 0x0000000496b71981 */ /* 0x000f68000c1e1900 */
[----:B------:R-:W5:Y:S04]  /*22b0*/  @P1 LDG.E R182, [R150.64+0x4] ;  /* 0x0000040496b61981 */ /* 0x000f68000c1e1900 */
[----:B------:R-:W5:Y:S04]  /*22c0*/  @P1 LDG.E R184, [R152.64+0x4] ;  /* 0x0000040498b81981 */ /* 0x000f68000c1e1900 */
[----:B------:R-:W5:Y:S04]  /*22d0*/  @P2 LDG.E R185, [R150.64] ;  /* 0x0000000496b92981 */ /* 0x000f68000c1e1900 */
[----:B------:R-:W5:Y:S01]  /*22e0*/  @P2 LDG.E R186, [R150.64+0x4] ;  /* 0x0000040496ba2981 */ /* 0x000f62000c1e1900 */
[CC--:B--2---:R-:W-:Y:S02]  /*22f0*/  @P0 FFMA R2, R5.reuse, R7.reuse, R8 ;  /* 0x0000000705020223 */ /* 0x0c4fe40000000008 */
[----:B---3--:R-:W-:Y:S02]  /*2300*/  @P0 FFMA R0, R5, R6, R9 ;  /* 0x0000000605000223 */ /* 0x008fe40000000009 */
[----:B------:R-:W2:Y:S02]  /*2310*/  @P2 LDG.E R5, [R152.64+0x8] ;  /* 0x0000080498052981 */ /* 0x000ea4000c1e1900 */
[----:B----4-:R-:W-:Y:S02]  /*2320*/  @P0 FFMA R9, R181, R7, R0 ;  /* 0x00000007b5090223 */ /* 0x010fe40000000000 */
[----:B------:R-:W-:Y:S01]  /*2330*/  @P0 FFMA R8, R6, -R181, R2 ;  /* 0x800000b506080223 */ /* 0x000fe20000000002 */
[----:B------:R-:W3:Y:S01]  /*2340*/  @P2 LDG.E R7, [R152.64+0xc] ;  /* 0x00000c0498072981 */ /* 0x000ee2000c1e1900 */
[CC--:B-----5:R-:W-:Y:S02]  /*2350*/  @P1 FFMA R3, R180.reuse, R183.reuse, R40 ;  /* 0x000000b7b4031223 */ /* 0x0e0fe40000000028 */
[----:B------:R-:W-:Y:S04]  /*2360*/  @P1 FFMA R0, R180, R182, R41 ;  /* 0x000000b6b4001223 */ /* 0x000fe80000000029 */
[----:B------:R-:W-:Y:S02]  /*2370*/  @P1 FFMA R41, R184, R183, R0 ;  /* 0x000000b7b8291223 */ /* 0x000fe40000000000 */
[----:B------:R-:W-:Y:S02]  /*2380*/  @P1 FFMA R40, R182, -R184, R3 ;  /* 0x800000b8b6281223 */ /* 0x000fe40000000003 */
[C---:B--2---:R-:W-:Y:S02]  /*2390*/  @P2 FFMA R4, R5.reuse, R185, R72 ;  /* 0x000000b905042223 */ /* 0x044fe40000000048 */
[----:B------:R-:W-:Y:S02]  /*23a0*/  @P2 FFMA R0, R5, R186, R73 ;  /* 0x000000ba05002223 */ /* 0x000fe40000000049 */
[----:B---3--:R-:W-:Y:S02]  /*23b0*/  @P2 FFMA R72, R186, -R7, R4 ;  /* 0x80000007ba482223 */ /* 0x008fe40000000004 */
[----:B------:R-:W-:Y:S01]  /*23c0*/  @P2 FFMA R73, R7, R185, R0 ;  /* 0x000000b907492223 */ /* 0x000fe20000000000 */
[----:B------:R-:W-:-:S05]  /*23d0*/  @!P3 BRA `(.L_x_4) ;  /* 0x000006700000b947 */ /* 0x000fca0003800000 */
[----:B------:R-:W2:Y:S04]  /*23e0*/  LDG.E R3, [R150.64] ;  /* 0x0000000496037981 */ /* 0x000ea8000c1e1900 */
[----:B------:R-:W2:Y:S04]  /*23f0*/  LDG.E R0, [R152.64+0x10] ;  /* 0x0000100498007981 */ /* 0x000ea8000c1e1900 */
[----:B------:R-:W3:Y:S04]  /*2400*/  LDG.E R5, [R150.64+0x4] ;  /* 0x0000040496057981 */ /* 0x000ee8000c1e1900 */
[----:B------:R-:W4:Y:S01]  /*2410*/  LDG.E R2, [R152.64+0x14] ;  /* 0x0000140498027981 */ /* 0x000f22000c1e1900 */
[C---:B--2---:R-:W-:Y:S02]  /*2420*/  FFMA R104, R0.reuse, R3, R104 ;  /* 0x0000000300687223 */ /* 0x044fe40000000068 */
[----:B---3--:R-:W-:Y:S02]  /*2430*/  FFMA R105, R0, R5, R105 ;  /* 0x0000000500697223 */ /* 0x008fe40000000069 */
[----:B----4-:R-:W-:Y:S02]  /*2440*/  FFMA R104, R5, -R2, R104 ;  /* 0x8000000205687223 */ /* 0x010fe40000000068 */
[----:B------:R-:W-:Y:S01]  /*2450*/  FFMA R105, R2, R3, R105 ;  /* 0x0000000302697223 */ /* 0x000fe20000000069 */
[----:B------:R-:W-:-:S05]  /*2460*/  BRA `(.L_x_4) ;  /* 0x000005e000007947 */ /* 0x000fca0003800000 */
.L_x_3:
[----:B------:R-:W-:Y:S02]  /*2470*/  ISETP.GE.AND P0, PT, R158, c[0x0][0x160], PT ;  /* 0x000058009e007a0c */ /* 0x000fe40003f06270 */
[----:B------:R-:W-:Y:S02]  /*2480*/  ISETP.GE.AND P1, PT, R156, c[0x0][0x160], PT ;  /* 0x000058009c007a0c */ /* 0x000fe40003f26270 */
[C---:B------:R-:W-:Y:S02]  /*2490*/  ISETP.LT.AND P0, PT, R178.reuse, c[0x0][0x164], !P0 ;  /* 0x00005900b2007a0c */ /* 0x040fe40004701270 */
[C---:B------:R-:W-:Y:S02]  /*24a0*/  ISETP.LT.AND P1, PT, R178.reuse, c[0x0][0x164], !P1 ;  /* 0x00005900b2007a0c */ /* 0x040fe40004f21270 */
[----:B------:R-:W-:Y:S04]  /*24b0*/  ISETP.GE.AND P2, PT, R137, c[0x0][0x160], PT ;  /* 0x0000580089007a0c */ /* 0x000fe80003f46270 */
[----:B------:R-:W-:Y:S05]  /*24c0*/  ISETP.LT.AND P2, PT, R178, c[0x0][0x164], !P2 ;  /* 0x00005900b2007a0c */ /* 0x000fea0005741270 */
[----:B------:R-:W2:Y:S04]  /*24d0*/  @P0 LDG.E R7, [R154.64] ;  /* 0x000000049a070981 */ /* 0x000ea8000c1e1900 */
[----:B------:R-:W2:Y:S04]  /*24e0*/  @P0 LDG.E R181, [R150.64] ;  /* 0x0000000496b50981 */ /* 0x000ea8000c1e1900 */
[----:B------:R-:W3:Y:S04]  /*24f0*/  @P0 LDG.E R6, [R150.64+0x4] ;  /* 0x0000040496060981 */ /* 0x000ee8000c1e1900 */
[----:B------:R-:W3:Y:S04]  /*2500*/  @P0 LDG.E R180, [R154.64+0x4] ;  /* 0x000004049ab40981 */ /* 0x000ee8000c1e1900 */
[----:B------:R-:W4:Y:S04]  /*2510*/  @P1 LDG.E R3, [R152.64] ;  /* 0x0000000498031981 */ /* 0x000f28000c1e1900 */
[----:B------:R-:W4:Y:S04]  /*2520*/  @P1 LDG.E R182, [R150.64] ;  /* 0x0000000496b61981 */ /* 0x000f28000c1e1900 */
[----:B------:R-:W5:Y:S04]  /*2530*/  @P1 LDG.E R4, [R150.64+0x4] ;  /* 0x0000040496041981 */ /* 0x000f68000c1e1900 */
[----:B------:R-:W5:Y:S04]  /*2540*/  @P1 LDG.E R183, [R152.64+0x4] ;  /* 0x0000040498b71981 */ /* 0x000f68000c1e1900 */
[----:B------:R-:W5:Y:S04]  /*2550*/  @P2 LDG.E R185, [R150.64] ;  /* 0x0000000496b92981 */ /* 0x000f68000c1e1900 */
[----:B------:R-:W5:Y:S04]  /*2560*/  @P2 LDG.E R0, [R152.64+0x8] ;  /* 0x0000080498002981 */ /* 0x000f68000c1e1900 */
[----:B------:R-:W5:Y:S04]  /*2570*/  @P2 LDG.E R2, [R150.64+0x4] ;  /* 0x0000040496022981 */ /* 0x000f68000c1e1900 */
[----:B------:R-:W5:Y:S01]  /*2580*/  @P2 LDG.E R184, [R152.64+0xc] ;  /* 0x00000c0498b82981 */ /* 0x000f62000c1e1900 */
[CC--:B--2---:R-:W-:Y:S04]  /*2590*/  @P0 FFMA R5, R7.reuse, R181.reuse, R8 ;  /* 0x000000b507050223 */ /* 0x0c4fe80000000008 */
[CC--:B---3--:R-:W-:Y:S02]  /*25a0*/  @P0 FFMA R8, R180.reuse, R6.reuse, R5 ;  /* 0x00000006b4080223 */ /* 0x0c8fe40000000005 */
[----:B------:R-:W-:Y:S04]  /*25b0*/  @P0 FFMA R6, -R7, R6, R9 ;  /* 0x0000000607060223 */ /* 0x000fe80000000109 */
[----:B------:R-:W-:Y:S01]  /*25c0*/  @P0 FFMA R9, R180, R181, R6 ;  /* 0x000000b5b4090223 */ /* 0x000fe20000000006 */
[----:B------:R-:W-:Y:S01]  /*25d0*/  ISETP.GE.AND P0, PT, R136, c[0x0][0x160], PT ;  /* 0x0000580088007a0c */ /* 0x000fe20003f06270 */
[----:B----4-:R-:W-:Y:S03]  /*25e0*/  @P1 FFMA R5, R3, R182, R40 ;  /* 0x000000b603051223 */ /* 0x010fe60000000028 */
[----:B------:R-:W-:Y:S01]  /*25f0*/  ISETP.LT.AND P0, PT, R178, c[0x0][0x164], !P0 ;  /* 0x00005900b2007a0c */ /* 0x000fe20004701270 */
[----:B-----5:R-:W-:Y:S02]  /*2600*/  @P1 FFMA R3, R4, -R3, R41 ;  /* 0x8000000304031223 */ /* 0x020fe40000000029 */
[C---:B------:R-:W-:Y:S02]  /*2610*/  @P1 FFMA R40, R183.reuse, R4, R5 ;  /* 0x00000004b7281223 */ /* 0x040fe40000000005 */
[----:B------:R-:W-:Y:S02]  /*2620*/  @P1 FFMA R41, R183, R182, R3 ;  /* 0x000000b6b7291223 */ /* 0x000fe40000000003 */
[-C--:B------:R-:W-:Y:S02]  /*2630*/  @P2 FFMA R3, R0, R185.reuse, R72 ;  /* 0x000000b900032223 */ /* 0x080fe40000000048 */
[----:B------:R-:W-:Y:S02]  /*2640*/  @P2 FFMA R0, R2, -R0, R73 ;  /* 0x8000000002002223 */ /* 0x000fe40000000049 */
[C---:B------:R-:W-:Y:S02]  /*2650*/  @P2 FFMA R72, R184.reuse, R2, R3 ;  /* 0x00000002b8482223 */ /* 0x040fe40000000003 */
[----:B------:R-:W-:Y:S01]  /*2660*/  @P2 FFMA R73, R184, R185, R0 ;  /* 0x000000b9b8492223 */ /* 0x000fe20000000000 */
[----:B------:R-:W-:-:S05]  /*2670*/  @!P0 BRA `(.L_x_4) ;  /* 0x000003d000008947 */ /* 0x000fca0003800000 */
[----:B------:R-:W2:Y:S04]  /*2680*/  LDG.E R5, [R150.64] ;  /* 0x0000000496057981 */ /* 0x000ea8000c1e1900 */
[----:B------:R-:W2:Y:S04]  /*2690*/  LDG.E R0, [R152.64+0x10] ;  /* 0x0000100498007981 */ /* 0x000ea8000c1e1900 */
[----:B------:R-:W3:Y:S04]  /*26a0*/  LDG.E R3, [R150.64+0x4] ;  /* 0x0000040496037981 */ /* 0x000ee8000c1e1900 */
[----:B------:R-:W4:Y:S01]  /*26b0*/  LDG.E R2, [R152.64+0x14] ;  /* 0x0000140498027981 */ /* 0x000f22000c1e1900 */
[----:B--2---:R-:W-:Y:S02]  /*26c0*/  FFMA R104, R0, R5, R104 ;  /* 0x0000000500687223 */ /* 0x004fe40000000068 */
[----:B---3--:R-:W-:Y:S02]  /*26d0*/  FFMA R105, R3, -R0, R105 ;  /* 0x8000000003697223 */ /* 0x008fe40000000069 */
[C---:B----4-:R-:W-:Y:S02]  /*26e0*/  FFMA R104, R2.reuse, R3, R104 ;  /* 0x0000000302687223 */ /* 0x050fe40000000068 */
[----:B------:R-:W-:Y:S01]  /*26f0*/  FFMA R105, R2, R5, R105 ;  /* 0x0000000502697223 */ /* 0x000fe20000000069 */
[----:B------:R-:W-:-:S05]  /*2700*/  BRA `(.L_x_4) ;  /* 0x0000034000007947 */ /* 0x000fca0003800000 */
.L_x_2:
[----:B------:R-:W-:Y:S02]  /*2710*/  ISETP.GE.AND P0, PT, R158, c[0x0][0x160], PT ;  /* 0x000058009e007a0c */ /* 0x000fe40003f06270 */
[----:B------:R-:W-:Y:S02]  /*2720*/  ISETP.GE.AND P1, PT, R156, c[0x0][0x160], PT ;  /* 0x000058009c007a0c */ /* 0x000fe40003f26270 */
[C---:B------:R-:W-:Y:S02]  /*2730*/  ISETP.LT.AND P0, PT, R178.reuse, c[0x0][0x164], !P0 ;  /* 0x00005900b2007a0c */ /* 0x040fe40004701270 */
[C---:B------:R-:W-:Y:S02]  /*2740*/  ISETP.LT.AND P1, PT, R178.reuse, c[0x0][0x164], !P1 ;  /* 0x00005900b2007a0c */ /* 0x040fe40004f21270 */
[----:B------:R-:W-:Y:S04]  /*2750*/  ISETP.GE.AND P2, PT, R137, c[0x0][0x160], PT ;  /* 0x0000580089007a0c */ /* 0x000fe80003f46270 */
[----:B------:R-:W-:Y:S05]  /*2760*/  ISETP.LT.AND P2, PT, R178, c[0x0][0x164], !P2 ;  /* 0x00005900b2007a0c */ /* 0x000fea0005741270 */
[----:B------:R-:W2:Y:S01]  /*2770*/  @P0 LDG.E R181, [R150.64+0x4] ;  /* 0x0000040496b50981 */ /* 0x000ea2000c1e1900 */
[----:B------:R-:W-:Y:S02]  /*2780*/  @P0 IMAD.MOV.U32 R188, RZ, RZ, c[0x0][0x1a0] ;  /* 0x00006800ffbc0624 */ /* 0x000fe400078e00ff */
[----:B------:R-:W-:Y:S01]  /*2790*/  @P1 IMAD.MOV.U32 R187, RZ, RZ, c[0x0][0x1a0] ;  /* 0x00006800ffbb1624 */ /* 0x000fe200078e00ff */
[----:B------:R-:W3:Y:S02]  /*27a0*/  @P0 LDG.E R7, [R150.64] ;  /* 0x0000000496070981 */ /* 0x000ee4000c1e1900 */
[----:B------:R-:W-:Y:S02]  /*27b0*/  @P0 ISETP.NE.AND P3, PT, R188, 0x1, PT ;  /* 0x00000001bc00080c */ /* 0x000fe40003f65270 */
[----:B------:R-:W3:Y:S01]  /*27c0*/  @P0 LDG.E R6, [R154.64] ;  /* 0x000000049a060981 */ /* 0x000ee2000c1e1900 */
[----:B------:R-:W-:Y:S02]  /*27d0*/  @P2 MOV R185, c[0x0][0x1a0] ;  /* 0x0000680000b92a02 */ /* 0x000fe40000000f00 */
[----:B------:R-:W-:Y:S01]  /*27e0*/  @P1 ISETP.NE.AND P4, PT, R187, 0x1, PT ;  /* 0x00000001bb00180c */ /* 0x000fe20003f85270 */
[----:B------:R-:W4:Y:S01]  /*27f0*/  @P0 LDG.E R180, [R154.64+0x4] ;  /* 0x000004049ab40981 */ /* 0x000f22000c1e1900 */
[----:B------:R-:W-:Y:S03]  /*2800*/  @P2 ISETP.NE.AND P5, PT, R185, 0x1, PT ;  /* 0x00000001b900280c */ /* 0x000fe60003fa5270 */
[----:B------:R-:W5:Y:S04]  /*2810*/  @P1 LDG.E R186, [R150.64+0x4] ;  /* 0x0000040496ba1981 */ /* 0x000f68000c1e1900 */
[----:B------:R-:W5:Y:S04]  /*2820*/  @P1 LDG.E R183, [R150.64] ;  /* 0x0000000496b71981 */ /* 0x000f68000c1e1900 */
[----:B------:R-:W5:Y:S04]  /*2830*/  @P1 LDG.E R182, [R152.64] ;  /* 0x0000000498b61981 */ /* 0x000f68000c1e1900 */
[----:B------:R-:W5:Y:S04]  /*2840*/  @P1 LDG.E R184, [R152.64+0x4] ;  /* 0x0000040498b81981 */ /* 0x000f68000c1e1900 */
[----:B------:R-:W5:Y:S04]  /*2850*/  @P2 LDG.E R190, [R150.64+0x4] ;  /* 0x0000040496be2981 */ /* 0x000f68000c1e1900 */
[----:B------:R-:W5:Y:S04]  /*2860*/  @P2 LDG.E R187, [R150.64] ;  /* 0x0000000496bb2981 */ /* 0x000f68000c1e1900 */
[----:B------:R-:W5:Y:S04]  /*2870*/  @P2 LDG.E R185, [R152.64+0x8] ;  /* 0x0000080498b92981 */ /* 0x000f68000c1e1900 */
[----:B------:R-:W5:Y:S01]  /*2880*/  @P2 LDG.E R189, [R152.64+0xc] ;  /* 0x00000c0498bd2981 */ /* 0x000f62000c1e1900 */
[----:B---3--:R-:W-:Y:S01]  /*2890*/  @P0 FFMA R0, R6, R7, R8 ;  /* 0x0000000706000223 */ /* 0x008fe20000000008 */
[----:B--2---:R-:W-:Y:S02]  /*28a0*/  @P0 FSEL R181, -R181, R181, !P3 ;  /* 0x000000b5b5b50208 */ /* 0x004fe40005800100 */
[----:B------:R-:W-:Y:S03]  /*28b0*/  ISETP.GE.AND P3, PT, R136, c[0x0][0x160], PT ;  /* 0x0000580088007a0c */ /* 0x000fe60003f66270 */
[----:B----4-:R-:W-:Y:S01]  /*28c0*/  @P0 FFMA R8, R181, R180, R0 ;  /* 0x000000b4b5080223 */ /* 0x010fe20000000000 */
[----:B------:R-:W-:Y:S01]  /*28d0*/  ISETP.LT.AND P3, PT, R178, c[0x0][0x164], !P3 ;  /* 0x00005900b2007a0c */ /* 0x000fe20005f61270 */
[----:B------:R-:W-:Y:S01]  /*28e0*/  @P0 FFMA R2, R6, R181, R9 ;  /* 0x000000b506020223 */ /* 0x000fe20000000009 */
[----:B-----5:R-:W-:Y:S03]  /*28f0*/  @P1 FSEL R181, -R186, R186, !P4 ;  /* 0x000000babab51208 */ /* 0x020fe60006000100 */
[----:B------:R-:W-:Y:S02]  /*2900*/  @P0 FFMA R9, -R7, R180, R2 ;  /* 0x000000b407090223 */ /* 0x000fe40000000102 */
[C---:B------:R-:W-:Y:S04]  /*2910*/  @P1 FFMA R0, R182.reuse, R183, R40 ;  /* 0x000000b7b6001223 */ /* 0x040fe80000000028 */
[-C--:B------:R-:W-:Y:S02]  /*2920*/  @P1 FFMA R40, R181, R184.reuse, R0 ;  /* 0x000000b8b5281223 */ /* 0x080fe40000000000 */
[----:B------:R-:W2:Y:S01]  /*2930*/  @P3 LDG.E R188, [R150.64+0x4] ;  /* 0x0000040496bc3981 */ /* 0x000ea2000c1e1900 */
[----:B------:R-:W-:Y:S01]  /*2940*/  @P1 FFMA R3, R182, R181, R41 ;  /* 0x000000b5b6031223 */ /* 0x000fe20000000029 */
[----:B------:R-:W-:Y:S02]  /*2950*/  @P3 MOV R6, c[0x0][0x1a0] ;  /* 0x0000680000063a02 */ /* 0x000fe40000000f00 */
[----:B------:R-:W3:Y:S01]  /*2960*/  @P3 LDG.E R186, [R150.64] ;  /* 0x0000000496ba3981 */ /* 0x000ee2000c1e1900 */
[----:B------:R-:W-:Y:S01]  /*2970*/  @P1 FFMA R41, -R183, R184, R3 ;  /* 0x000000b8b7291223 */ /* 0x000fe20000000103 */
[----:B------:R-:W-:Y:S02]  /*2980*/  @P3 ISETP.NE.AND P4, PT, R6, 0x1, PT ;  /* 0x000000010600380c */ /* 0x000fe40003f85270 */
[----:B------:R-:W3:Y:S01]  /*2990*/  @P3 LDG.E R181, [R152.64+0x10] ;  /* 0x0000100498b53981 */ /* 0x000ee2000c1e1900 */
[----:B------:R-:W-:Y:S01]  /*29a0*/  @P2 FSEL R6, -R190, R190, !P5 ;  /* 0x000000bebe062208 */ /* 0x000fe20006800100 */
[C---:B------:R-:W-:Y:S02]  /*29b0*/  @P2 FFMA R0, R185.reuse, R187, R72 ;  /* 0x000000bbb9002223 */ /* 0x040fe40000000048 */
[----:B------:R-:W4:Y:S02]  /*29c0*/  @P3 LDG.E R191, [R152.64+0x14] ;  /* 0x0000140498bf3981 */ /* 0x000f24000c1e1900 */
[-C--:B------:R-:W-:Y:S02]  /*29d0*/  @P2 FFMA R72, R6, R189.reuse, R0 ;  /* 0x000000bd06482223 */ /* 0x080fe40000000000 */
[----:B------:R-:W-:Y:S04]  /*29e0*/  @P2 FFMA R4, R185, R6, R73 ;  /* 0x00000006b9042223 */ /* 0x000fe80000000049 */
[----:B------:R-:W-:Y:S01]  /*29f0*/  @P2 FFMA R73, -R187, R189, R4 ;  /* 0x000000bdbb492223 */ /* 0x000fe20000000104 */
[----:B--2---:R-:W-:Y:S01]  /*2a00*/  @P3 FSEL R6, -R188, R188, !P4 ;  /* 0x000000bcbc063208 */ /* 0x004fe20006000100 */
[C---:B---3--:R-:W-:Y:S04]  /*2a10*/  @P3 FFMA R0, R181.reuse, R186, R104 ;  /* 0x000000bab5003223 */ /* 0x048fe80000000068 */
[-C--:B----4-:R-:W-:Y:S02]  /*2a20*/  @P3 FFMA R104, R6, R191.reuse, R0 ;  /* 0x000000bf06683223 */ /* 0x090fe40000000000 */
[----:B------:R-:W-:Y:S04]  /*2a30*/  @P3 FFMA R5, R181, R6, R105 ;  /* 0x00000006b5053223 */ /* 0x000fe80000000069 */
[----:B------:R-:W-:Y:S02]  /*2a40*/  @P3 FFMA R105, -R186, R191, R5 ;  /* 0x000000bfba693223 */ /* 0x000fe40000000105 */
.L_x_4:
[----:B------:R-:W-:Y:S05]  /*2a50*/  BSYNC B0 ;  /* 0x0000000000007941 */ /* 0x000fea0003800000 */
.L_x_1:
[----:B------:R-:W-:Y:S01]  /*2a60*/  ISETP.NE.AND P1, PT, R192, 0x1, PT ;  /* 0x00000001c000780c */ /* 0x000fe20003f25270 */
[----:B------:R-:W-:Y:S01]  /*2a70*/  IMAD.U32 R3, RZ, RZ, UR27 ;  /* 0x0000001bff037e24 */ /* 0x000fe2000f8e00ff */
[----:B------:R-:W-:Y:S03]  /*2a80*/  BSSY B0, `(.L_x_5) ;  /* 0x0000091000007945 */ /* 0x000fe60003800000 */
[----:B------:R-:W-:Y:S05]  /*2a90*/  IMAD.WIDE.U32 R2, R3, c[0x0][0x198], R176 ;  /* 0x0000660003027a25 */ /* 0x000fea00078e00b0 */
[----:B------:R-:W-:Y:S02]  /*2aa0*/  IADD3 R0, R3, UR10, RZ ;  /* 0x0000000a03007c10 */ /* 0x000fe4000fffe0ff */
[C---:B------:R-:W-:Y:S04]  /*2ab0*/  LEA R150, P0, R2.reuse, UR19, 0x3 ;  /* 0x0000001302967c11 */ /* 0x040fe8000f8018ff */
        /* <DEDUP_REMOVED lines=24> */
[-C--:B---3--:R-:W-:Y:S02]  /*2c40*/  @P0 FFMA R0, R5, R6.reuse, R11 ;  /* 0x0000000605000223 */ /* 0x088fe4000000000b */
[----:B------:R-:W2:Y:S02]  /*2c50*/  @P2 LDG.E R5, [R152.64+0x8] ;  /* 0x0000080498052981 */ /* 0x000ea4000c1e1900 */
[C---:B----4-:R-:W-:Y:S02]  /*2c60*/  @P0 FFMA R11, R181.reuse, R7, R0 ;  /* 0x00000007b50b0223 */ /* 0x050fe40000000000 */
[----:B------:R-:W-:Y:S01]  /*2c70*/  @P0 FFMA R10, -R181, R6, R2 ;  /* 0x00000006b50a0223 */ /* 0x000fe20000000102 */
[----:B------:R-:W3:Y:S01]  /*2c80*/  @P2 LDG.E R7, [R152.64+0xc] ;  /* 0x00000c0498072981 */ /* 0x000ee2000c1e1900 */
[CC--:B-----5:R-:W-:Y:S02]  /*2c90*/  @P1 FFMA R3, R180.reuse, R183.reuse, R42 ;  /* 0x000000b7b4031223 */ /* 0x0e0fe4000000002a */
[-C--:B------:R-:W-:Y:S04]  /*2ca0*/  @P1 FFMA R0, R180, R182.reuse, R43 ;  /* 0x000000b6b4001223 */ /* 0x080fe8000000002b */
[C---:B------:R-:W-:Y:S02]  /*2cb0*/  @P1 FFMA R43, R184.reuse, R183, R0 ;  /* 0x000000b7b82b1223 */ /* 0x040fe40000000000 */
[----:B------:R-:W-:Y:S02]  /*2cc0*/  @P1 FFMA R42, -R184, R182, R3 ;  /* 0x000000b6b82a1223 */ /* 0x000fe40000000103 */
[CC--:B--2---:R-:W-:Y:S02]  /*2cd0*/  @P2 FFMA R4, R5.reuse, R185.reuse, R74 ;  /* 0x000000b905042223 */ /* 0x0c4fe4000000004a */
[-C--:B------:R-:W-:Y:S02]  /*2ce0*/  @P2 FFMA R0, R5, R186.reuse, R75 ;  /* 0x000000ba05002223 */ /* 0x080fe4000000004b */
[C---:B---3--:R-:W-:Y:S02]  /*2cf0*/  @P2 FFMA R74, -R7.reuse, R186, R4 ;  /* 0x000000ba074a2223 */ /* 0x048fe40000000104 */
[----:B------:R-:W-:Y:S01]  /*2d00*/  @P2 FFMA R75, R7, R185, R0 ;  /* 0x000000b9074b2223 */ /* 0x000fe20000000000 */
[----:B------:R-:W-:-:S05]  /*2d10*/  @!P3 BRA `(.L_x_8) ;  /* 0x000006700000b947 */ /* 0x000fca0003800000 */
[----:B------:R-:W2:Y:S04]  /*2d20*/  LDG.E R3, [R150.64] ;  /* 0x0000000496037981 */ /* 0x000ea8000c1e1900 */
[----:B------:R-:W2:Y:S04]  /*2d30*/  LDG.E R0, [R152.64+0x10] ;  /* 0x0000100498007981 */ /* 0x000ea8000c1e1900 */
[----:B------:R-:W3:Y:S04]  /*2d40*/  LDG.E R5, [R150.64+0x4] ;  /* 0x0000040496057981 */ /* 0x000ee8000c1e1900 */
[----:B------:R-:W4:Y:S01]  /*2d50*/  LDG.E R2, [R152.64+0x14] ;  /* 0x0000140498027981 */ /* 0x000f22000c1e1900 */
[C---:B--2---:R-:W-:Y:S02]  /*2d60*/  FFMA R106, R0.reuse, R3, R106 ;  /* 0x00000003006a7223 */ /* 0x044fe4000000006a */
[-C--:B---3--:R-:W-:Y:S02]  /*2d70*/  FFMA R107, R0, R5.reuse, R107 ;  /* 0x00000005006b7223 */ /* 0x088fe4000000006b */
[C---:B----4-:R-:W-:Y:S02]  /*2d80*/  FFMA R106, -R2.reuse, R5, R106 ;  /* 0x00000005026a7223 */ /* 0x050fe4000000016a */
[----:B------:R-:W-:Y:S01]  /*2d90*/  FFMA R107, R2, R3, R107 ;  /* 0x00000003026b7223 */ /* 0x000fe2000000006b */
[----:B------:R-:W-:-:S05]  /*2da0*/  BRA `(.L_x_8) ;  /* 0x000005e000007947 */ /* 0x000fca0003800000 */
.L_x_7:
        /* <DEDUP_REMOVED lines=23> */
[C---:B----4-:R-:W-:Y:S03]  /*2f20*/  @P1 FFMA R5, R3.reuse, R182, R42 ;  /* 0x000000b603051223 */ /* 0x050fe6000000002a */
[----:B------:R-:W-:Y:S01]  /*2f30*/  ISETP.LT.AND P0, PT, R176, c[0x0][0x164], !P0 ;  /* 0x00005900b0007a0c */ /* 0x000fe20004701270 */
[-C--:B-----5:R-:W-:Y:S02]  /*2f40*/  @P1 FFMA R3, -R3, R4.reuse, R43 ;  /* 0x0000000403031223 */ /* 0x0a0fe4000000012b */
[C---:B------:R-:W-:Y:S02]  /*2f50*/  @P1 FFMA R42, R183.reuse, R4, R5 ;  /* 0x00000004b72a1223 */ /* 0x040fe40000000005 */
[----:B------:R-:W-:Y:S02]  /*2f60*/  @P1 FFMA R43, R183, R182, R3 ;  /* 0x000000b6b72b1223 */ /* 0x000fe40000000003 */
[CC--:B------:R-:W-:Y:S02]  /*2f70*/  @P2 FFMA R3, R0.reuse, R185.reuse, R74 ;  /* 0x000000b900032223 */ /* 0x0c0fe4000000004a */
[-C--:B------:R-:W-:Y:S02]  /*2f80*/  @P2 FFMA R0, -R0, R2.reuse, R75 ;  /* 0x0000000200002223 */ /* 0x080fe4000000014b */
[C---:B------:R-:W-:Y:S02]  /*2f90*/  @P2 FFMA R74, R184.reuse, R2, R3 ;  /* 0x00000002b84a2223 */ /* 0x040fe40000000003 */
[----:B------:R-:W-:Y:S01]  /*2fa0*/  @P2 FFMA R75, R184, R185, R0 ;  /* 0x000000b9b84b2223 */ /* 0x000fe20000000000 */
[----:B------:R-:W-:-:S05]  /*2fb0*/  @!P0 BRA `(.L_x_8) ;  /* 0x000003d000008947 */ /* 0x000fca0003800000 */
[----:B------:R-:W2:Y:S04]  /*2fc0*/  LDG.E R5, [R150.64] ;  /* 0x0000000496057981 */ /* 0x000ea8000c1e1900 */
[----:B------:R-:W2:Y:S04]  /*2fd0*/  LDG.E R0, [R152.64+0x10] ;  /* 0x0000100498007981 */ /* 0x000ea8000c1e1900 */
[----:B------:R-:W3:Y:S04]  /*2fe0*/  LDG.E R3, [R150.64+0x4] ;  /* 0x0000040496037981 */ /* 0x000ee8000c1e1900 */
[----:B------:R-:W4:Y:S01]  /*2ff0*/  LDG.E R2, [R152.64+0x14] ;  /* 0x0000140498027981 */ /* 0x000f22000c1e1900 */
[C---:B--2---:R-:W-:Y:S02]  /*3000*/  FFMA R106, R0.reuse, R5, R106 ;  /* 0x00000005006a7223 */ /* 0x044fe4000000006a */
[-C--:B---3--:R-:W-:Y:S02]  /*3010*/  FFMA R107, -R0, R3.reuse, R107 ;  /* 0x00000003006b7223 */ /* 0x088fe4000000016b */
[C---:B----4-:R-:W-:Y:S02]  /*3020*/  FFMA R106, R2.reuse, R3, R106 ;  /* 0x00000003026a7223 */ /* 0x050fe4000000006a */
[----:B------:R-:W-:Y:S01]  /*3030*/  FFMA R107, R2, R5, R107 ;  /* 0x00000005026b7223 */ /* 0x000fe2000000006b */
[----:B------:R-:W-:-:S05]  /*3040*/  BRA `(.L_x_8) ;  /* 0x0000034000007947 */ /* 0x000fca0003800000 */
.L_x_6:
        /* <DEDUP_REMOVED lines=16> */
[----:B------:R-:W4:Y:S04]  /*3150*/  @P0 LDG.E R181, [R154.64+0x4] ;  /* 0x000004049ab50981 */ /* 0x000f28000c1e1900 */
[----:B------:R-:W5:Y:S04]  /*3160*/  @P1 LDG.E R187, [R150.64+0x4] ;  /* 0x0000040496bb1981 */ /* 0x000f68000c1e1900 */
[----:B------:R-:W5:Y:S04]  /*3170*/  @P1 LDG.E R183, [R150.64] ;  /* 0x0000000496b71981 */ /* 0x000f68000c1e1900 */
[----:B------:R-:W5:Y:S04]  /*3180*/  @P1 LDG.E R180, [R152.64] ;  /* 0x0000000498b41981 */ /* 0x000f68000c1e1900 */
[----:B------:R-:W5:Y:S04]  /*3190*/  @P1 LDG.E R182, [R152.64+0x4] ;  /* 0x0000040498b61981 */ /* 0x000f68000c1e1900 */
[----:B------:R-:W5:Y:S04]  /*31a0*/  @P2 LDG.E R188, [R150.64+0x4] ;  /* 0x0000040496bc2981 */ /* 0x000f68000c1e1900 */
[----:B------:R-:W5:Y:S04]  /*31b0*/  @P3 LDG.E R186, [R150.64+0x4] ;  /* 0x0000040496ba3981 */ /* 0x000f68000c1e1900 */
[----:B------:R-:W5:Y:S01]  /*31c0*/  @P3 LDG.E R185, [R150.64] ;  /* 0x0000000496b93981 */ /* 0x000f62000c1e1900 */
[C---:B---3--:R-:W-:Y:S01]  /*31d0*/  @P0 FFMA R0, R5.reuse, R7, R10 ;  /* 0x0000000705000223 */ /* 0x048fe2000000000a */
[----:B--2---:R-:W-:Y:S02]  /*31e0*/  @P0 FSEL R6, -R6, R6, !P4 ;  /* 0x0000000606060208 */ /* 0x004fe40006000100 */
[----:B------:R-:W-:Y:S02]  /*31f0*/  @P2 ISETP.NE.AND P4, PT, R184, 0x1, PT ;  /* 0x00000001b800280c */ /* 0x000fe40003f85270 */
[----:B------:R-:W2:Y:S01]  /*3200*/  @P2 LDG.E R184, [R152.64+0xc] ;  /* 0x00000c0498b82981 */ /* 0x000ea2000c1e1900 */
[----:B----4-:R-:W-:Y:S02]  /*3210*/  @P0 FFMA R10, R6, R181, R0 ;  /* 0x000000b5060a0223 */ /* 0x010fe40000000000 */
[----:B------:R-:W-:Y:S01]  /*3220*/  @P0 FFMA R2, R5, R6, R11 ;  /* 0x0000000605020223 */ /* 0x000fe2000000000b */
[----:B------:R-:W-:Y:S01]  /*3230*/  @P3 MOV R5, c[0x0][0x1a0] ;  /* 0x0000680000053a02 */ /* 0x000fe20000000f00 */
[----:B------:R-:W3:Y:S02]  /*3240*/  @P2 LDG.E R6, [R152.64+0x8] ;  /* 0x0000080498062981 */ /* 0x000ee4000c1e1900 */
[----:B------:R-:W-:Y:S01]  /*3250*/  @P0 FFMA R11, R181, -R7, R2 ;  /* 0x80000007b50b0223 */ /* 0x000fe20000000002 */
[----:B------:R-:W-:Y:S01]  /*3260*/  @P3 ISETP.NE.AND P0, PT, R5, 0x1, PT ;  /* 0x000000010500380c */ /* 0x000fe20003f05270 */
[----:B------:R-:W3:Y:S01]  /*3270*/  @P2 LDG.E R7, [R150.64] ;  /* 0x0000000496072981 */ /* 0x000ee2000c1e1900 */
[----:B-----5:R-:W-:Y:S01]  /*3280*/  @P1 FSEL R5, -R187, R187, !P5 ;  /* 0x000000bbbb051208 */ /* 0x020fe20006800100 */
[C---:B------:R-:W-:Y:S02]  /*3290*/  @P1 FFMA R0, R180.reuse, R183, R42 ;  /* 0x000000b7b4001223 */ /* 0x040fe4000000002a */
[----:B------:R-:W4:Y:S02]  /*32a0*/  @P3 LDG.E R181, [R152.64+0x10] ;  /* 0x0000100498b53981 */ /* 0x000f24000c1e1900 */
[----:B------:R-:W-:Y:S02]  /*32b0*/  @P1 FFMA R42, R5, R182, R0 ;  /* 0x000000b6052a1223 */ /* 0x000fe40000000000 */
[----:B------:R-:W-:Y:S01]  /*32c0*/  @P1 FFMA R2, R180, R5, R43 ;  /* 0x00000005b4021223 */ /* 0x000fe2000000002b */
[----:B------:R-:W5:Y:S01]  /*32d0*/  @P3 LDG.E R187, [R152.64+0x14] ;  /* 0x0000140498bb3981 */ /* 0x000f62000c1e1900 */
[----:B------:R-:W-:Y:S02]  /*32e0*/  @P2 FSEL R5, -R188, R188, !P4 ;  /* 0x000000bcbc052208 */ /* 0x000fe40006000100 */
[----:B------:R-:W-:Y:S02]  /*32f0*/  @P1 FFMA R43, R182, -R183, R2 ;  /* 0x800000b7b62b1223 */ /* 0x000fe40000000002 */
[C---:B---3--:R-:W-:Y:S04]  /*3300*/  @P2 FFMA R0, R6.reuse, R7, R74 ;  /* 0x0000000706002223 */ /* 0x048fe8000000004a */
[----:B--2---:R-:W-:Y:S02]  /*3310*/  @P2 FFMA R74, R5, R184, R0 ;  /* 0x000000b8054a2223 */ /* 0x004fe40000000000 */
[----:B------:R-:W-:Y:S01]  /*3320*/  @P2 FFMA R3, R6, R5, R75 ;  /* 0x0000000506032223 */ /* 0x000fe2000000004b */
[----:B------:R-:W-:Y:S01]  /*3330*/  @P3 FSEL R6, -R186, R186, !P0 ;  /* 0x000000baba063208 */ /* 0x000fe20004000100 */
[C---:B----4-:R-:W-:Y:S02]  /*3340*/  @P3 FFMA R0, R181.reuse, R185, R106 ;  /* 0x000000b9b5003223 */ /* 0x050fe4000000006a */
[----:B------:R-:W-:Y:S02]  /*3350*/  @P2 FFMA R75, R184, -R7, R3 ;  /* 0x80000007b84b2223 */ /* 0x000fe40000000003 */
[----:B-----5:R-:W-:Y:S02]  /*3360*/  @P3 FFMA R106, R6, R187, R0 ;  /* 0x000000bb066a3223 */ /* 0x020fe40000000000 */
[----:B------:R-:W-:Y:S04]  /*3370*/  @P3 FFMA R4, R181, R6, R107 ;  /* 0x00000006b5043223 */ /* 0x000fe8000000006b */
[----:B------:R-:W-:Y:S02]  /*3380*/  @P3 FFMA R107, R187, -R185, R4 ;  /* 0x800000b9bb6b3223 */ /* 0x000fe40000000004 */
.L_x_8:
[----:B------:R-:W-:Y:S05]  /*3390*/  BSYNC B0 ;  /* 0x0000000000007941 */ /* 0x000fea0003800000 */
.L_x_5:
[----:B------:R-:W-:Y:S01]  /*33a0*/  ISETP.NE.AND P0, PT, R192, 0x1, PT ;  /* 0x00000001c000780c */ /* 0x000fe20003f05270 */
[----:B------:R-:W-:-:S12]  /*33b0*/  BSSY B0, `(.L_x_9) ;  /* 0x000008d000007945 */ /* 0x000fd80003800000 */
        /* <DEDUP_REMOVED lines=13> */
[----:B------:R-:W2:Y:S04]  /*3490*/  @P0 LDG.E R7, [R150.64+0x8] ;  /* 0x0000080496070981 */ /* 0x000ea8000c1e1900 */
[----:B------:R-:W3:Y:S04]  /*34a0*/  @P0 LDG.E R6, [R150.64+0xc] ;  /* 0x00000c0496060981 */ /* 0x000ee8000c1e1900 */
[----:B------:R-:W4:Y:S04]  /*34b0*/  @P0 LDG.E R181, [R154.64+0x4] ;  /* 0x000004049ab50981 */ /* 0x000f28000c1e1900 */
[----:B------:R-:W5:Y:S04]  /*34c0*/  @P1 LDG.E R180, [R152.64] ;  /* 0x0000000498b41981 */ /* 0x000f68000c1e1900 */
[----:B------:R-:W5:Y:S04]  /*34d0*/  @P1 LDG.E R183, [R150.64+0x8] ;  /* 0x0000080496b71981 */ /* 0x000f68000c1e1900 */
[----:B------:R-:W5:Y:S04]  /*34e0*/  @P1 LDG.E R182, [R150.64+0xc] ;  /* 0x00000c0496b61981 */ /* 0x000f68000c1e1900 */
[----:B------:R-:W5:Y:S04]  /*34f0*/  @P1 LDG.E R184, [R152.64+0x4] ;  /* 0x0000040498b81981 */ /* 0x000f68000c1e1900 */
[----:B------:R-:W5:Y:S04]  /*3500*/  @P2 LDG.E R185, [R150.64+0x8] ;  /* 0x0000080496b92981 */ /* 0x000f68000c1e1900 */
        /* <DEDUP_REMOVED lines=16> */
[----:B------:R-:W2:Y:S04]  /*3610*/  LDG.E R3, [R150.64+0x8] ;  /* 0x0000080496037981 */ /* 0x000ea8000c1e1900 */
        /* <DEDUP_REMOVED lines=8> */
.L_x_11:
[----:B------:R-:W-:Y:S02]  /*36a0*/  ISETP.GE.AND P0, PT, R158, c[0x0][0x160], PT ;  /* 0x000058009e007a0c */ /* 0x000fe40003f06270 */
[----:B------:R-:W-:Y:S02]  /*36b0*/  ISETP.GE.AND P1, PT, R156, c[0x0][0x160], PT ;  /* 0x000058009c007a0c */ /* 0x000fe40003f26270 */
[C---:B------:R-:W-:Y:S02]  /*36c0*/  ISETP.LT.AND P0, PT, R174.reuse, c[0x0][0x164], !P0 ;  /* 0x00005900ae007a0c */ /* 0x040fe40004701270 */
[C---:B------:R-:W-:Y:S02]  /*36d0*/  ISETP.LT.AND P1, PT, R174.reuse, c[0x0][0x164], !P1 ;  /* 0x00005900ae007a0c */ /* 0x040fe40004f21270 */
[----:B------:R-:W-:Y:S04]  /*36e0*/  ISETP.GE.AND P2, PT, R137, c[0x0][0x160], PT ;  /* 0x0000580089007a0c */ /* 0x000fe80003f46270 */
[----:B------:R-:W-:Y:S05]  /*36f0*/  ISETP.LT.AND P2, PT, R174, c[0x0][0x164], !P2 ;  /* 0x00005900ae007a0c */ /* 0x000fea0005741270 */
[----:B------:R-:W2:Y:S04]  /*3700*/  @P0 LDG.E R7, [R154.64] ;  /* 0x000000049a070981 */ /* 0x000ea8000c1e1900 */
[----:B------:R-:W2:Y:S04]  /*3710*/  @P0 LDG.E R181, [R150.64+0x8] ;  /* 0x0000080496b50981 */ /* 0x000ea8000c1e1900 */
[----:B------:R-:W3:Y:S04]  /*3720*/  @P0 LDG.E R6, [R150.64+0xc] ;  /* 0x00000c0496060981 */ /* 0x000ee8000c1e1900 */
[----:B------:R-:W3:Y:S04]  /*3730*/  @P0 LDG.E R180, [R154.64+0x4] ;  /* 0x000004049ab40981 */ /* 0x000ee8000c1e1900 */
[----:B------:R-:W4:Y:S04]  /*3740*/  @P1 LDG.E R3, [R152.64] ;  /* 0x0000000498031981 */ /* 0x000f28000c1e1900 */
[----:B------:R-:W4:Y:S04]  /*3750*/  @P1 LDG.E R182, [R150.64+0x8] ;  /* 0x0000080496b61981 */ /* 0x000f28000c1e1900 */
[----:B------:R-:W5:Y:S04]  /*3760*/  @P1 LDG.E R4, [R150.64+0xc] ;  /* 0x00000c0496041981 */ /* 0x000f68000c1e1900 */
[----:B------:R-:W5:Y:S04]  /*3770*/  @P1 LDG.E R183, [R152.64+0x4] ;  /* 0x0000040498b71981 */ /* 0x000f68000c1e1900 */
[----:B------:R-:W5:Y:S04]  /*3780*/  @P2 LDG.E R185, [R150.64+0x8] ;  /* 0x0000080496b92981 */ /* 0x000f68000c1e1900 */
        /* <DEDUP_REMOVED lines=18> */
[----:B------:R-:W2:Y:S04]  /*38b0*/  LDG.E R5, [R150.64+0x8] ;  /* 0x0000080496057981 */ /* 0x000ea8000c1e1900 */
        /* <DEDUP_REMOVED lines=8> */
.L_x_10:
        /* <DEDUP_REMOVED lines=11> */
[----:B------:R-:W3:Y:S02]  /*39f0*/  @P0 LDG.E R7, [R150.64+0x8] ;  /* 0x0000080496070981 */ /* 0x000ee4000c1e1900 */
[----:B------:R-:W-:Y:S02]  /*3a00*/  @P0 ISETP.NE.AND P4, PT, R184, 0x1, PT ;  /* 0x00000001b800080c */ /* 0x000fe40003f85270 */
[----:B------:R-:W3:Y:S01]  /*3a10*/  @P0 LDG.E R5, [R154.64] ;  /* 0x000000049a050981 */ /* 0x000ee2000c1e1900 */
[----:B------:R-:W-:Y:S02]  /*3a20*/  @P2 MOV R184, c[0x0][0x1a0] ;  /* 0x0000680000b82a02 */ /* 0x000fe40000000f00 */
[----:B------:R-:W-:Y:S01]  /*3a30*/  @P1 ISETP.NE.AND P5, PT, R185, 0x1, PT ;  /* 0x00000001b900180c */ /* 0x000fe20003fa5270 */
[----:B------:R-:W4:Y:S04]  /*3a40*/  @P0 LDG.E R181, [R154.64+0x4] ;  /* 0x000004049ab50981 */ /* 0x000f28000c1e1900 */
[----:B------:R-:W5:Y:S04]  /*3a50*/  @P1 LDG.E R187, [R150.64+0xc] ;  /* 0x00000c0496bb1981 */ /* 0x000f68000c1e1900 */
[----:B------:R-:W5:Y:S04]  /*3a60*/  @P1 LDG.E R183, [R150.64+0x8] ;  /* 0x0000080496b71981 */ /* 0x000f68000c1e1900 */
[----:B------:R-:W5:Y:S04]  /*3a70*/  @P1 LDG.E R180, [R152.64] ;  /* 0x0000000498b41981 */ /* 0x000f68000c1e1900 */
[----:B------:R-:W5:Y:S04]  /*3a80*/  @P1 LDG.E R182, [R152.64+0x4] ;  /* 0x0000040498b61981 */ /* 0x000f68000c1e1900 */
[----:B------:R-:W5:Y:S04]  /*3a90*/  @P2 LDG.E R188, [R150.64+0xc] ;  /* 0x00000c0496bc2981 */ /* 0x000f68000c1e1900 */
[----:B------:R-:W5:Y:S04]  /*3aa0*/  @P3 LDG.E R186, [R150.64+0xc] ;  /* 0x00000c0496ba3981 */ /* 0x000f68000c1e1900 */
[----:B------:R-:W5:Y:S01]  /*3ab0*/  @P3 LDG.E R185, [R150.64+0x8] ;  /* 0x0000080496b93981 */ /* 0x000f62000c1e1900 */
        /* <DEDUP_REMOVED lines=10> */
[----:B------:R-:W3:Y:S01]  /*3b60*/  @P2 LDG.E R7, [R150.64+0x8] ;  /* 0x0000080496072981 */ /* 0x000ee2000c1e1900 */
        /* <DEDUP_REMOVED lines=17> */
.L_x_12:
[----:B------:R-:W-:Y:S05]  /*3c80*/  BSYNC B0 ;  /* 0x0000000000007941 */ /* 0x000fea0003800000 */
.L_x_9:
        /* <DEDUP_REMOVED lines=48> */
.L_x_15:
        /* <DEDUP_REMOVED lines=42> */
.L_x_14:
        /* <DEDUP_REMOVED lines=52> */
.L_x_16:
[----:B------:R-:W-:Y:S05]  /*4570*/  BSYNC B0 ;  /* 0x0000000000007941 */ /* 0x000fea0003800000 */
.L_x_13:
        /* <DEDUP_REMOVED lines=48> */
.L_x_19:
        /* <DEDUP_REMOVED lines=42> */
.L_x_18:
        /* <DEDUP_REMOVED lines=52> */
.L_x_20:
[----:B------:R-:W-:Y:S05]  /*4e60*/  BSYNC B0 ;  /* 0x0000000000007941 */ /* 0x000fea0003800000 */
.L_x_17:
        /* <DEDUP_REMOVED lines=48> */
.L_x_23:
        /* <DEDUP_REMOVED lines=42> */
.L_x_22:
        /* <DEDUP_REMOVED lines=52> */
.L_x_24:
[----:B------:R-:W-:Y:S05]  /*5750*/  BSYNC B0 ;  /* 0x0000000000007941 */ /* 0x000fea0003800000 */
.L_x_21:
        /* <DEDUP_REMOVED lines=48> */
.L_x_27:
        /* <DEDUP_REMOVED lines=42> */
.L_x_26:
        /* <DEDUP_REMOVED lines=52> */
.L_x_28:
[----:B------:R-:W-:Y:S05]  /*6040*/  BSYNC B0 ;  /* 0x0000000000007941 */ /* 0x000fea0003800000 */
.L_x_25:
        /* <DEDUP_REMOVED lines=48> */
.L_x_31:
        /* <DEDUP_REMOVED lines=42> */
.L_x_30:
        /* <DEDUP_REMOVED lines=52> */
.L_x_32:
[----:B------:R-:W-:Y:S05]  /*6930*/  BSYNC B0 ;  /* 0x0000000000007941 */ /* 0x000fea0003800000 */
.L_x_29:
        /* <DEDUP_REMOVED lines=48> */
.L_x_35:
        /* <DEDUP_REMOVED lines=42> */
.L_x_34:
        /* <DEDUP_REMOVED lines=52> */
.L_x_36:
[----:B------:R-:W-:Y:S05]  /*7220*/  BSYNC B0 ;  /* 0x0000000000007941 */ /* 0x000fea0003800000 */
.L_x_33:
        /* <DEDUP_REMOVED lines=48> */
.L_x_39:
        /* <DEDUP_REMOVED lines=42> */
.L_x_38:
        /* <DEDUP_REMOVED lines=52> */
.L_x_40:
[----:B------:R-:W-:Y:S05]  /*7b10*/  BSYNC B0 ;  /* 0x0000000000007941 */ /* 0x000fea0003800000 */
.L_x_37:
        /* <DEDUP_REMOVED lines=48> */
.L_x_43:
        /* <DEDUP_REMOVED lines=42> */
.L_x_42:
        /* <DEDUP_REMOVED lines=52> */
.L_x_44:
[----:B------:R-:W-:Y:S05]  /*8400*/  BSYNC B0 ;  /* 0x0000000000007941 */ /* 0x000fea0003800000 */
.L_x_41:
        /* <DEDUP_REMOVED lines=48> */
.L_x_47:
        /* <DEDUP_REMOVED lines=42> */
.L_x_46:
        /* <DEDUP_REMOVED lines=52> */
.L_x_48:
[----:B------:R-:W-:Y:S05]  /*8cf0*/  BSYNC B0 ;  /* 0x0000000000007941 */ /* 0x000fea0003800000 */
.L_x_45:
        /* <DEDUP_REMOVED lines=48> */
.L_x_51:
        /* <DEDUP_REMOVED lines=42> */
.L_x_50:
        /* <DEDUP_REMOVED lines=52> */
.L_x_52:
[----:B------:R-:W-:Y:S05]  /*95e0*/  BSYNC B0 ;  /* 0x0000000000007941 */ /* 0x000fea0003800000 */
.L_x_49:
        /* <DEDUP_REMOVED lines=48> */
.L_x_55:
        /* <DEDUP_REMOVED lines=42> */
.L_x_54:
        /* <DEDUP_REMOVED lines=52> */
.L_x_56:
[----:B------:R-:W-:Y:S05]  /*9ed0*/  BSYNC B0 ;  /* 0x0000000000007941 */ /* 0x000fea0003800000 */
.L_x_53:
        /* <DEDUP_REMOVED lines=29> */
[----:B------:R-:W-:Y:S02]  /*a0b0*/  @P0 FFMA R37, -R181, R7, R2 ;  /* 0x00000007b5250223 */ /* 0x000fe40000000102 */
[CC--:B-----5:R-:W-:Y:S02]  /*a0c0*/  @P1 FFMA R3, R180.reuse, R183.reuse, R68 ;  /* 0x000000b7b4031223 */ /* 0x0e0fe40000000044 */
[-C--:B------:R-:W-:Y:S04]  /*a0d0*/  @P1 FFMA R0, R180, R182.reuse, R69 ;  /* 0x000000b6b4001223 */ /* 0x080fe80000000045 */
[C---:B------:R-:W-:Y:S02]  /*a0e0*/  @P1 FFMA R69, R184.reuse, R183, R0 ;  /* 0x000000b7b8451223 */ /* 0x040fe40000000000 */
[----:B------:R-:W-:Y:S02]  /*a0f0*/  @P1 FFMA R68, -R184, R182, R3 ;  /* 0x000000b6b8441223 */ /* 0x000fe40000000103 */
[CC--:B--2---:R-:W-:Y:S02]  /*a100*/  @P2 FFMA R4, R5.reuse, R186.reuse, R101 ;  /* 0x000000ba05042223 */ /* 0x0c4fe40000000065 */
[-C--:B------:R-:W-:Y:S02]  /*a110*/  @P2 FFMA R0, R5, R185.reuse, R100 ;  /* 0x000000b905002223 */ /* 0x080fe40000000064 */
[C---:B------:R-:W-:Y:S02]  /*a120*/  @P2 FFMA R101, -R187.reuse, R185, R4 ;  /* 0x000000b9bb652223 */ /* 0x040fe40000000104 */
        /* <DEDUP_REMOVED lines=11> */
.L_x_59:
        /* <DEDUP_REMOVED lines=16> */
[----:B------:R-:W5:Y:S04]  /*a2e0*/  @P2 LDG.E R3, [R150.64+0x6c] ;  /* 0x00006c0496032981 */ /* 0x000f68000c1e1900 */
[----:B------:R-:W5:Y:S01]  /*a2f0*/  @P2 LDG.E R184, [R152.64+0xc] ;  /* 0x00000c0498b82981 */ /* 0x000f62000c1e1900 */
[C---:B--2---:R-:W-:Y:S02]  /*a300*/  @P0 FFMA R4, R6.reuse, R181, R37 ;  /* 0x000000b506040223 */ /* 0x044fe40000000025 */
[-C--:B---3--:R-:W-:Y:S02]  /*a310*/  @P0 FFMA R6, -R6, R7.reuse, R36 ;  /* 0x0000000706060223 */ /* 0x088fe40000000124 */
[C---:B----4-:R-:W-:Y:S02]  /*a320*/  @P0 FFMA R37, R180.reuse, R7, R4 ;  /* 0x00000007b4250223 */ /* 0x050fe40000000004 */
[----:B------:R-:W-:Y:S01]  /*a330*/  @P0 FFMA R36, R180, R181, R6 ;  /* 0x000000b5b4240223 */ /* 0x000fe20000000006 */
[----:B------:R-:W-:Y:S04]  /*a340*/  ISETP.GE.AND P0, PT, R136, c[0x0][0x160], PT ;  /* 0x0000580088007a0c */ /* 0x000fe80003f06270 */
[----:B------:R-:W-:Y:S01]  /*a350*/  ISETP.LT.AND P0, PT, R140, c[0x0][0x164], !P0 ;  /* 0x000059008c007a0c */ /* 0x000fe20004701270 */
[C---:B-----5:R-:W-:Y:S02]  /*a360*/  @P1 FFMA R7, R5.reuse, R182, R68 ;  /* 0x000000b605071223 */ /* 0x060fe40000000044 */
[-C--:B------:R-:W-:Y:S02]  /*a370*/  @P1 FFMA R5, -R5, R2.reuse, R69 ;  /* 0x0000000205051223 */ /* 0x080fe40000000145 */
[C---:B------:R-:W-:Y:S02]  /*a380*/  @P1 FFMA R68, R183.reuse, R2, R7 ;  /* 0x00000002b7441223 */ /* 0x040fe40000000007 */
[----:B------:R-:W-:Y:S02]  /*a390*/  @P1 FFMA R69, R183, R182, R5 ;  /* 0x000000b6b7451223 */ /* 0x000fe40000000005 */
[C---:B------:R-:W-:Y:S02]  /*a3a0*/  @P2 FFMA R2, R0.reuse, R185, R101 ;  /* 0x000000b900022223 */ /* 0x040fe40000000065 */
        /* <DEDUP_REMOVED lines=13> */
.L_x_58:
        /* <DEDUP_REMOVED lines=24> */
[-C--:B---3--:R-:W-:Y:S01]  /*a600*/  @P0 FFMA R0, R5, R6.reuse, R37 ;  /* 0x0000000605000223 */ /* 0x088fe20000000025 */
        /* <DEDUP_REMOVED lines=9> */
[----:B------:R-:W2:Y:S01]  /*a6a0*/  @P2 LDG.E R6, [R152.64+0x8] ;  /* 0x0000080498062981 */ /* 0x000ea2000c1e1900 */
        /* <DEDUP_REMOVED lines=8> */
[C---:B--2---:R-:W-:Y:S04]  /*a730*/  @P2 FFMA R0, R6.reuse, R184, R101 ;  /* 0x000000b806002223 */ /* 0x044fe80000000065 */
[----:B---3--:R-:W-:Y:S02]  /*a740*/  @P2 FFMA R101, R5, R7, R0 ;  /* 0x0000000705652223 */ /* 0x008fe40000000000 */
[----:B------:R-:W-:Y:S01]  /*a750*/  @P2 FFMA R3, R6, R5, R100 ;  /* 0x0000000506032223 */ /* 0x000fe20000000064 */
[----:B------:R-:W-:Y:S01]  /*a760*/  @P3 FSEL R6, -R186, R186, !P0 ;  /* 0x000000baba063208 */ /* 0x000fe20004000100 */
[----:B----4-:R-:W-:Y:S02]  /*a770*/  @P3 FFMA R0, R181, R185, R132 ;  /* 0x000000b9b5003223 */ /* 0x010fe40000000084 */
[----:B------:R-:W-:Y:S02]  /*a780*/  @P2 FFMA R100, R7, -R184, R3 ;  /* 0x800000b807642223 */ /* 0x000fe40000000003 */
[----:B-----5:R-:W-:Y:S02]  /*a790*/  @P3 FFMA R132, R6, R187, R0 ;  /* 0x000000bb06843223 */ /* 0x020fe40000000000 */
[----:B------:R-:W-:Y:S04]  /*a7a0*/  @P3 FFMA R4, R181, R6, R133 ;  /* 0x00000006b5043223 */ /* 0x000fe80000000085 */
[----:B------:R-:W-:Y:S02]  /*a7b0*/  @P3 FFMA R133, R187, -R185, R4 ;  /* 0x800000b9bb853223 */ /* 0x000fe40000000004 */
.L_x_60:
[----:B------:R-:W-:Y:S05]  /*a7c0*/  BSYNC B0 ;  /* 0x0000000000007941 */ /* 0x000fea0003800000 */
.L_x_57:
        /* <DEDUP_REMOVED lines=48> */
.L_x_63:
        /* <DEDUP_REMOVED lines=42> */
.L_x_62:
        /* <DEDUP_REMOVED lines=13> */
[----:B------:R-:W3:Y:S01]  /*ae40*/  @P0 LDG.E R7, [R150.64+0x70] ;  /* 0x0000700496070981 */ /* 0x000ee2000c1e1900 */
[----:B------:R-:W-:Y:S03]  /*ae50*/  @P2 MOV R185, c[0x0][0x1a0] ;  /* 0x0000680000b92a02 */ /* 0x000fe60000000f00 */
[----:B------:R-:W4:Y:S01]  /*ae60*/  @P0 LDG.E R180, [R154.64+0x4] ;  /* 0x000004049ab40981 */ /* 0x000f22000c1e1900 */
[----:B------:R-:W-:Y:S03]  /*ae70*/  @P2 ISETP.NE.AND P5, PT, R185, 0x1, PT ;  /* 0x00000001b900280c */ /* 0x000fe60003fa5270 */
[----:B------:R-:W5:Y:S04]  /*ae80*/  @P1 LDG.E R186, [R150.64+0x74] ;  /* 0x0000740496ba1981 */ /* 0x000f68000c1e1900 */
[----:B------:R-:W5:Y:S04]  /*ae90*/  @P1 LDG.E R183, [R150.64+0x70] ;  /* 0x0000700496b71981 */ /* 0x000f68000c1e1900 */
[----:B------:R-:W5:Y:S04]  /*aea0*/  @P1 LDG.E R182, [R152.64] ;  /* 0x0000000498b61981 */ /* 0x000f68000c1e1900 */
[----:B------:R-:W5:Y:S04]  /*aeb0*/  @P1 LDG.E R184, [R152.64+0x4] ;  /* 0x0000040498b81981 */ /* 0x000f68000c1e1900 */
[----:B------:R-:W5:Y:S04]  /*aec0*/  @P2 LDG.E R191, [R150.64+0x74] ;  /* 0x0000740496bf2981 */ /* 0x000f68000c1e1900 */
[----:B------:R-:W5:Y:S04]  /*aed0*/  @P2 LDG.E R185, [R150.64+0x70] ;  /* 0x0000700496b92981 */ /* 0x000f68000c1e1900 */
[----:B------:R-:W5:Y:S04]  /*aee0*/  @P3 LDG.E R190, [R150.64+0x74] ;  /* 0x0000740496be3981 */ /* 0x000f68000c1e1900 */
[----:B------:R-:W5:Y:S04]  /*aef0*/  @P3 LDG.E R188, [R150.64+0x70] ;  /* 0x0000700496bc3981 */ /* 0x000f68000c1e1900 */
[----:B------:R-:W5:Y:S01]  /*af00*/  @P3 LDG.E R189, [R152.64+0x14] ;  /* 0x0000140498bd3981 */ /* 0x000f62000c1e1900 */
[C---:B---3--:R-:W-:Y:S01]  /*af10*/  @P0 FFMA R0, R6.reuse, R7, R38 ;  /* 0x0000000706000223 */ /* 0x048fe20000000026 */
[----:B--2---:R-:W-:Y:S02]  /*af20*/  @P0 FSEL R181, -R181, R181, !P4 ;  /* 0x000000b5b5b50208 */ /* 0x004fe40006000100 */
[----:B------:R-:W-:Y:S02]  /*af30*/  @P1 ISETP.NE.AND P4, PT, R187, 0x1, PT ;  /* 0x00000001bb00180c */ /* 0x000fe40003f85270 */
[----:B------:R-:W-:Y:S01]  /*af40*/  @P3 MOV R187, c[0x0][0x1a0] ;  /* 0x0000680000bb3a02 */ /* 0x000fe20000000f00 */
[----:B----4-:R-:W-:Y:S02]  /*af50*/  @P0 FFMA R38, R181, R180, R0 ;  /* 0x000000b4b5260223 */ /* 0x010fe40000000000 */
[----:B------:R-:W-:Y:S01]  /*af60*/  @P0 FFMA R2, R6, R181, R39 ;  /* 0x000000b506020223 */ /* 0x000fe20000000027 */
[----:B-----5:R-:W-:Y:S01]  /*af70*/  @P1 FSEL R181, -R186, R186, !P4 ;  /* 0x000000babab51208 */ /* 0x020fe20006000100 */
[----:B------:R-:W2:Y:S01]  /*af80*/  @P2 LDG.E R6, [R152.64+0x8] ;  /* 0x0000080498062981 */ /* 0x000ea2000c1e1900 */
[----:B------:R-:W-:Y:S01]  /*af90*/  @P3 ISETP.NE.AND P4, PT, R187, 0x1, PT ;  /* 0x00000001bb00380c */ /* 0x000fe20003f85270 */
[----:B------:R-:W-:Y:S02]  /*afa0*/  @P0 FFMA R39, R180, -R7, R2 ;  /* 0x80000007b4270223 */ /* 0x000fe40000000002 */
[----:B------:R-:W3:Y:S01]  /*afb0*/  @P2 LDG.E R186, [R152.64+0xc] ;  /* 0x00000c0498ba2981 */ /* 0x000ee2000c1e1900 */
[C---:B------:R-:W-:Y:S03]  /*afc0*/  @P1 FFMA R0, R182.reuse, R183, R70 ;  /* 0x000000b7b6001223 */ /* 0x040fe60000000046 */
[----:B------:R-:W4:Y:S01]  /*afd0*/  @P3 LDG.E R187, [R152.64+0x10] ;  /* 0x0000100498bb3981 */ /* 0x000f22000c1e1900 */
[----:B------:R-:W-:Y:S02]  /*afe0*/  @P1 FFMA R70, R181, R184, R0 ;  /* 0x000000b8b5461223 */ /* 0x000fe40000000000 */
[----:B------:R-:W-:Y:S01]  /*aff0*/  @P1 FFMA R3, R182, R181, R71 ;  /* 0x000000b5b6031223 */ /* 0x000fe20000000047 */
[----:B------:R-:W-:Y:S03]  /*b000*/  @P2 FSEL R181, -R191, R191, !P5 ;  /* 0x000000bfbfb52208 */ /* 0x000fe60006800100 */
[----:B------:R-:W-:Y:S02]  /*b010*/  @P1 FFMA R71, R184, -R183, R3 ;  /* 0x800000b7b8471223 */ /* 0x000fe40000000003 */
[C---:B--2---:R-:W-:Y:S04]  /*b020*/  @P2 FFMA R0, R6.reuse, R185, R102 ;  /* 0x000000b906002223 */ /* 0x044fe80000000066 */
[----:B---3--:R-:W-:Y:S02]  /*b030*/  @P2 FFMA R102, R181, R186, R0 ;  /* 0x000000bab5662223 */ /* 0x008fe40000000000 */
[----:B------:R-:W-:Y:S01]  /*b040*/  @P2 FFMA R4, R6, R181, R103 ;  /* 0x000000b506042223 */ /* 0x000fe20000000067 */
[----:B------:R-:W-:Y:S01]  /*b050*/  @P3 FSEL R6, -R190, R190, !P4 ;  /* 0x000000bebe063208 */ /* 0x000fe20006000100 */
[C---:B----4-:R-:W-:Y:S02]  /*b060*/  @P3 FFMA R0, R187.reuse, R188, R134 ;  /* 0x000000bcbb003223 */ /* 0x050fe40000000086 */
[----:B------:R-:W-:Y:S02]  /*b070*/  @P2 FFMA R103, R186, -R185, R4 ;  /* 0x800000b9ba672223 */ /* 0x000fe40000000004 */
[----:B------:R-:W-:Y:S02]  /*b080*/  @P3 FFMA R134, R6, R189, R0 ;  /* 0x000000bd06863223 */ /* 0x000fe40000000000 */
[----:B------:R-:W-:Y:S04]  /*b090*/  @P3 FFMA R5, R187, R6, R135 ;  /* 0x00000006bb053223 */ /* 0x000fe80000000087 */
[----:B------:R-:W-:Y:S02]  /*b0a0*/  @P3 FFMA R135, R189, -R188, R5 ;  /* 0x800000bcbd873223 */ /* 0x000fe40000000005 */
.L_x_64:
[----:B------:R-:W-:Y:S05]  /*b0b0*/  BSYNC B0 ;  /* 0x0000000000007941 */ /* 0x000fea0003800000 */
.L_x_61:
[----:B------:R-:W-:Y:S04]  /*b0c0*/  UIADD3 UR27, UR27, 0x1, URZ ;  /* 0x000000011b1b7890 */ /* 0x000fe8000fffe03f */
[----:B------:R-:W-:Y:S06]  /*b0d0*/  UISETP.GE.AND UP0, UPT, UR27, UR14, UPT ;  /* 0x0000000e1b00728c */ /* 0x000fec000bf06270 */
[----:B------:R-:W-:-:S13]  /*b0e0*/  PLOP3.LUT P0, PT, PT, PT, UP0, 0x80, 0x0 ;  /* 0x000000000000781c */ /* 0x000fda0003f0f008 */
[----:B------:R-:W-:-:S05]  /*b0f0*/  @!P0 BRA `(.L_x_65) ;  /* 0xffff6f5000008947 */ /* 0x000fca000383ffff */
.L_x_0:
[----:B------:R-:W-:Y:S01]  /*b100*/  ISETP.GE.AND P0, PT, R137, c[0x0][0x160], PT ;  /* 0x0000580089007a0c */ /* 0x000fe20003f06270 */
[----:B------:R-:W-:Y:S01]  /*b110*/  UISETP.NE.U32.AND UP4, UPT, UR23, URZ, UPT ;  /* 0x0000003f1700728c */ /* 0x000fe2000bf85070 */
[----:B------:R-:W-:Y:S01]  /*b120*/  LOP3.LUT R241, R241, 0xffffefff, RZ, 0xc0, !PT ;  /* 0xffffeffff1f17812 */ /* 0x000fe200078ec0ff */
[----:B------:R-:W-:Y:S01]  /*b130*/  BSSY B1, `(.L_x_66) ;  /* 0x000096d000017945 */ /* 0x000fe20003800000 */
[----:B------:R-:W-:Y:S01]  /*b140*/  ISETP.LT.AND P1, PT, R144, c[0x0][0x164], !P0 ;  /* 0x0000590090007a0c */ /* 0x000fe20004721270 */
[----:B------:R-:W-:Y:S01]  /*b150*/  UISETP.NE.AND.EX UP4, UPT, UR22, URZ, UPT, UP4 ;  /* 0x0000003f1600728c */ /* 0x000fe2000bf85340 */
[----:B------:R-:W-:Y:S02]  /*b160*/  ISETP.LT.AND P2, PT, R168, c[0x0][0x164], !P0 ;  /* 0x00005900a8007a0c */ /* 0x000fe40004741270 */
[----:B------:R-:W-:Y:S02]  /*b170*/  ISETP.LT.AND P3, PT, R142, c[0x0][0x164], !P0 ;  /* 0x000059008e007a0c */ /* 0x000fe40004761270 */
[----:B------:R-:W-:-:S02]  /*b180*/  LOP3.LUT R240, R240, 0xfffbffff, RZ, 0xc0, !PT ;  /* 0xfffbfffff0f07812 */ /* 0x000fc400078ec0ff */
[----:B------:R-:W-:-:S05]  /*b190*/  ISETP.LT.AND P4, PT, R178, c[0x0][0x164], !P0 ;  /* 0x00005900b2007a0c */ /* 0x000fca0004781270 */
[----:B------:R-:W-:Y:S02]  /*b1a0*/  @P1 LOP3.LUT R241, R241, 0x1000, RZ, 0xfc, !PT ;  /* 0x00001000f1f11812 */ /* 0x000fe400078efcff */
[----:B------:R-:W-:Y:S02]  /*b1b0*/  ISETP.LT.AND P1, PT, R148, c[0x0][0x164], !P0 ;  /* 0x0000590094007a0c */ /* 0x000fe40004721270 */
[----:B------:R-:W-:Y:S02]  /*b1c0*/  LOP3.LUT R241, R241, 0xfffeffff, RZ, 0xc0, !PT ;  /* 0xfffefffff1f17812 */ /* 0x000fe400078ec0ff */
[----:B------:R-:W-:Y:S02]  /*b1d0*/  @P2 LOP3.LUT R240, R240, 0x40000, RZ, 0xfc, !PT ;  /* 0x00040000f0f02812 */ /* 0x000fe400078efcff */
[----:B------:R-:W-:Y:S02]  /*b1e0*/  @P3 LOP3.LUT R241, R241, 0x10000, RZ, 0xfc, !PT ;  /* 0x00010000f1f13812 */ /* 0x000fe400078efcff */
[----:B------:R-:W-:-:S02]  /*b1f0*/  ISETP.LT.AND P2, PT, R162, c[0x0][0x164], !P0 ;  /* 0x00005900a2007a0c */ /* 0x000fc40004741270 */
[----:B------:R-:W-:Y:S02]  /*b200*/  LOP3.LUT R241, R241, 0xffffffdf, RZ, 0xc0, !PT ;  /* 0xffffffdff1f17812 */ /* 0x000fe400078ec0ff */
[----:B------:R-:W-:Y:S02]  /*b210*/  LOP3.LUT R240, R240, 0xdfffffff, RZ, 0xc0, !PT ;  /* 0xdffffffff0f07812 */ /* 0x000fe400078ec0ff */
[----:B------:R-:W-:Y:S02]  /*b220*/  @P1 LOP3.LUT R241, R241, 0x20, RZ, 0xfc, !PT ;  /* 0x00000020f1f11812 */ /* 0x000fe400078efcff */
[----:B------:R-:W-:Y:S02]  /*b230*/  ISETP.LT.AND P1, PT, R176, c[0x0][0x164], !P0 ;  /* 0x00005900b0007a0c */ /* 0x000fe40004721270 */
[----:B------:R-:W-:Y:S02]  /*b240*/  ISETP.LT.AND P3, PT, R140, c[0x0][0x164], !P0 ;  /* 0x000059008c007a0c */ /* 0x000fe40004761270 */
[----:B------:R-:W-:-:S02]  /*b250*/  LOP3.LUT R241, R241, 0xffefffff, RZ, 0xc0, !PT ;  /* 0xffeffffff1f17812 */ /* 0x000fc400078ec0ff */
[----:B------:R-:W-:Y:S02]  /*b260*/  @P2 LOP3.LUT R240, R240, 0x20000000, RZ, 0xfc, !PT ;  /* 0x20000000f0f02812 */ /* 0x000fe400078efcff */
[----:B------:R-:W-:Y:S02]  /*b270*/  ISETP.LT.AND P2, PT, R146, c[0x0][0x164], !P0 ;  /* 0x0000590092007a0c */ /* 0x000fe40004741270 */
[----:B------:R-:W-:-:S04]  /*b280*/  LOP3.LUT R240, R240, 0xfffffffd, RZ, 0xc0, !PT ;  /* 0xfffffffdf0f07812 */ /* 0x000fc800078ec0ff */
[----:B------:R-:W-:Y:S02]  /*b290*/  @P1 LOP3.LUT R240, R240, 0x2, RZ, 0xfc, !PT ;  /* 0x00000002f0f01812 */ /* 0x000fe400078efcff */
[----:B------:R-:W-:Y:S02]  /*b2a0*/  ISETP.LT.AND P1, PT, R164, c[0x0][0x164], !P0 ;  /* 0x00005900a4007a0c */ /* 0x000fe40004721270 */
[----:B------:R-:W-:Y:S02]  /*b2b0*/  @P3 LOP3.LUT R241, R241, 0x100000, RZ, 0xfc, !PT ;  /* 0x00100000f1f13812 */ /* 0x000fe400078efcff */
[----:B------:R-:W-:Y:S02]  /*b2c0*/  ISETP.LT.AND P3, PT, R170, c[0x0][0x164], !P0 ;  /* 0x00005900aa007a0c */ /* 0x000fe40004761270 */
[----:B------:R-:W-:Y:S02]  /*b2d0*/  LOP3.LUT R241, R241, 0xfffffeff, RZ, 0xc0, !PT ;  /* 0xfffffefff1f17812 */ /* 0x000fe400078ec0ff */
[----:B------:R-:W-:-:S02]  /*b2e0*/  LOP3.LUT R240, R240, 0xfdffffff, RZ, 0xc0, !PT ;  /* 0xfdfffffff0f07812 */ /* 0x000fc400078ec0ff */
        /* <DEDUP_REMOVED lines=14> */
[----:B------:R-:W-:Y:S02]  /*b3d0*/  ISETP.GE.AND P0, PT, R136, c[0x0][0x160], PT ;  /* 0x0000580088007a0c */ /* 0x000fe40003f06270 */
[----:B------:R-:W-:Y:S02]  /*b3e0*/  @P3 LOP3.LUT R240, R240, 0x10, RZ, 0xfc, !PT ;  /* 0x00000010f0f03812 */ /* 0x000fe400078efcff */
[----:B------:R-:W-:Y:S02]  /*b3f0*/  ISETP.LT.AND P3, PT, R160, c[0x0][0x164], !P0 ;  /* 0x00005900a0007a0c */ /* 0x000fe40004761270 */
[----:B------:R-:W-:-:S02]  /*b400*/  LOP3.LUT R240, R240, 0xffdfffff, RZ, 0xc0, !PT ;  /* 0xffdffffff0f07812 */ /* 0x000fc400078ec0ff */
[----:B------:R-:W-:Y:S02]  /*b410*/  LOP3.LUT R241, R241, 0xfffffff7, RZ, 0xc0, !PT ;  /* 0xfffffff7f1f17812 */ /* 0x000fe400078ec0ff */
[----:B------:R-:W-:Y:S02]  /*b420*/  @P2 LOP3.LUT R240, R240, 0x200000, RZ, 0xfc, !PT ;  /* 0x00200000f0f02812 */ /* 0x000fe400078efcff */
[----:B------:R-:W-:Y:S02]  /*b430*/  ISETP.LT.AND P2, PT, R148, c[0x0][0x164], !P0 ;  /* 0x0000590094007a0c */ /* 0x000fe40004741270 */
[----:B------:R-:W-:-:S03]  /*b440*/  LOP3.LUT R240, R240, 0xfffffeff, RZ, 0xc0, !PT ;  /* 0xfffffefff0f07812 */ /* 0x000fc600078ec0ff */
[----:B------:R-:W-:Y:S02]  /*b450*/  @P3 LOP3.LUT R241, R241, 0x8, RZ, 0xfc, !PT ;  /* 0x00000008f1f13812 */ /* 0x000fe400078efcff */
[----:B------:R-:W-:Y:S02]  /*b460*/  @P1 LOP3.LUT R240, R240, 0x100, RZ, 0xfc, !PT ;  /* 0x00000100f0f01812 */ /* 0x000fe400078efcff */
[----:B------:R-:W-:Y:S02]  /*b470*/  ISETP.LT.AND P1, PT, R162, c[0x0][0x164], !P0 ;  /* 0x00005900a2007a0c */ /* 0x000fe40004721270 */
[----:B------:R-:W-:Y:S02]  /*b480*/  LOP3.LUT R241, R241, 0xffffffbf, RZ, 0xc0, !PT ;  /* 0xffffffbff1f17812 */ /* 0x000fe400078ec0ff */
[----:B------:R-:W-:Y:S02]  /*b490*/  LOP3.LUT R240, R240, 0x7fffffff, RZ, 0xc0, !PT ;  /* 0x7ffffffff0f07812 */ /* 0x000fe400078ec0ff */
[----:B------:R-:W-:-:S02]  /*b4a0*/  @P2 LOP3.LUT R241, R241, 0x40, RZ, 0xfc, !PT ;  /* 0x00000040f1f12812 */ /* 0x000fc400078efcff */
[----:B------:R-:W-:Y:S02]  /*b4b0*/  ISETP.LT.AND P2, PT, R166, c[0x0][0x164], !P0 ;  /* 0x00005900a6007a0c */ /* 0x000fe40004741270 */
[----:B------:R-:W-:Y:S02]  /*b4c0*/  ISETP.LT.AND P3, PT, R144, c[0x0][0x164], !P0 ;  /* 0x0000590090007a0c */ /* 0x000fe40004761270 */
[----:B------:R-:W-:Y:S02]  /*b4d0*/  LOP3.LUT R241, R241, 0xffffdfff, RZ, 0xc0, !PT ;  /* 0xffffdffff1f17812 */ /* 0x000fe400078ec0ff */
[----:B------:R-:W-:Y:S02]  /*b4e0*/  @P1 LOP3.LUT R240, R240, 0x80000000, RZ, 0xfc, !PT ;  /* 0x80000000f0f01812 */ /* 0x000fe400078efcff */
[----:B------:R-:W-:Y:S02]  /*b4f0*/  ISETP.LT.AND P1, PT, R164, c[0x0][0x164], !P0 ;  /* 0x00005900a4007a0c */ /* 0x000fe40004721270 */
[----:B------:R-:W-:-:S04]  /*b500*/  LOP3.LUT R240, R240, 0xff7fffff, RZ, 0xc0, !PT ;  /* 0xff7ffffff0f07812 */ /* 0x000fc800078ec0ff */
[----:B------:R-:W-:Y:S02]  /*b510*/  @P2 LOP3.LUT R240, R240, 0x800000, RZ, 0xfc, !PT ;  /* 0x00800000f0f02812 */ /* 0x000fe400078efcff */
[----:B------:R-:W-:Y:S02]  /*b520*/  @P3 LOP3.LUT R241, R241, 0x2000, RZ, 0xfc, !PT ;  /* 0x00002000f1f13812 */ /* 0x000fe400078efcff */
[----:B------:R-:W-:Y:S02]  /*b530*/  ISETP.LT.AND P3, PT, R176, c[0x0][0x164], !P0 ;  /* 0x00005900b0007a0c */ /* 0x000fe40004761270 */
[----:B------:R-:W-:Y:S02]  /*b540*/  LOP3.LUT R240, R240, 0xfbffffff, RZ, 0xc0, !PT ;  /* 0xfbfffffff0f07812 */ /* 0x000fe400078ec0ff */
[----:B------:R-:W-:Y:S02]  /*b550*/  ISETP.LT.AND P2, PT, R142, c[0x0][0x164], !P0 ;  /* 0x000059008e007a0c */ /* 0x000fe40004741270 */
[----:B------:R-:W-:-:S02]  /*b560*/  @P1 LOP3.LUT R240, R240, 0x4000000, RZ, 0xfc, !PT ;  /* 0x04000000f0f01812 */ /* 0x000fc400078efcff */
[----:B------:R-:W-:Y:S02]  /*b570*/  LOP3.LUT R241, R241, 0xfffdffff, RZ, 0xc0, !PT ;  /* 0xfffdfffff1f17812 */ /* 0x000fe400078ec0ff */
[----:B------:R-:W-:Y:S02]  /*b580*/  LOP3.LUT R240, R240, 0xfffffffb, RZ, 0xc0, !PT ;  /* 0xfffffffbf0f07812 */ /* 0x000fe400078ec0ff */
[----:B------:R-:W-:Y:S02]  /*b590*/  ISETP.LT.AND P1, PT, R174, c[0x0][0x164], !P0 ;  /* 0x00005900ae007a0c */ /* 0x000fe40004721270 */
[----:B------:R-:W-:Y:S02]  /*b5a0*/  @P3 LOP3.LUT R240, R240, 0x4, RZ, 0xfc, !PT ;  /* 0x00000004f0f03812 */ /* 0x000fe400078efcff */
[----:B------:R-:W-:Y:S02]  /*b5b0*/  ISETP.LT.AND P3, PT, R140, c[0x0][0x164], !P0 ;  /* 0x000059008c007a0c */ /* 0x000fe40004761270 */
[----:B------:R-:W-:-:S02]  /*b5c0*/  @P2 LOP3.LUT R241, R241, 0x20000, RZ, 0xfc, !PT ;  /* 0x00020000f1f12812 */ /* 0x000fc400078efcff */
[----:B------:R-:W-:Y:S02]  /*b5d0*/  ISETP.LT.AND P2, PT, R138, c[0x0][0x164], !P0 ;  /* 0x000059008a007a0c */ /* 0x000fe40004741270 */
[----:B------:R-:W-:Y:S02]  /*b5e0*/  LOP3.LUT R241, R241, 0xffdfffff, RZ, 0xc0, !PT ;  /* 0xffdffffff1f17812 */ /* 0x000fe400078ec0ff */
[----:B------:R-:W-:-:S04]  /*b5f0*/  LOP3.LUT R240, R240, 0xffffffbf, RZ, 0xc0, !PT ;  /* 0xffffffbff0f07812 */ /* 0x000fc800078ec0ff */
[----:B------:R-:W-:Y:S02]  /*b600*/  @P1 LOP3.LUT R240, R240, 0x40, RZ, 0xfc, !PT ;  /* 0x00000040f0f01812 */ /* 0x000fe400078efcff */
[----:B------:R-:W-:Y:S02]  /*b610*/  @P3 LOP3.LUT R241, R241, 0x200000, RZ, 0xfc, !PT ;  /* 0x00200000f1f13812 */ /* 0x000fe400078efcff */
[----:B------:R-:W-:Y:S02]  /*b620*/  ISETP.LT.AND P3, PT, R168, c[0x0][0x164], !P0 ;  /* 0x00005900a8007a0c */ /* 0x000fe40004761270 */
[----:B------:R-:W-:Y:S02]  /*b630*/  ISETP.LT.AND P1, PT, R146, c[0x0][0x164], !P0 ;  /* 0x0000590092007a0c */ /* 0x000fe40004721270 */
[----:B------:R-:W-:Y:S02]  /*b640*/  LOP3.LUT R241, R241, 0xfdffffff, RZ, 0xc0, !PT ;  /* 0xfdfffffff1f17812 */ /* 0x000fe400078ec0ff */
[----:B------:R-:W-:-:S02]  /*b650*/  LOP3.LUT R240, R240, 0xfffeffff, RZ, 0xc0, !PT ;  /* 0xfffefffff0f07812 */ /* 0x000fc400078ec0ff */
[----:B------:R-:W-:Y:S02]  /*b660*/  @P2 LOP3.LUT R241, R241, 0x2000000, RZ, 0xfc, !PT ;  /* 0x02000000f1f12812 */ /* 0x000fe400078efcff */
[----:B------:R-:W-:Y:S02]  /*b670*/  ISETP.LT.AND P2, PT, R170, c[0x0][0x164], !P0 ;  /* 0x00005900aa007a0c */ /* 0x000fe40004741270 */
[----:B------:R-:W-:Y:S02]  /*b680*/  LOP3.LUT R241, R241, 0xfffffdff, RZ, 0xc0, !PT ;  /* 0xfffffdfff1f17812 */ /* 0x000fe400078ec0ff */
[----:B------:R-:W-:Y:S02]  /*b690*/  @P3 LOP3.LUT R240, R240, 0x10000, RZ, 0xfc, !PT ;  /* 0x00010000f0f03812 */ /* 0x000fe400078efcff */
[----:B------:R-:W-:Y:S02]  /*b6a0*/  @P1 LOP3.LUT R241, R241, 0x200, RZ, 0xfc, !PT ;  /* 0x00000200f1f11812 */ /* 0x000fe400078efcff */
[----:B------:R-:W-:-:S02]  /*b6b0*/  ISETP.LT.AND P1, PT, R172, c[0x0][0x164], !P0 ;  /* 0x00005900ac007a0c */ /* 0x000fc40004721270 */
[----:B------:R-:W-:Y:S02]  /*b6c0*/  LOP3.LUT R240, R240, 0xffffdfff, RZ, 0xc0, !PT ;  /* 0xffffdffff0f07812 */ /* 0x000fe400078ec0ff */
[----:B------:R-:W-:Y:S02]  /*b6d0*/  ISETP.LT.AND P3, PT, R178, c[0x0][0x164], !P0 ;  /* 0x00005900b2007a0c */ /* 0x000fe40004761270 */
[----:B------:R-:W-:Y:S02]  /*b6e0*/  ISETP.GE.AND P0, PT, R158, c[0x0][0x160], PT ;  /* 0x000058009e007a0c */ /* 0x000fe40003f06270 */
[----:B------:R-:W-:Y:S02]  /*b6f0*/  @P2 LOP3.LUT R240, R240, 0x2000, RZ, 0xfc, !PT ;  /* 0x00002000f0f02812 */ /* 0x000fe400078efcff */
[----:B------:R-:W-:Y:S02]  /*b700*/  ISETP.LT.AND P5, PT, R172, c[0x0][0x164], !P0 ;  /* 0x00005900ac007a0c */ /* 0x000fe400047a1270 */
[----:B------:R-:W-:-:S02]  /*b710*/  ISETP.LT.AND P2, PT, R146, c[0x0][0x164], !P0 ;  /* 0x0000590092007a0c */ /* 0x000fc40004741270 */
[----:B------:R-:W-:Y:S02]  /*b720*/  LOP3.LUT R240, R240, 0xfffffbff, RZ, 0xc0, !PT ;  /* 0xfffffbfff0f07812 */ /* 0x000fe400078ec0ff */
[----:B------:R-:W-:Y:S02]  /*b730*/  LOP3.LUT R241, R241, 0xffffff7f, RZ, 0xc0, !PT ;  /* 0xffffff7ff1f17812 */ /* 0x000fe400078ec0ff */
[----:B------:R-:W-:Y:S02]  /*b740*/  @P1 LOP3.LUT R240, R240, 0x400, RZ, 0xfc, !PT ;  /* 0x00000400f0f01812 */ /* 0x000fe400078efcff */
[----:B------:R-:W-:Y:S02]  /*b750*/  ISETP.LT.AND P1, PT, R148, c[0x0][0x164], !P0 ;  /* 0x0000590094007a0c */ /* 0x000fe40004721270 */
[----:B------:R-:W-:Y:S02]  /*b760*/  LOP3.LUT R240, R240, 0xffffff7f, RZ, 0xc0, !PT ;  /* 0xffffff7ff0f07812 */ /* 0x000fe400078ec0ff */
[----:B------:R-:W-:-:S02]  /*b770*/  ISETP.LT.AND P6, PT, R144, c[0x0][0x164], !P0 ;  /* 0x0000590090007a0c */ /* 0x000fc400047c1270 */
        /* <DEDUP_REMOVED lines=23> */
[----:B------:R-:W-:-:S04]  /*b8f0*/  LOP3.LUT R240, R240, 0xffbfffff, RZ, 0xc0, !PT ;  /* 0xffbffffff0f07812 */ /* 0x000fc800078ec0ff */
[----:B------:R-:W-:Y:S02]  /*b900*/  @P1 LOP3.LUT R240, R240, 0x400000, RZ, 0xfc, !PT ;  /* 0x00400000f0f01812 */ /* 0x000fe400078efcff */
[----:B------:R-:W-:Y:S02]  /*b910*/  ISETP.LT.AND P1, PT, R142, c[0x0][0x164], !P0 ;  /* 0x000059008e007a0c */ /* 0x000fe40004721270 */
[----:B------:R-:W-:-:S03]  /*b920*/  LOP3.LUT R240, R240, 0xffffbfff, RZ, 0xc0, !PT ;  /* 0xffffbffff0f07812 */ /* 0x000fc600078ec0ff */
[----:B------:R-:W-:Y:S02]  /*b930*/  @P2 LOP3.LUT R241, R241, 0x40000, RZ, 0xfc, !PT ;  /* 0x00040000f1f12812 */ /* 0x000fe400078efcff */
[----:B------:R-:W-:Y:S02]  /*b940*/  @P5 LOP3.LUT R240, R240, 0x4000, RZ, 0xfc, !PT ;  /* 0x00004000f0f05812 */ /* 0x000fe400078efcff */
[----:B------:R-:W-:Y:S02]  /*b950*/  LOP3.LUT R241, R241, 0xffffbfff, RZ, 0xc0, !PT ;  /* 0xffffbffff1f17812 */ /* 0x000fe400078ec0ff */
[----:B------:R-:W-:Y:S02]  /*b960*/  ISETP.LT.AND P2, PT, R170, c[0x0][0x164], !P0 ;  /* 0x00005900aa007a0c */ /* 0x000fe40004741270 */
[----:B------:R-:W-:Y:S02]  /*b970*/  @P1 LOP3.LUT R241, R241, 0x4000, RZ, 0xfc, !PT ;  /* 0x00004000f1f11812 */ /* 0x000fe400078efcff */
[----:B------:R-:W-:-:S02]  /*b980*/  ISETP.LT.AND P5, PT, R176, c[0x0][0x164], !P0 ;  /* 0x00005900b0007a0c */ /* 0x000fc400047a1270 */
[----:B------:R-:W-:Y:S02]  /*b990*/  ISETP.LT.AND P1, PT, R178, c[0x0][0x164], !P0 ;  /* 0x00005900b2007a0c */ /* 0x000fe40004721270 */
[----:B------:R-:W-:Y:S02]  /*b9a0*/  LOP3.LUT R241, R241, 0xfffffbff, RZ, 0xc0, !PT ;  /* 0xfffffbfff1f17812 */ /* 0x000fe400078ec0ff */
        /* <DEDUP_REMOVED lines=9> */
[----:B------:R-:W-:Y:S02]  /*ba40*/  ISETP.LT.AND P6, PT, R140, c[0x0][0x164], !P0 ;  /* 0x000059008c007a0c */ /* 0x000fe400047c1270 */
[----:B------:R-:W-:-:S04]  /*ba50*/  LOP3.LUT R241, R241, 0xfff7ffff, RZ, 0xc0, !PT ;  /* 0xfff7fffff1f17812 */ /* 0x000fc800078ec0ff */
        /* <DEDUP_REMOVED lines=20> */
[----:B------:R-:W-:-:S11]  /*bba0*/  LOP3.LUT R241, R241, 0xfffffffe, RZ, 0xc0, !PT ;  /* 0xfffffffef1f17812 */ /* 0x000fd600078ec0ff */
        /* <DEDUP_REMOVED lines=14> */
[----:B------:R-:W-:-:S13]  /*bc90*/  ISETP.LT.AND P0, PT, R164, c[0x0][0x164], !P0 ;  /* 0x00005900a4007a0c */ /* 0x000fda0004701270 */
[----:B------:R-:W-:Y:S02]  /*bca0*/  @P0 LOP3.LUT R240, R240, 0x100000, RZ, 0xfc, !PT ;  /* 0x00100000f0f00812 */ /* 0x000fe400078efcff */
[----:B------:R-:W-:-:S13]  /*bcb0*/  PLOP3.LUT P0, PT, PT, PT, UP4, 0x40, 0x0 ;  /* 0x000000000000781c */ /* 0x000fda0003f0e848 */
[----:B------:R-:W-:Y:S05]  /*bcc0*/  @P0 BRA `(.L_x_67) ;  /* 0x00004f5000000947 */ /* 0x000fea0003800000 */
[----:B------:R-:W2:Y:S04]  /*bcd0*/  LDL.64 R150, [R1+0x148] ;  /* 0x0001480001967983 */ /* 0x000ea80000100a00 */
[----:B------:R-:W-:Y:S04]  /*bce0*/  STL.64 [R1+0x170], R164 ;  /* 0x000170a401007387 */ /* 0x000fe80000100a00 */
[----:B------:R0:W-:Y:S04]  /*bcf0*/  STL.64 [R1+0x168], R162 ;  /* 0x000168a201007387 */ /* 0x0001e80000100a00 */
[----:B0-----:R-:W3:Y:S01]  /*bd00*/  LDL.64 R162, [R1+0x150] ;  /* 0x0001500001a27983 */ /* 0x001ee20000100a00 */
[----:B------:R-:W-:-:S02]  /*bd10*/  LOP3.LUT R242, R242, 0xfffffffb, RZ, 0xc0, !PT ;  /* 0xfffffffbf2f27812 */ /* 0x000fc400078ec0ff */
[----:B------:R-:W-:Y:S01]  /*bd20*/  SHF.R.S32.HI R3, RZ, 0x1f, R136 ;  /* 0x0000001fff037819 */ /* 0x000fe20000011488 */
[----:B------:R0:W-:Y:S01]  /*bd30*/  STL.64 [R1+0x160], R134 ;  /* 0x0001608601007387 */ /* 0x0001e20000100a00 */
[----:B------:R-:W-:Y:S02]  /*bd40*/  @P1 LOP3.LUT R242, R242, 0x4, RZ, 0xfc, !PT ;  /* 0x00000004f2f21812 */ /* 0x000fe400078efcff */
[----:B------:R-:W-:Y:S01]  /*bd50*/  LOP3.LUT P1, RZ, R241, 0x20, RZ, 0xc0, !PT ;  /* 0x00000020f1ff7812 */ /* 0x000fe2000782c0ff */
[----:B------:R-:W-:Y:S01]  /*bd60*/  IMAD R3, R3, c[0x0][0x1c8], RZ ;  /* 0x0000720003037a24 */ /* 0x000fe200078e02ff */
[----:B------:R-:W-:Y:S01]  /*bd70*/  LOP3.LUT R242, R242, 0xfffffff7, RZ, 0xc0, !PT ;  /* 0xfffffff7f2f27812 */ /* 0x000fe200078ec0ff */
[----:B------:R1:W-:Y:S01]  /*bd80*/  STL.64 [R1+0x158], R102 ;  /* 0x0001586601007387 */ /* 0x0003e20000100a00 */
[----:B------:R-:W-:Y:S01]  /*bd90*/  SHF.R.S32.HI R7, RZ, 0x1f, R160 ;  /* 0x0000001fff077819 */ /* 0x000fe200000114a0 */
[----:B------:R-:W-:Y:S01]  /*bda0*/  IMAD R4, R136, c[0x0][0x1cc], R3 ;  /* 0x0000730088047a24 */ /* 0x000fe200078e0203 */
[----:B------:R-:W-:-:S02]  /*bdb0*/  MOV R6, R160 ;  /* 0x000000a000067202 */ /* 0x000fc40000000f00 */
[----:B------:R-:W-:Y:S02]  /*bdc0*/  SHF.R.S32.HI R149, RZ, 0x1f, R148 ;  /* 0x0000001fff957819 */ /* 0x000fe40000011494 */
[----:B------:R-:W-:Y:S01]  /*bdd0*/  SHF.R.S32.HI R147, RZ, 0x1f, R146 ;  /* 0x0000001fff937819 */ /* 0x000fe20000011492 */
[----:B------:R-:W-:Y:S02]  /*bde0*/  IMAD.WIDE.U32 R2, R136, c[0x0][0x1c8], R6 ;  /* 0x0000720088027a25 */ /* 0x000fe400078e0006 */
[----:B------:R-:W-:Y:S02]  /*bdf0*/  @P1 LOP3.LUT R242, R242, 0x8, RZ, 0xfc, !PT ;  /* 0x00000008f2f21812 */ /* 0x000fe400078efcff */
[----:B------:R-:W-:Y:S01]  /*be00*/  LOP3.LUT P1, RZ, R241, 0x1, RZ, 0xc0, !PT ;  /* 0x00000001f1ff7812 */ /* 0x000fe2000782c0ff */
[----:B------:R-:W-:Y:S01]  /*be10*/  IMAD.WIDE.U32 R6, R158, c[0x0][0x1c8], R148 ;  /* 0x000072009e067a25 */ /* 0x000fe200078e0094 */
[----:B------:R-:W-:Y:S02]  /*be20*/  LOP3.LUT R242, R242, 0xfffffffd, RZ, 0xc0, !PT ;  /* 0xfffffffdf2f27812 */ /* 0x000fe400078ec0ff */
[----:B------:R-:W-:Y:S01]  /*be30*/  IADD3 R0, R4, R3, RZ ;  /* 0x0000000304007210 */ /* 0x000fe20007ffe0ff */
[----:B------:R-:W-:Y:S01]  /*be40*/  IMAD R3, R159, c[0x0][0x1c8], RZ ;  /* 0x000072009f037a24 */ /* 0x000fe200078e02ff */
[----:B------:R-:W-:-:S02]  /*be50*/  @P2 LOP3.LUT R242, R242, 0x2, RZ, 0xfc, !PT ;  /* 0x00000002f2f22812 */ /* 0x000fc400078efcff */
[----:B------:R-:W-:Y:S01]  /*be60*/  LOP3.LUT P2, RZ, R241, 0x40, RZ, 0xc0, !PT ;  /* 0x00000040f1ff7812 */ /* 0x000fe2000784c0ff */
[----:B0-----:R-:W4:Y:S01]  /*be70*/  LDL.64 R134, [R1+0x140] ;  /* 0x0001400001867983 */ /* 0x001f220000100a00 */
[----:B------:R-:W-:-:S04]  /*be80*/  LOP3.LUT R242, R242, 0xfffffffe, RZ, 0xc0, !PT ;  /* 0xfffffffef2f27812 */ /* 0x000fc800078ec0ff */
[----:B------:R-:W-:Y:S02]  /*be90*/  @P4 LOP3.LUT R242, R242, 0x1, RZ, 0xfc, !PT ;  /* 0x00000001f2f24812 */ /* 0x000fe400078efcff */
[C---:B------:R-:W-:Y:S02]  /*bea0*/  LOP3.LUT P4, RZ, R241.reuse, 0x8, RZ, 0xc0, !PT ;  /* 0x00000008f1ff7812 */ /* 0x040fe4000788c0ff */
[----:B------:R-:W-:-:S04]  /*beb0*/  LOP3.LUT R241, R241, 0x7fffffff, RZ, 0xc0, !PT ;  /* 0x7ffffffff1f17812 */ /* 0x000fc800078ec0ff */
[----:B------:R-:W-:-:S04]  /*bec0*/  @P3 LOP3.LUT R241, R241, 0x80000000, RZ, 0xfc, !PT ;  /* 0x80000000f1f13812 */ /* 0x000fc800078efcff */
[----:B------:R-:W-:-:S03]  /*bed0*/  LOP3.LUT R241, R241, 0xbfffffff, RZ, 0xc0, !PT ;  /* 0xbffffffff1f17812 */ /* 0x000fc600078ec0ff */
[C---:B------:R-:W-:Y:S02]  /*bee0*/  @P4 LEA R184, P0, R2.reuse, UR21, 0x3 ;  /* 0x0000001502b84c11 */ /* 0x040fe4000f8018ff */
[----:B------:R-:W-:Y:S02]  /*bef0*/  @P5 LOP3.LUT R241, R241, 0x40000000, RZ, 0xfc, !PT ;  /* 0x40000000f1f15812 */ /* 0x000fe400078efcff */
[----:B------:R-:W-:Y:S01]  /*bf00*/  @P4 LEA.HI.X R185, R2, UR20, R0, 0x3, P0 ;  /* 0x0000001402b94c11 */ /* 0x000fe200080f1c00 */
[----:B------:R-:W-:Y:S01]  /*bf10*/  IMAD R2, R158, c[0x0][0x1cc], R3 ;  /* 0x000073009e027a24 */ /* 0x000fe200078e0203 */
[----:B------:R-:W-:Y:S01]  /*bf20*/  LOP3.LUT R241, R241, 0xdfffffff, RZ, 0xc0, !PT ;  /* 0xdffffffff1f17812 */ /* 0x000fe200078ec0ff */
[----:B------:R-:W-:-:S03]  /*bf30*/  IMAD R3, R157, c[0x0][0x1c8], RZ ;  /* 0x000072009d037a24 */ /* 0x000fc600078e02ff */
[----:B------:R-:W-:Y:S01]  /*bf40*/  @P6 LOP3.LUT R241, R241, 0x20000000, RZ, 0xfc, !PT ;  /* 0x20000000f1f16812 */ /* 0x000fe200078efcff */
[----:B------:R-:W-:Y:S01]  /*bf50*/  IMAD R3, R156, c[0x0][0x1cc], R3 ;  /* 0x000073009c037a24 */ /* 0x000fe200078e0203 */
[----:B------:R-:W-:Y:S02]  /*bf60*/  IADD3 R0, R2, R7, RZ ;  /* 0x0000000702007210 */ /* 0x000fe40007ffe0ff */
[C---:B------:R-:W-:Y:S02]  /*bf70*/  LOP3.LUT P6, RZ, R241.reuse, 0x4, RZ, 0xc0, !PT ;  /* 0x00000004f1ff7812 */ /* 0x040fe400078cc0ff */
[C---:B------:R-:W-:Y:S02]  /*bf80*/  LOP3.LUT P4, RZ, R241.reuse, 0x80, RZ, 0xc0, !PT ;  /* 0x00000080f1ff7812 */ /* 0x040fe4000788c0ff */
[C---:B------:R-:W-:Y:S02]  /*bf90*/  LOP3.LUT P3, RZ, R241.reuse, 0x10, RZ, 0xc0, !PT ;  /* 0x00000010f1ff7812 */ /* 0x040fe4000786c0ff */
[----:B------:R-:W-:-:S07]  /*bfa0*/  LOP3.LUT P5, RZ, R241, 0x100, RZ, 0xc0, !PT ;  /* 0x00000100f1ff7812 */ /* 0x000fce00078ac0ff */
[----:B------:R-:W-:-:S04]  /*bfb0*/  @P6 LEA R182, P0, R6, UR21, 0x3 ;  /* 0x0000001506b66c11 */ /* 0x000fc8000f8018ff */
[----:B------:R-:W-:Y:S01]  /*bfc0*/  @P6 LEA.HI.X R183, R6, UR20, R0, 0x3, P0 ;  /* 0x0000001406b76c11 */ /* 0x000fe200080f1c00 */
[----:B------:R-:W-:Y:S01]  /*bfd0*/  IMAD.WIDE.U32 R6, R156, c[0x0][0x1c8], R148 ;  /* 0x000072009c067a25 */ /* 0x000fe200078e0094 */
[----:B------:R-:W-:-:S04]  /*bfe0*/  LOP3.LUT P6, RZ, R241, 0x200, RZ, 0xc0, !PT ;  /* 0x00000200f1ff7812 */ /* 0x000fc800078cc0ff */
[----:B------:R-:W-:Y:S02]  /*bff0*/  IADD3 R0, R3, R7, RZ ;  /* 0x0000000703007210 */ /* 0x000fe40007ffe0ff */
[----:B------:R-:W-:-:S04]  /*c000*/  @P1 LEA R180, P0, R6, UR21, 0x3 ;  /* 0x0000001506b41c11 */ /* 0x000fc8000f8018ff */
[----:B------:R-:W-:Y:S01]  /*c010*/  @P1 LEA.HI.X R181, R6, UR20, R0, 0x3, P0 ;  /* 0x0000001406b51c11 */ /* 0x000fe200080f1c00 */
[----:B------:R-:W-:Y:S01]  /*c020*/  IMAD.WIDE.U32 R6, R137, c[0x0][0x1c8], R148 ;  /* 0x0000720089067a25 */ /* 0x000fe200078e0094 */
[----:B------:R-:W-:Y:S02]  /*c030*/  SHF.R.S32.HI R0, RZ, 0x1f, R137 ;  /* 0x0000001fff007819 */ /* 0x000fe40000011489 */
[----:B------:R-:W-:-:S03]  /*c040*/  LOP3.LUT P1, RZ, R242, 0x8, RZ, 0xc0, !PT ;  /* 0x00000008f2ff7812 */ /* 0x000fc6000782c0ff */
[----:B------:R-:W-:-:S04]  /*c050*/  IMAD R0, R0, c[0x0][0x1c8], RZ ;  /* 0x0000720000007a24 */ /* 0x000fc800078e02ff */
[----:B------:R-:W-:-:S05]  /*c060*/  IMAD R0, R137, c[0x0][0x1cc], R0 ;  /* 0x0000730089007a24 */ /* 0x000fca00078e0200 */
[----:B------:R-:W-:Y:S02]  /*c070*/  IADD3 R5, R0, R7, RZ ;  /* 0x0000000700057210 */ /* 0x000fe40007ffe0ff */
        /* <DEDUP_REMOVED lines=14> */
[----:B------:R-:W-:Y:S02]  /*c160*/  LOP3.LUT P4, RZ, R242, 0x1, RZ, 0xc0, !PT ;  /* 0x00000001f2ff7812 */ /* 0x000fe4000788c0ff */
        /* <DEDUP_REMOVED lines=11> */
[----:B-1----:R-:W-:-:S04]  /*c220*/  @P6 LEA R102, P0, R6, UR21, 0x3 ;  /* 0x0000001506666c11 */ /* 0x002fc8000f8018ff */
[----:B------:R-:W-:Y:S01]  /*c230*/  @P6 LEA.HI.X R103, R6, UR20, R5, 0x3, P0 ;  /* 0x0000001406676c11 */ /* 0x000fe200080f1c05 */
[----:B------:R-:W-:Y:S01]  /*c240*/  @P1 FMUL R7, R9, c[0x0][0x170] ;  /* 0x00005c0009071a20 */ /* 0x000fe20000400000 */
[----:B------:R-:W-:Y:S02]  /*c250*/  LOP3.LUT P6, RZ, R241, 0x20000000, RZ, 0xc0, !PT ;  /* 0x20000000f1ff7812 */ /* 0x000fe400078cc0ff */
[----:B--2---:R-:W-:-:S04]  /*c260*/  @P1 LEA R150, P0, R150, UR25, 0x3 ;  /* 0x0000001996961c11 */ /* 0x004fc8000f8018ff */
[----:B------:R-:W-:-:S05]  /*c270*/  @P1 IADD3.X R151, R232, UR24, RZ, P0, !PT ;  /* 0x00000018e8971c10 */ /* 0x000fca00087fe4ff */
[----:B------:R-:W2:Y:S04]  /*c280*/  @P1 LDG.E R5, [R150.64+0x4] ;  /* 0x0000040496051981 */ /* 0x000ea8000c1e1900 */
[----:B------:R-:W4:Y:S01]  /*c290*/  @P1 LDG.E R6, [R150.64] ;  /* 0x0000000496061981 */ /* 0x000f22000c1e1900 */
[----:B---3--:R-:W-:-:S04]  /*c2a0*/  @P1 LEA R164, P0, R162, UR21, 0x3 ;  /* 0x00000015a2a41c11 */ /* 0x008fc8000f8018ff */
[----:B------:R-:W-:Y:S02]  /*c2b0*/  @P1 LEA.HI.X R165, R162, UR20, R193, 0x3, P0 ;  /* 0x00000014a2a51c11 */ /* 0x000fe400080f1cc1 */
[----:B------:R-:W3:Y:S01]  /*c2c0*/  LDL.64 R162, [R1+0x138] ;  /* 0x0001380001a27983 */ /* 0x000ee20000100a00 */
[----:B------:R-:W-:Y:S02]  /*c2d0*/  @P1 FMUL R9, R9, c[0x0][0x16c] ;  /* 0x00005b0009091a20 */ /* 0x000fe40000400000 */
[C---:B------:R-:W-:Y:S02]  /*c2e0*/  @P1 FFMA R7, R8.reuse, c[0x0][0x16c], -R7 ;  /* 0x00005b0008071a23 */ /* 0x040fe40000000807 */
[----:B------:R-:W-:Y:S02]  /*c2f0*/  @P1 FFMA R8, R8, c[0x0][0x170], R9 ;  /* 0x00005c0008081a23 */ /* 0x000fe40000000009 */
[C---:B--2---:R-:W-:Y:S02]  /*c300*/  @P1 FMUL R9, R5.reuse, c[0x0][0x1a8] ;  /* 0x00006a0005091a20 */ /* 0x044fe40000400000 */
[----:B------:R-:W-:-:S02]  /*c310*/  @P1 FMUL R5, R5, c[0x0][0x1a4] ;  /* 0x0000690005051a20 */ /* 0x000fc40000400000 */
[C---:B----4-:R-:W-:Y:S02]  /*c320*/  @P1 FFMA R150, R6.reuse, c[0x0][0x1a4], -R9 ;  /* 0x0000690006961a23 */ /* 0x050fe40000000809 */
[----:B------:R-:W-:Y:S01]  /*c330*/  @P1 FFMA R5, R6, c[0x0][0x1a8], R5 ;  /* 0x00006a0006051a23 */ /* 0x000fe20000000005 */
[----:B------:R-:W-:Y:S01]  /*c340*/  MOV R6, R164 ;  /* 0x000000a400067202 */ /* 0x000fe20000000f00 */
[----:B------:R-:W-:Y:S01]  /*c350*/  @P1 FADD R150, R7, R150 ;  /* 0x0000009607961221 */ /* 0x000fe20000000000 */
[----:B------:R-:W-:Y:S01]  /*c360*/  MOV R7, R165 ;  /* 0x000000a500077202 */ /* 0x000fe20000000f00 */
[----:B------:R-:W-:Y:S01]  /*c370*/  @P1 FADD R8, R8, R5 ;  /* 0x0000000508081221 */ /* 0x000fe20000000000 */
[----:B------:R0:W5:Y:S04]  /*c380*/  LDL.LU.64 R164, [R1+0x170] ;  /* 0x0001700001a47983 */ /* 0x0001680000300a00 */
[----:B------:R-:W-:Y:S04]  /*c390*/  @P1 STG.E [R6.64], R150 ;  /* 0x0000009606001986 */ /* 0x000fe8000c101904 */
[----:B------:R3:W-:Y:S02]  /*c3a0*/  @P1 STG.E [R6.64+0x4], R8 ;  /* 0x0000040806001986 */ /* 0x0007e4000c101904 */
[----:B---3--:R-:W-:-:S02]  /*c3b0*/  @P2 LEA R8, P0, R162, UR25, 0x3 ;  /* 0x00000019a2082c11 */ /* 0x008fc4000f8018ff */
[----:B------:R-:W2:Y:S02]  /*c3c0*/  LDL.64 R162, [R1+0x128] ;  /* 0x0001280001a27983 */ /* 0x000ea40000100a00 */
[----:B------:R-:W-:-:S05]  /*c3d0*/  @P2 IADD3.X R9, R233, UR24, RZ, P0, !PT ;  /* 0x00000018e9092c10 */ /* 0x000fca00087fe4ff */
[----:B------:R-:W3:Y:S04]  /*c3e0*/  @P2 LDG.E R5, [R8.64+0x4] ;  /* 0x0000040408052981 */ /* 0x000ee8000c1e1900 */
[----:B------:R3:W4:Y:S01]  /*c3f0*/  @P2 LDG.E R6, [R8.64] ;  /* 0x0000000408062981 */ /* 0x000722000c1e1900 */
[C---:B------:R-:W-:Y:S02]  /*c400*/  @P2 FMUL R7, R41.reuse, c[0x0][0x170] ;  /* 0x00005c0029072a20 */ /* 0x040fe40000400000 */
[----:B------:R-:W-:Y:S01]  /*c410*/  @P2 FMUL R41, R41, c[0x0][0x16c] ;  /* 0x00005b0029292a20 */ /* 0x000fe20000400000 */
[----:B------:R-:W-:Y:S01]  /*c420*/  @P2 LEA R150, P0, R134, UR21, 0x3 ;  /* 0x0000001586962c11 */ /* 0x000fe2000f8018ff */
[C---:B------:R-:W-:Y:S02]  /*c430*/  @P2 FFMA R7, R40.reuse, c[0x0][0x16c], -R7 ;  /* 0x00005b0028072a23 */ /* 0x040fe40000000807 */
[----:B------:R-:W-:Y:S01]  /*c440*/  @P2 FFMA R41, R40, c[0x0][0x170], R41 ;  /* 0x00005c0028292a23 */ /* 0x000fe20000000029 */
[----:B------:R-:W-:-:S02]  /*c450*/  @P2 LEA.HI.X R151, R134, UR20, R194, 0x3, P0 ;  /* 0x0000001486972c11 */ /* 0x000fc400080f1cc2 */
[----:B------:R-:W2:Y:S01]  /*c460*/  LDL.64 R134, [R1+0x130] ;  /* 0x0001300001867983 */ /* 0x000ea20000100a00 */
[C---:B---3--:R-:W-:Y:S02]  /*c470*/  @P2 FMUL R9, R5.reuse, c[0x0][0x1a8] ;  /* 0x00006a0005092a20 */ /* 0x048fe40000400000 */
[----:B------:R-:W-:Y:S02]  /*c480*/  @P2 FMUL R5, R5, c[0x0][0x1a4] ;  /* 0x0000690005052a20 */ /* 0x000fe40000400000 */
[C---:B----4-:R-:W-:Y:S02]  /*c490*/  @P2 FFMA R8, R6.reuse, c[0x0][0x1a4], -R9 ;  /* 0x0000690006082a23 */ /* 0x050fe40000000809 */
[----:B------:R-:W-:Y:S02]  /*c4a0*/  @P2 FFMA R6, R6, c[0x0][0x1a8], R5 ;  /* 0x00006a0006062a23 */ /* 0x000fe40000000005 */
[----:B------:R-:W-:Y:S02]  /*c4b0*/  @P2 FADD R7, R7, R8 ;  /* 0x0000000807072221 */ /* 0x000fe40000000000 */
[----:B------:R-:W-:-:S03]  /*c4c0*/  @P2 FADD R6, R41, R6 ;  /* 0x0000000629062221 */ /* 0x000fc60000000000 */
[----:B------:R-:W-:Y:S04]  /*c4d0*/  @P2 STG.E [R150.64], R7 ;  /* 0x0000000796002986 */ /* 0x000fe8000c101904 */
[----:B------:R1:W-:Y:S01]  /*c4e0*/  @P2 STG.E [R150.64+0x4], R6 ;  /* 0x0000040696002986 */ /* 0x0003e2000c101904 */
[----:B------:R-:W-:Y:S01]  /*c4f0*/  LOP3.LUT P2, RZ, R241, 0x400, RZ, 0xc0, !PT ;  /* 0x00000400f1ff7812 */ /* 0x000fe2000784c0ff */
[----:B------:R-:W-:-:S05]  /*c500*/  IMAD.WIDE.U32 R8, R158, c[0x0][0x1c8], R144 ;  /* 0x000072009e087a25 */ /* 0x000fca00078e0090 */
[----:B------:R-:W-:-:S07]  /*c510*/  IADD3 R5, R2, R9, RZ ;  /* 0x0000000902057210 */ /* 0x000fce0007ffe0ff */
[----:B------:R-:W-:-:S04]  /*c520*/  @P2 LEA R40, P0, R8, UR21, 0x3 ;  /* 0x0000001508282c11 */ /* 0x000fc8000f8018ff */
[----:B------:R-:W-:Y:S02]  /*c530*/  @P2 LEA.HI.X R41, R8, UR20, R5, 0x3, P0 ;  /* 0x0000001408292c11 */ /* 0x000fe400080f1c05 */
[----:B--2---:R-:W-:Y:S02]  /*c540*/  @P4 LEA R8, P0, R162, UR25, 0x3 ;  /* 0x00000019a2084c11 */ /* 0x004fe4000f8018ff */
[----:B------:R-:W2:Y:S02]  /*c550*/  LDL.64 R162, [R1+0x118] ;  /* 0x0001180001a27983 */ /* 0x000ea40000100a00 */
[----:B------:R-:W-:-:S05]  /*c560*/  @P4 IADD3.X R9, R234, UR24, RZ, P0, !PT ;  /* 0x00000018ea094c10 */ /* 0x000fca00087fe4ff */
[----:B------:R-:W3:Y:S04]  /*c570*/  @P4 LDG.E R5, [R8.64+0x4] ;  /* 0x0000040408054981 */ /* 0x000ee8000c1e1900 */
[----:B-1----:R3:W4:Y:S01]  /*c580*/  @P4 LDG.E R6, [R8.64] ;  /* 0x0000000408064981 */ /* 0x002722000c1e1900 */
[----:B------:R-:W-:Y:S01]  /*c590*/  @P4 FMUL R7, R73, c[0x0][0x170] ;  /* 0x00005c0049074a20 */ /* 0x000fe20000400000 */
[----:B------:R-:W-:Y:S01]  /*c5a0*/  LOP3.LUT P1, RZ, R241, 0x800, RZ, 0xc0, !PT ;  /* 0x00000800f1ff7812 */ /* 0x000fe2000782c0ff */
        /* <DEDUP_REMOVED lines=11> */
[----:B------:R-:W-:-:S02]  /*c660*/  @P4 FADD R73, R73, R6 ;  /* 0x0000000649494221 */ /* 0x000fc40000000000 */
[----:B------:R-:W-:Y:S01]  /*c670*/  IMAD.WIDE.U32 R8, R156, c[0x0][0x1c8], R144 ;  /* 0x000072009c087a25 */ /* 0x000fe200078e0090 */
[----:B------:R-:W-:Y:S04]  /*c680*/  @P4 STG.E [R150.64], R7 ;  /* 0x0000000796004986 */ /* 0x000fe8000c101904 */
[----:B------:R1:W-:Y:S01]  /*c690*/  @P4 STG.E [R150.64+0x4], R73 ;  /* 0x0000044996004986 */ /* 0x0003e2000c101904 */
[----:B------:R-:W-:Y:S02]  /*c6a0*/  IADD3 R5, R3, R9, RZ ;  /* 0x0000000903057210 */ /* 0x000fe40007ffe0ff */
[----:B-1----:R-:W-:-:S04]  /*c6b0*/  @P1 LEA R150, P0, R8, UR21, 0x3 ;  /* 0x0000001508961c11 */ /* 0x002fc8000f8018ff */
[----:B------:R-:W-:Y:S02]  /*c6c0*/  @P1 LEA.HI.X R151, R8, UR20, R5, 0x3, P0 ;  /* 0x0000001408971c11 */ /* 0x000fe400080f1c05 */
[----:B--2---:R-:W-:Y:S02]  /*c6d0*/  @P3 LEA R8, P0, R162, UR25, 0x3 ;  /* 0x00000019a2083c11 */ /* 0x004fe4000f8018ff */
        /* <DEDUP_REMOVED lines=18> */
[----:B------:R2:W-:Y:S02]  /*c800*/  @P3 STG.E [R72.64+0x4], R105 ;  /* 0x0000046948003986 */ /* 0x0005e4000c101904 */
[----:B--2---:R-:W-:Y:S02]  /*c810*/  LEA R72, P0, R162, UR25, 0x3 ;  /* 0x00000019a2487c11 */ /* 0x004fe4000f8018ff */
[----:B------:R-:W2:Y:S02]  /*c820*/  LDL.64 R162, [R1+0xf8] ;  /* 0x0000f80001a27983 */ /* 0x000ea40000100a00 */
[----:B------:R-:W-:-:S05]  /*c830*/  IADD3.X R73, R236, UR24, RZ, P0, !PT ;  /* 0x00000018ec497c10 */ /* 0x000fca00087fe4ff */
[----:B------:R-:W3:Y:S04]  /*c840*/  @P5 LDG.E R5, [R72.64+0x4] ;  /* 0x0000040448055981 */ /* 0x000ee8000c1e1900 */
[----:B------:R-:W4:Y:S01]  /*c850*/  @P5 LDG.E R6, [R72.64] ;  /* 0x0000000448065981 */ /* 0x000f22000c1e1900 */
        /* <DEDUP_REMOVED lines=26> */
[----:B------:R-:W-:Y:S01]  /*ca00*/  LOP3.LUT P1, RZ, R240, 0x2, RZ, 0xc0, !PT ;  /* 0x00000002f0ff7812 */ /* 0x000fe2000782c0ff */
[----:B------:R-:W2:Y:S01]  /*ca10*/  LDL.64 R134, [R1+0xf0] ;  /* 0x0000f00001867983 */ /* 0x000ea20000100a00 */
[C---:B---3--:R-:W-:Y:S02]  /*ca20*/  @P6 FMUL R9, R5.reuse, c[0x0][0x1a8] ;  /* 0x00006a0005096a20 */ /* 0x048fe40000400000 */
[----:B------:R-:W-:Y:S02]  /*ca30*/  @P6 FMUL R5, R5, c[0x0][0x1a4] ;  /* 0x0000690005056a20 */ /* 0x000fe40000400000 */
[C---:B----4-:R-:W-:Y:S02]  /*ca40*/  @P6 FFMA R8, R6.reuse, c[0x0][0x1a4], -R9 ;  /* 0x0000690006086a23 */ /* 0x050fe40000000809 */
[----:B------:R-:W-:Y:S02]  /*ca50*/  @P6 FFMA R6, R6, c[0x0][0x1a8], R5 ;  /* 0x00006a0006066a23 */ /* 0x000fe40000000005 */
[----:B------:R-:W-:-:S02]  /*ca60*/  @P6 FADD R8, R7, R8 ;  /* 0x0000000807086221 */ /* 0x000fc40000000000 */
        /* <DEDUP_REMOVED lines=24> */
[----:B--2---:R-:W-:-:S04]  /*cbf0*/  LEA R42, P0, R162, UR25, 0x3 ;  /* 0x00000019a22a7c11 */ /* 0x004fc8000f8018ff */
[----:B------:R-:W-:-:S05]  /*cc00*/  IADD3.X R43, R239, UR24, RZ, P0, !PT ;  /* 0x00000018ef2b7c10 */ /* 0x000fca00087fe4ff */
[----:B------:R-:W2:Y:S04]  /*cc10*/  @P5 LDG.E R5, [R42.64+0x4] ;  /* 0x000004042a055981 */ /* 0x000ea8000c1e1900 */
[----:B------:R-:W3:Y:S01]  /*cc20*/  @P5 LDG.E R6, [R42.64] ;  /* 0x000000042a065981 */ /* 0x000ee2000c1e1900 */
[----:B------:R-:W-:Y:S01]  /*cc30*/  @P5 FMUL R7, R107, c[0x0][0x170] ;  /* 0x00005c006b075a20 */ /* 0x000fe20000400000 */
[----:B------:R-:W-:Y:S01]  /*cc40*/  LOP3.LUT P3, RZ, R241, 0x1000, RZ, 0xc0, !PT ;  /* 0x00001000f1ff7812 */ /* 0x000fe2000786c0ff */
[----:B------:R-:W-:Y:S01]  /*cc50*/  @P5 FMUL R107, R107, c[0x0][0x16c] ;  /* 0x00005b006b6b5a20 */ /* 0x000fe20000400000 */
[----:B------:R-:W-:Y:S01]  /*cc60*/  @P5 LEA R74, P0, R134, UR21, 0x3 ;  /* 0x00000015864a5c11 */ /* 0x000fe2000f8018ff */
[C---:B------:R-:W-:Y:S02]  /*cc70*/  @P5 FFMA R7, R106.reuse, c[0x0][0x16c], -R7 ;  /* 0x00005b006a075a23 */ /* 0x040fe40000000807 */
[----:B------:R-:W-:Y:S01]  /*cc80*/  @P5 FFMA R107, R106, c[0x0][0x170], R107 ;  /* 0x00005c006a6b5a23 */ /* 0x000fe2000000006b */
[----:B------:R-:W-:-:S02]  /*cc90*/  @P5 LEA.HI.X R75, R134, UR20, R200, 0x3, P0 ;  /* 0x00000014864b5c11 */ /* 0x000fc400080f1cc8 */
[----:B------:R-:W-:Y:S01]  /*cca0*/  LOP3.LUT P4, RZ, R241, 0x2000, RZ, 0xc0, !PT ;  /* 0x00002000f1ff7812 */ /* 0x000fe2000788c0ff */
[----:B------:R-:W4:Y:S01]  /*ccb0*/  LDL.64 R134, [R1+0xd0] ;  /* 0x0000d00001867983 */ /* 0x000f220000100a00 */
[----:B------:R-:W-:Y:S01]  /*ccc0*/  LOP3.LUT P2, RZ, R240, 0x8, RZ, 0xc0, !PT ;  /* 0x00000008f0ff7812 */ /* 0x000fe2000784c0ff */
[C---:B--2---:R-:W-:Y:S02]  /*ccd0*/  @P5 FMUL R9, R5.reuse, c[0x0][0x1a8] ;  /* 0x00006a0005095a20 */ /* 0x044fe40000400000 */
[----:B------:R-:W-:Y:S02]  /*cce0*/  @P5 FMUL R5, R5, c[0x0][0x1a4] ;  /* 0x0000690005055a20 */ /* 0x000fe40000400000 */
[C---:B---3--:R-:W-:Y:S02]  /*ccf0*/  @P5 FFMA R8, R6.reuse, c[0x0][0x1a4], -R9 ;  /* 0x0000690006085a23 */ /* 0x048fe40000000809 */
[----:B------:R-:W-:Y:S02]  /*cd00*/  @P5 FFMA R6, R6, c[0x0][0x1a8], R5 ;  /* 0x00006a0006065a23 */ /* 0x000fe40000000005 */
[----:B------:R-:W-:-:S02]  /*cd10*/  @P5 FADD R7, R7, R8 ;  /* 0x0000000807075221 */ /* 0x000fc40000000000 */
[----:B------:R-:W-:Y:S02]  /*cd20*/  @P5 FADD R6, R107, R6 ;  /* 0x000000066b065221 */ /* 0x000fe40000000000 */
[----:B------:R-:W-:Y:S01]  /*cd30*/  IMAD.WIDE.U32 R8, R137, c[0x0][0x1c8], R144 ;  /* 0x0000720089087a25 */ /* 0x000fe200078e0090 */
[----:B------:R-:W-:Y:S04]  /*cd40*/  @P5 STG.E [R74.64], R7 ;  /* 0x000000074a005986 */ /* 0x000fe8000c101904 */
[----:B------:R1:W-:Y:S01]  /*cd50*/  @P5 STG.E [R74.64+0x4], R6 ;  /* 0x000004064a005986 */ /* 0x0003e2000c101904 */
[----:B------:R-:W-:Y:S02]  /*cd60*/  IADD3 R5, R0, R9, RZ ;  /* 0x0000000900057210 */ /* 0x000fe40007ffe0ff */
[C---:B-1----:R-:W-:Y:S01]  /*cd70*/  @P3 LEA R74, P0, R8.reuse, UR21, 0x3 ;  /* 0x00000015084a3c11 */ /* 0x042fe2000f8018ff */
[----:B------:R-:W2:Y:S03]  /*cd80*/  @P2 LDG.E R6, [R72.64+0x8] ;  /* 0x0000080448062981 */ /* 0x000ea6000c1e1900 */
[----:B------:R-:W-:Y:S01]  /*cd90*/  @P3 LEA.HI.X R75, R8, UR20, R5, 0x3, P0 ;  /* 0x00000014084b3c11 */ /* 0x000fe200080f1c05 */
[----:B------:R-:W-:-:S05]  /*cda0*/  IMAD.WIDE.U32 R8, R136, c[0x0][0x1c8], R144 ;  /* 0x0000720088087a25 */ /* 0x000fca00078e0090 */
[----:B------:R-:W-:Y:S02]  /*cdb0*/  IADD3 R5, R4, R9, RZ ;  /* 0x0000000904057210 */ /* 0x000fe40007ffe0ff */
[----:B------:R-:W-:-:S04]  /*cdc0*/  @P4 LEA R106, P0, R8, UR21, 0x3 ;  /* 0x00000015086a4c11 */ /* 0x000fc8000f8018ff */
[----:B------:R-:W-:Y:S02]  /*cdd0*/  @P4 LEA.HI.X R107, R8, UR20, R5, 0x3, P0 ;  /* 0x00000014086b4c11 */ /* 0x000fe400080f1c05 */
[----:B------:R-:W3:Y:S01]  /*cde0*/  @P2 LDG.E R5, [R72.64+0xc] ;  /* 0x00000c0448052981 */ /* 0x000ee2000c1e1900 */
[C---:B------:R-:W-:Y:S01]  /*cdf0*/  @P2 FMUL R7, R13.reuse, c[0x0][0x170] ;  /* 0x00005c000d072a20 */ /* 0x040fe20000400000 */
[----:B----4-:R-:W-:Y:S01]  /*ce00*/  @P2 LEA R162, P0, R134, UR21, 0x3 ;  /* 0x0000001586a22c11 */ /* 0x010fe2000f8018ff */
[----:B------:R-:W-:Y:S01]  /*ce10*/  @P2 FMUL R13, R13, c[0x0][0x16c] ;  /* 0x00005b000d0d2a20 */ /* 0x000fe20000400000 */
[----:B------:R-:W-:Y:S01]  /*ce20*/  LOP3.LUT P1, RZ, R240, 0x1, RZ, 0xc0, !PT ;  /* 0x00000001f0ff7812 */ /* 0x000fe2000782c0ff */
[----:B------:R-:W-:Y:S01]  /*ce30*/  @P2 FFMA R7, R12, c[0x0][0x16c], -R7 ;  /* 0x00005b000c072a23 */ /* 0x000fe20000000807 */
[----:B------:R-:W-:Y:S01]  /*ce40*/  @P2 LEA.HI.X R163, R134, UR20, R201, 0x3, P0 ;  /* 0x0000001486a32c11 */ /* 0x000fe200080f1cc9 */
[----:B------:R-:W-:Y:S01]  /*ce50*/  @P2 FFMA R13, R12, c[0x0][0x170], R13 ;  /* 0x00005c000c0d2a23 */ /* 0x000fe2000000000d */
[----:B------:R-:W4:Y:S01]  /*ce60*/  LDL.64 R134, [R1+0xc8] ;  /* 0x0000c80001867983 */ /* 0x000f220000100a00 */
[----:B---3--:R-:W-:-:S02]  /*ce70*/  @P2 FMUL R9, R5, c[0x0][0x1a8] ;  /* 0x00006a0005092a20 */ /* 0x008fc40000400000 */
[----:B------:R-:W-:Y:S02]  /*ce80*/  @P2 FMUL R5, R5, c[0x0][0x1a4] ;  /* 0x0000690005052a20 */ /* 0x000fe40000400000 */
[C---:B--2---:R-:W-:Y:S02]  /*ce90*/  @P2 FFMA R8, R6.reuse, c[0x0][0x1a4], -R9 ;  /* 0x0000690006082a23 */ /* 0x044fe40000000809 */
[----:B------:R-:W-:Y:S02]  /*cea0*/  @P2 FFMA R6, R6, c[0x0][0x1a8], R5 ;  /* 0x00006a0006062a23 */ /* 0x000fe40000000005 */
[----:B------:R-:W-:Y:S01]  /*ceb0*/  @P2 FADD R8, R7, R8 ;  /* 0x0000000807082221 */ /* 0x000fe20000000000 */
[----:B------:R-:W-:Y:S01]  /*cec0*/  MOV R7, R163 ;  /* 0x000000a300077202 */ /* 0x000fe20000000f00 */
[----:B------:R-:W-:Y:S01]  /*ced0*/  @P2 FADD R13, R13, R6 ;  /* 0x000000060d0d2221 */ /* 0x000fe20000000000 */
[----:B------:R-:W-:Y:S02]  /*cee0*/  MOV R6, R162 ;  /* 0x000000a200067202 */ /* 0x000fe40000000f00 */
[----:B------:R-:W-:Y:S01]  /*cef0*/  LOP3.LUT P6, RZ, R241, 0x4000, RZ, 0xc0, !PT ;  /* 0x00004000f1ff7812 */ /* 0x000fe200078cc0ff */
[----:B------:R0:W5:Y:S04]  /*cf00*/  LDL.LU.64 R162, [R1+0x168] ;  /* 0x0001680001a27983 */ /* 0x0001680000300a00 */
[----:B------:R-:W-:Y:S04]  /*cf10*/  @P2 STG.E [R6.64], R8 ;  /* 0x0000000806002986 */ /* 0x000fe8000c101904 */
[----:B------:R1:W-:Y:S04]  /*cf20*/  @P2 STG.E [R6.64+0x4], R13 ;  /* 0x0000040d06002986 */ /* 0x0003e8000c101904 */
[----:B------:R-:W2:Y:S04]  /*cf30*/  @P1 LDG.E R5, [R104.64+0xc] ;  /* 0x00000c0468051981 */ /* 0x000ea8000c1e1900 */
[----:B-1----:R-:W3:Y:S01]  /*cf40*/  @P1 LDG.E R6, [R104.64+0x8] ;  /* 0x0000080468061981 */ /* 0x002ee2000c1e1900 */
[----:B------:R-:W-:-:S02]  /*cf50*/  @P1 FMUL R7, R45, c[0x0][0x170] ;  /* 0x00005c002d071a20 */ /* 0x000fc40000400000 */
[----:B------:R-:W-:Y:S01]  /*cf60*/  @P1 FMUL R45, R45, c[0x0][0x16c] ;  /* 0x00005b002d2d1a20 */ /* 0x000fe20000400000 */
[----:B------:R-:W-:Y:S01]  /*cf70*/  SHF.R.S32.HI R143, RZ, 0x1f, R142 ;  /* 0x0000001fff8f7819 */ /* 0x000fe2000001148e */
[----:B------:R-:W-:Y:S01]  /*cf80*/  @P1 FFMA R7, R44, c[0x0][0x16c], -R7 ;  /* 0x00005b002c071a23 */ /* 0x000fe20000000807 */
[----:B----4-:R-:W-:Y:S01]  /*cf90*/  @P1 LEA R12, P0, R134, UR21, 0x3 ;  /* 0x00000015860c1c11 */ /* 0x010fe2000f8018ff */
[----:B------:R-:W-:Y:S01]  /*cfa0*/  @P1 FFMA R45, R44, c[0x0][0x170], R45 ;  /* 0x00005c002c2d1a23 */ /* 0x000fe2000000002d */
[----:B------:R-:W-:Y:S02]  /*cfb0*/  LOP3.LUT P4, RZ, R240, 0x10, RZ, 0xc0, !PT ;  /* 0x00000010f0ff7812 */ /* 0x000fe4000788c0ff */
[----:B------:R-:W-:Y:S02]  /*cfc0*/  @P1 LEA.HI.X R13, R134, UR20, R202, 0x3, P0 ;  /* 0x00000014860d1c11 */ /* 0x000fe400080f1cca */
[----:B------:R-:W4:Y:S01]  /*cfd0*/  LDL.64 R134, [R1+0xc0] ;  /* 0x0000c00001867983 */ /* 0x000f220000100a00 */
[----:B--2---:R-:W-:-:S02]  /*cfe0*/  @P1 FMUL R9, R5, c[0x0][0x1a8] ;  /* 0x00006a0005091a20 */ /* 0x004fc40000400000 */
[----:B------:R-:W-:Y:S02]  /*cff0*/  @P1 FMUL R5, R5, c[0x0][0x1a4] ;  /* 0x0000690005051a20 */ /* 0x000fe40000400000 */
[C---:B---3--:R-:W-:Y:S02]  /*d000*/  @P1 FFMA R8, R6.reuse, c[0x0][0x1a4], -R9 ;  /* 0x0000690006081a23 */ /* 0x048fe40000000809 */
[----:B------:R-:W-:Y:S02]  /*d010*/  @P1 FFMA R6, R6, c[0x0][0x1a8], R5 ;  /* 0x00006a0006061a23 */ /* 0x000fe40000000005 */
[----:B------:R-:W-:Y:S02]  /*d020*/  @P1 FADD R7, R7, R8 ;  /* 0x0000000807071221 */ /* 0x000fe40000000000 */
[----:B------:R-:W-:Y:S02]  /*d030*/  @P1 FADD R45, R45, R6 ;  /* 0x000000062d2d1221 */ /* 0x000fe40000000000 */
[----:B------:R-:W-:Y:S01]  /*d040*/  IMAD.WIDE.U32 R8, R158, c[0x0][0x1c8], R142 ;  /* 0x000072009e087a25 */ /* 0x000fe200078e008e */
[----:B------:R-:W-:Y:S04]  /*d050*/  @P1 STG.E [R12.64], R7 ;  /* 0x000000070c001986 */ /* 0x000fe8000c101904 */
[----:B------:R1:W-:Y:S01]  /*d060*/  @P1 STG.E [R12.64+0x4], R45 ;  /* 0x0000042d0c001986 */ /* 0x0003e2000c101904 */
[----:B------:R-:W-:-:S03]  /*d070*/  IADD3 R5, R2, R9, RZ ;  /* 0x0000000902057210 */ /* 0x000fc60007ffe0ff */
[----:B------:R-:W2:Y:S01]  /*d080*/  @P4 LDG.E R6, [R10.64+0x8] ;  /* 0x000008040a064981 */ /* 0x000ea2000c1e1900 */
[----:B-1----:R-:W-:-:S04]  /*d090*/  @P6 LEA R12, P0, R8, UR21, 0x3 ;  /* 0x00000015080c6c11 */ /* 0x002fc8000f8018ff */
[----:B------:R-:W-:Y:S02]  /*d0a0*/  @P6 LEA.HI.X R13, R8, UR20, R5, 0x3, P0 ;  /* 0x00000014080d6c11 */ /* 0x000fe400080f1c05 */
[----:B------:R-:W3:Y:S01]  /*d0b0*/  @P4 LDG.E R5, [R10.64+0xc] ;  /* 0x00000c040a054981 */ /* 0x000ee2000c1e1900 */
[C---:B------:R-:W-:Y:S02]  /*d0c0*/  @P4 FMUL R7, R77.reuse, c[0x0][0x170] ;  /* 0x00005c004d074a20 */ /* 0x040fe40000400000 */
[----:B------:R-:W-:Y:S01]  /*d0d0*/  @P4 FMUL R77, R77, c[0x0][0x16c] ;  /* 0x00005b004d4d4a20 */ /* 0x000fe20000400000 */
[----:B------:R-:W-:Y:S01]  /*d0e0*/  LOP3.LUT P5, RZ, R241, 0x8000, RZ, 0xc0, !PT ;  /* 0x00008000f1ff7812 */ /* 0x000fe200078ac0ff */
[----:B------:R-:W-:Y:S01]  /*d0f0*/  @P4 FFMA R7, R76, c[0x0][0x16c], -R7 ;  /* 0x00005b004c074a23 */ /* 0x000fe20000000807 */
[----:B----4-:R-:W-:Y:S01]  /*d100*/  @P4 LEA R44, P0, R134, UR21, 0x3 ;  /* 0x00000015862c4c11 */ /* 0x010fe2000f8018ff */
[----:B------:R-:W-:Y:S01]  /*d110*/  @P4 FFMA R77, R76, c[0x0][0x170], R77 ;  /* 0x00005c004c4d4a23 */ /* 0x000fe2000000004d */
[----:B------:R-:W-:-:S02]  /*d120*/  LOP3.LUT P1, RZ, R240, 0x40, RZ, 0xc0, !PT ;  /* 0x00000040f0ff7812 */ /* 0x000fc4000782c0ff */
[----:B------:R-:W-:Y:S02]  /*d130*/  @P4 LEA.HI.X R45, R134, UR20, R203, 0x3, P0 ;  /* 0x00000014862d4c11 */ /* 0x000fe400080f1ccb */
[----:B------:R-:W4:Y:S01]  /*d140*/  LDL.64 R134, [R1+0xb8] ;  /* 0x0000b80001867983 */ /* 0x000f220000100a00 */
[C---:B---3--:R-:W-:Y:S02]  /*d150*/  @P4 FMUL R9, R5.reuse, c[0x0][0x1a8] ;  /* 0x00006a0005094a20 */ /* 0x048fe40000400000 */
[----:B------:R-:W-:Y:S02]  /*d160*/  @P4 FMUL R5, R5, c[0x0][0x1a4] ;  /* 0x0000690005054a20 */ /* 0x000fe40000400000 */
[C---:B--2---:R-:W-:Y:S02]  /*d170*/  @P4 FFMA R8, R6.reuse, c[0x0][0x1a4], -R9 ;  /* 0x0000690006084a23 */ /* 0x044fe40000000809 */
[----:B------:R-:W-:Y:S02]  /*d180*/  @P4 FFMA R6, R6, c[0x0][0x1a8], R5 ;  /* 0x00006a0006064a23 */ /* 0x000fe40000000005 */
[----:B------:R-:W-:-:S02]  /*d190*/  @P4 FADD R8, R7, R8 ;  /* 0x0000000807084221 */ /* 0x000fc40000000000 */
[----:B------:R-:W-:Y:S02]  /*d1a0*/  @P4 FADD R77, R77, R6 ;  /* 0x000000064d4d4221 */ /* 0x000fe40000000000 */
[----:B------:R-:W-:Y:S01]  /*d1b0*/  IMAD.WIDE.U32 R6, R156, c[0x0][0x1c8], R142 ;  /* 0x000072009c067a25 */ /* 0x000fe200078e008e */
[----:B------:R-:W-:Y:S04]  /*d1c0*/  @P4 STG.E [R44.64], R8 ;  /* 0x000000082c004986 */ /* 0x000fe8000c101904 */
[----:B------:R1:W-:Y:S01]  /*d1d0*/  @P4 STG.E [R44.64+0x4], R77 ;  /* 0x0000044d2c004986 */ /* 0x0003e2000c101904 */
[----:B------:R-:W-:Y:S02]  /*d1e0*/  IADD3 R5, R3, R7, RZ ;  /* 0x0000000703057210 */ /* 0x000fe40007ffe0ff */
[----:B-1----:R-:W-:-:S04]  /*d1f0*/  @P5 LEA R44, P0, R6, UR21, 0x3 ;  /* 0x00000015062c5c11 */ /* 0x002fc8000f8018ff */
[----:B------:R-:W-:Y:S02]  /*d200*/  @P5 LEA.HI.X R45, R6, UR20, R5, 0x3, P0 ;  /* 0x00000014062d5c11 */ /* 0x000fe400080f1c05 */
[----:B------:R-:W2:Y:S04]  /*d210*/  @P1 LDG.E R5, [R42.64+0xc] ;  /* 0x00000c042a051981 */ /* 0x000ea8000c1e1900 */
[----:B------:R-:W3:Y:S01]  /*d220*/  @P1 LDG.E R6, [R42.64+0x8] ;  /* 0x000008042a061981 */ /* 0x000ee2000c1e1900 */
[C---:B------:R-:W-:Y:S02]  /*d230*/  @P1 FMUL R7, R109.reuse, c[0x0][0x170] ;  /* 0x00005c006d071a20 */ /* 0x040fe40000400000 */
[----:B------:R-:W-:Y:S01]  /*d240*/  @P1 FMUL R109, R109, c[0x0][0x16c] ;  /* 0x00005b006d6d1a20 */ /* 0x000fe20000400000 */
[----:B----4-:R-:W-:Y:S01]  /*d250*/  @P1 LEA R76, P0, R134, UR21, 0x3 ;  /* 0x00000015864c1c11 */ /* 0x010fe2000f8018ff */
[----:B------:R-:W-:-:S02]  /*d260*/  @P1 FFMA R7, R108, c[0x0][0x16c], -R7 ;  /* 0x00005b006c071a23 */ /* 0x000fc40000000807 */
[----:B------:R-:W-:Y:S01]  /*d270*/  @P1 FFMA R109, R108, c[0x0][0x170], R109 ;  /* 0x00005c006c6d1a23 */ /* 0x000fe2000000006d */
[----:B------:R-:W-:Y:S01]  /*d280*/  @P1 LEA.HI.X R77, R134, UR20, R204, 0x3, P0 ;  /* 0x00000014864d1c11 */ /* 0x000fe200080f1ccc */
[C---:B--2---:R-:W-:Y:S02]  /*d290*/  @P1 FMUL R9, R5.reuse, c[0x0][0x1a8] ;  /* 0x00006a0005091a20 */ /* 0x044fe40000400000 */
[----:B------:R-:W-:Y:S02]  /*d2a0*/  @P1 FMUL R5, R5, c[0x0][0x1a4] ;  /* 0x0000690005051a20 */ /* 0x000fe40000400000 */
[C---:B---3--:R-:W-:Y:S02]  /*d2b0*/  @P1 FFMA R8, R6.reuse, c[0x0][0x1a4], -R9 ;  /* 0x0000690006081a23 */ /* 0x048fe40000000809 */
[----:B------:R-:W-:Y:S02]  /*d2c0*/  @P1 FFMA R6, R6, c[0x0][0x1a8], R5 ;  /* 0x00006a0006061a23 */ /* 0x000fe40000000005 */
[----:B------:R-:W-:-:S02]  /*d2d0*/  @P1 FADD R7, R7, R8 ;  /* 0x0000000807071221 */ /* 0x000fc40000000000 */
[----:B------:R-:W-:-:S03]  /*d2e0*/  @P1 FADD R6, R109, R6 ;  /* 0x000000066d061221 */ /* 0x000fc60000000000 */
[----:B------:R-:W-:Y:S04]  /*d2f0*/  @P1 STG.E [R76.64], R7 ;  /* 0x000000074c001986 */ /* 0x000fe8000c101904 */
[----:B------:R1:W-:Y:S04]  /*d300*/  @P1 STG.E [R76.64+0x4], R6 ;  /* 0x000004064c001986 */ /* 0x0003e8000c101904 */
[----:B-1----:R-:W2:Y:S01]  /*d310*/  LDL.64 R6, [R1+0xb0] ;  /* 0x0000b00001067983 */ /* 0x002ea20000100a00 */
[----:B------:R-:W-:Y:S01]  /*d320*/  LOP3.LUT P3, RZ, R241, 0x10000, RZ, 0xc0, !PT ;  /* 0x00010000f1ff7812 */ /* 0x000fe2000786c0ff */
[----:B------:R-:W-:Y:S01]  /*d330*/  IMAD.WIDE.U32 R8, R137, c[0x0][0x1c8], R142 ;  /* 0x0000720089087a25 */ /* 0x000fe200078e008e */
[----:B------:R-:W-:-:S02]  /*d340*/  LOP3.LUT P2, RZ, R241, 0x20000, RZ, 0xc0, !PT ;  /* 0x00020000f1ff7812 */ /* 0x000fc4000784c0ff */
[----:B------:R-:W-:Y:S02]  /*d350*/  LOP3.LUT P4, RZ, R240, 0x80, RZ, 0xc0, !PT ;  /* 0x00000080f0ff7812 */ /* 0x000fe4000788c0ff */
[----:B------:R-:W-:-:S07]  /*d360*/  IADD3 R5, R0, R9, RZ ;  /* 0x0000000900057210 */ /* 0x000fce0007ffe0ff */
[----:B------:R-:W-:-:S04]  /*d370*/  @P3 LEA R76, P0, R8, UR21, 0x3 ;  /* 0x00000015084c3c11 */ /* 0x000fc8000f8018ff */
[----:B------:R-:W-:Y:S01]  /*d380*/  @P3 LEA.HI.X R77, R8, UR20, R5, 0x3, P0 ;  /* 0x00000014084d3c11 */ /* 0x000fe200080f1c05 */
[----:B------:R-:W-:-:S05]  /*d390*/  IMAD.WIDE.U32 R8, R136, c[0x0][0x1c8], R142 ;  /* 0x0000720088087a25 */ /* 0x000fca00078e008e */
[----:B------:R-:W-:Y:S02]  /*d3a0*/  IADD3 R5, R4, R9, RZ ;  /* 0x0000000904057210 */ /* 0x000fe40007ffe0ff */
[----:B------:R-:W-:-:S04]  /*d3b0*/  @P2 LEA R108, P0, R8, UR21, 0x3 ;  /* 0x00000015086c2c11 */ /* 0x000fc8000f8018ff */
[----:B------:R-:W-:Y:S02]  /*d3c0*/  @P2 LEA.HI.X R109, R8, UR20, R5, 0x3, P0 ;  /* 0x00000014086d2c11 */ /* 0x000fe400080f1c05 */
[----:B------:R-:W3:Y:S01]  /*d3d0*/  @P4 LDG.E R5, [R72.64+0x14] ;  /* 0x0000140448054981 */ /* 0x000ee2000c1e1900 */
[----:B--2---:R-:W-:-:S04]  /*d3e0*/  @P4 LEA R134, P0, R6, UR21, 0x3 ;  /* 0x0000001506864c11 */ /* 0x004fc8000f8018ff */
[----:B------:R-:W-:Y:S02]  /*d3f0*/  @P4 LEA.HI.X R135, R6, UR20, R205, 0x3, P0 ;  /* 0x0000001406874c11 */ /* 0x000fe400080f1ccd */
[----:B------:R-:W2:Y:S01]  /*d400*/  @P4 LDG.E R6, [R72.64+0x10] ;  /* 0x0000100448064981 */ /* 0x000ea2000c1e1900 */
[C---:B------:R-:W-:Y:S02]  /*d410*/  @P4 FMUL R7, R15.reuse, c[0x0][0x170] ;  /* 0x00005c000f074a20 */ /* 0x040fe40000400000 */
[----:B------:R-:W-:Y:S02]  /*d420*/  @P4 FMUL R15, R15, c[0x0][0x16c] ;  /* 0x00005b000f0f4a20 */ /* 0x000fe40000400000 */
[C---:B------:R-:W-:Y:S02]  /*d430*/  @P4 FFMA R7, R14.reuse, c[0x0][0x16c], -R7 ;  /* 0x00005b000e074a23 */ /* 0x040fe40000000807 */
[----:B------:R-:W-:Y:S02]  /*d440*/  @P4 FFMA R15, R14, c[0x0][0x170], R15 ;  /* 0x00005c000e0f4a23 */ /* 0x000fe4000000000f */
[----:B---3--:R-:W-:-:S02]  /*d450*/  @P4 FMUL R9, R5, c[0x0][0x1a8] ;  /* 0x00006a0005094a20 */ /* 0x008fc40000400000 */
[----:B------:R-:W-:Y:S02]  /*d460*/  @P4 FMUL R5, R5, c[0x0][0x1a4] ;  /* 0x0000690005054a20 */ /* 0x000fe40000400000 */
[C---:B--2---:R-:W-:Y:S02]  /*d470*/  @P4 FFMA R8, R6.reuse, c[0x0][0x1a4], -R9 ;  /* 0x0000690006084a23 */ /* 0x044fe40000000809 */
[----:B------:R-:W-:Y:S02]  /*d480*/  @P4 FFMA R6, R6, c[0x0][0x1a8], R5 ;  /* 0x00006a0006064a23 */ /* 0x000fe40000000005 */
[----:B------:R-:W-:Y:S02]  /*d490*/  @P4 FADD R8, R7, R8 ;  /* 0x0000000807084221 */ /* 0x000fe40000000000 */
[----:B------:R-:W-:Y:S02]  /*d4a0*/  @P4 FADD R15, R15, R6 ;  /* 0x000000060f0f4221 */ /* 0x000fe40000000000 */
[----:B------:R-:W2:Y:S01]  /*d4b0*/  LDL.64 R6, [R1+0xa8] ;  /* 0x0000a80001067983 */ /* 0x000ea20000100a00 */
[----:B------:R-:W-:-:S04]  /*d4c0*/  LOP3.LUT R241, R241, 0xfbffffff, RZ, 0xc0, !PT ;  /* 0xfbfffffff1f17812 */ /* 0x000fc800078ec0ff */
[----:B------:R-:W-:Y:S02]  /*d4d0*/  @P6 LOP3.LUT R241, R241, 0x4000000, RZ, 0xfc, !PT ;  /* 0x04000000f1f16812 */ /* 0x000fe400078efcff */
[----:B------:R-:W-:Y:S01]  /*d4e0*/  LOP3.LUT P6, RZ, R240, 0x20, RZ, 0xc0, !PT ;  /* 0x00000020f0ff7812 */ /* 0x000fe200078cc0ff */
[----:B------:R-:W-:Y:S04]  /*d4f0*/  @P4 STG.E [R134.64], R8 ;  /* 0x0000000886004986 */ /* 0x000fe8000c101904 */
[----:B------:R1:W-:Y:S08]  /*d500*/  @P4 STG.E [R134.64+0x4], R15 ;  /* 0x0000040f86004986 */ /* 0x0003f0000c101904 */
[----:B------:R-:W3:Y:S04]  /*d510*/  @P6 LDG.E R5, [R104.64+0x14] ;  /* 0x0000140468056981 */ /* 0x000ee8000c1e1900 */
[----:B-1----:R0:W5:Y:S01]  /*d520*/  LDL.LU.64 R134, [R1+0x160] ;  /* 0x0001600001867983 */ /* 0x0021620000300a00 */
[----:B--2---:R-:W-:-:S04]  /*d530*/  @P6 LEA R14, P0, R6, UR21, 0x3 ;  /* 0x00000015060e6c11 */ /* 0x004fc8000f8018ff */
[----:B------:R-:W-:Y:S02]  /*d540*/  @P6 LEA.HI.X R15, R6, UR20, R206, 0x3, P0 ;  /* 0x00000014060f6c11 */ /* 0x000fe400080f1cce */
[----:B------:R-:W2:Y:S01]  /*d550*/  @P6 LDG.E R6, [R104.64+0x10] ;  /* 0x0000100468066981 */ /* 0x000ea2000c1e1900 */
[C---:B------:R-:W-:Y:S02]  /*d560*/  @P6 FMUL R7, R47.reuse, c[0x0][0x170] ;  /* 0x00005c002f076a20 */ /* 0x040fe40000400000 */
[----:B------:R-:W-:Y:S02]  /*d570*/  @P6 FMUL R47, R47, c[0x0][0x16c] ;  /* 0x00005b002f2f6a20 */ /* 0x000fe40000400000 */
[----:B------:R-:W-:Y:S02]  /*d580*/  @P6 FFMA R7, R46, c[0x0][0x16c], -R7 ;  /* 0x00005b002e076a23 */ /* 0x000fe40000000807 */
[C---:B---3--:R-:W-:Y:S02]  /*d590*/  @P6 FMUL R9, R5.reuse, c[0x0][0x1a8] ;  /* 0x00006a0005096a20 */ /* 0x048fe40000400000 */
[----:B------:R-:W-:-:S02]  /*d5a0*/  @P6 FMUL R5, R5, c[0x0][0x1a4] ;  /* 0x0000690005056a20 */ /* 0x000fc40000400000 */
[----:B------:R-:W-:Y:S02]  /*d5b0*/  @P6 FFMA R47, R46, c[0x0][0x170], R47 ;  /* 0x00005c002e2f6a23 */ /* 0x000fe4000000002f */
[C---:B--2---:R-:W-:Y:S02]  /*d5c0*/  @P6 FFMA R8, R6.reuse, c[0x0][0x1a4], -R9 ;  /* 0x0000690006086a23 */ /* 0x044fe40000000809 */
[----:B------:R-:W-:Y:S02]  /*d5d0*/  @P6 FFMA R6, R6, c[0x0][0x1a8], R5 ;  /* 0x00006a0006066a23 */ /* 0x000fe40000000005 */
[----:B------:R-:W-:Y:S02]  /*d5e0*/  @P6 FADD R7, R7, R8 ;  /* 0x0000000807076221 */ /* 0x000fe40000000000 */
[----:B------:R-:W-:-:S03]  /*d5f0*/  @P6 FADD R47, R47, R6 ;  /* 0x000000062f2f6221 */ /* 0x000fc60000000000 */
[----:B------:R1:W-:Y:S04]  /*d600*/  @P6 STG.E [R14.64], R7 ;  /* 0x000000070e006986 */ /* 0x0003e8000c101904 */
[----:B-1----:R-:W2:Y:S01]  /*d610*/  LDL.64 R6, [R1+0xa0] ;  /* 0x0000a00001067983 */ /* 0x002ea20000100a00 */
[----:B------:R-:W-:-:S04]  /*d620*/  LOP3.LUT R241, R241, 0xf7ffffff, RZ, 0xc0, !PT ;  /* 0xf7fffffff1f17812 */ /* 0x000fc800078ec0ff */
[----:B------:R-:W-:-:S04]  /*d630*/  @P5 LOP3.LUT R241, R241, 0x8000000, RZ, 0xfc, !PT ;  /* 0x08000000f1f15812 */ /* 0x000fc800078efcff */
[C---:B------:R-:W-:Y:S02]  /*d640*/  LOP3.LUT P1, RZ, R241.reuse, 0x40000, RZ, 0xc0, !PT ;  /* 0x00040000f1ff7812 */ /* 0x040fe4000782c0ff */
[----:B------:R-:W-:Y:S02]  /*d650*/  LOP3.LUT R241, R241, 0xefffffff, RZ, 0xc0, !PT ;  /* 0xeffffffff1f17812 */ /* 0x000fe400078ec0ff */
[--C-:B------:R-:W-:Y:S02]  /*d660*/  SHF.R.S32.HI R141, RZ, 0x1f, R140.reuse ;  /* 0x0000001fff8d7819 */ /* 0x100fe4000001148c */
[----:B------:R-:W-:Y:S02]  /*d670*/  @P3 LOP3.LUT R241, R241, 0x10000000, RZ, 0xfc, !PT ;  /* 0x10000000f1f13812 */ /* 0x000fe400078efcff */
[----:B------:R-:W-:Y:S01]  /*d680*/  LOP3.LUT P3, RZ, R240, 0x100, RZ, 0xc0, !PT ;  /* 0x00000100f0ff7812 */ /* 0x000fe2000786c0ff */
[----:B------:R-:W-:Y:S01]  /*d690*/  IMAD.WIDE.U32 R8, R158, c[0x0][0x1c8], R140 ;  /* 0x000072009e087a25 */ /* 0x000fe200078e008c */
[----:B------:R1:W-:Y:S04]  /*d6a0*/  @P6 STG.E [R14.64+0x4], R47 ;  /* 0x0000042f0e006986 */ /* 0x0003e8000c101904 */
[----:B------:R-:W-:-:S02]  /*d6b0*/  IADD3 R5, R2, R9, RZ ;  /* 0x0000000902057210 */ /* 0x000fc40007ffe0ff */
[----:B-1----:R-:W-:-:S04]  /*d6c0*/  @P1 LEA R14, P0, R8, UR21, 0x3 ;  /* 0x00000015080e1c11 */ /* 0x002fc8000f8018ff */
[----:B------:R-:W-:Y:S02]  /*d6d0*/  @P1 LEA.HI.X R15, R8, UR20, R5, 0x3, P0 ;  /* 0x00000014080f1c11 */ /* 0x000fe400080f1c05 */
[----:B------:R-:W3:Y:S01]  /*d6e0*/  @P3 LDG.E R5, [R10.64+0x14] ;  /* 0x000014040a053981 */ /* 0x000ee2000c1e1900 */
[----:B--2---:R-:W-:-:S04]  /*d6f0*/  @P3 LEA R46, P0, R6, UR21, 0x3 ;  /* 0x00000015062e3c11 */ /* 0x004fc8000f8018ff */
[----:B------:R-:W-:Y:S02]  /*d700*/  @P3 LEA.HI.X R47, R6, UR20, R207, 0x3, P0 ;  /* 0x00000014062f3c11 */ /* 0x000fe400080f1ccf */
[----:B------:R-:W2:Y:S01]  /*d710*/  @P3 LDG.E R6, [R10.64+0x10] ;  /* 0x000010040a063981 */ /* 0x000ea2000c1e1900 */
[C---:B------:R-:W-:Y:S02]  /*d720*/  @P3 FMUL R7, R79.reuse, c[0x0][0x170] ;  /* 0x00005c004f073a20 */ /* 0x040fe40000400000 */
[----:B------:R-:W-:Y:S01]  /*d730*/  @P3 FMUL R79, R79, c[0x0][0x16c] ;  /* 0x00005b004f4f3a20 */ /* 0x000fe20000400000 */
[----:B------:R-:W-:Y:S01]  /*d740*/  LOP3.LUT P4, RZ, R241, 0x80000, RZ, 0xc0, !PT ;  /* 0x00080000f1ff7812 */ /* 0x000fe2000788c0ff */
[C---:B------:R-:W-:Y:S02]  /*d750*/  @P3 FFMA R7, R78.reuse, c[0x0][0x16c], -R7 ;  /* 0x00005b004e073a23 */ /* 0x040fe40000000807 */
[----:B------:R-:W-:Y:S01]  /*d760*/  @P3 FFMA R79, R78, c[0x0][0x170], R79 ;  /* 0x00005c004e4f3a23 */ /* 0x000fe2000000004f */
[----:B------:R-:W-:Y:S01]  /*d770*/  LOP3.LUT P5, RZ, R240, 0x400, RZ, 0xc0, !PT ;  /* 0x00000400f0ff7812 */ /* 0x000fe200078ac0ff */
[----:B---3--:R-:W-:-:S02]  /*d780*/  @P3 FMUL R9, R5, c[0x0][0x1a8] ;  /* 0x00006a0005093a20 */ /* 0x008fc40000400000 */
[----:B------:R-:W-:Y:S02]  /*d790*/  @P3 FMUL R5, R5, c[0x0][0x1a4] ;  /* 0x0000690005053a20 */ /* 0x000fe40000400000 */
[C---:B--2---:R-:W-:Y:S02]  /*d7a0*/  @P3 FFMA R8, R6.reuse, c[0x0][0x1a4], -R9 ;  /* 0x0000690006083a23 */ /* 0x044fe40000000809 */
[----:B------:R-:W-:Y:S02]  /*d7b0*/  @P3 FFMA R6, R6, c[0x0][0x1a8], R5 ;  /* 0x00006a0006063a23 */ /* 0x000fe40000000005 */
[----:B------:R-:W-:Y:S02]  /*d7c0*/  @P3 FADD R8, R7, R8 ;  /* 0x0000000807083221 */ /* 0x000fe40000000000 */
[----:B------:R-:W-:Y:S02]  /*d7d0*/  @P3 FADD R79, R79, R6 ;  /* 0x000000064f4f3221 */ /* 0x000fe40000000000 */
[----:B------:R-:W-:Y:S01]  /*d7e0*/  IMAD.WIDE.U32 R6, R156, c[0x0][0x1c8], R140 ;  /* 0x000072009c067a25 */ /* 0x000fe200078e008c */
[----:B------:R1:W-:Y:S04]  /*d7f0*/  @P3 STG.E [R46.64], R8 ;  /* 0x000000082e003986 */ /* 0x0003e8000c101904 */
[----:B------:R2:W-:Y:S01]  /*d800*/  @P3 STG.E [R46.64+0x4], R79 ;  /* 0x0000044f2e003986 */ /* 0x0005e2000c101904 */
[----:B------:R-:W-:-:S03]  /*d810*/  IADD3 R5, R3, R7, RZ ;  /* 0x0000000703057210 */ /* 0x000fc60007ffe0ff */
[----:B-1----:R-:W3:Y:S01]  /*d820*/  LDL.64 R8, [R1+0x98] ;  /* 0x0000980001087983 */ /* 0x002ee20000100a00 */
[----:B--2---:R-:W-:-:S04]  /*d830*/  @P4 LEA R46, P0, R6, UR21, 0x3 ;  /* 0x00000015062e4c11 */ /* 0x004fc8000f8018ff */
[----:B------:R-:W-:Y:S02]  /*d840*/  @P4 LEA.HI.X R47, R6, UR20, R5, 0x3, P0 ;  /* 0x00000014062f4c11 */ /* 0x000fe400080f1c05 */
[----:B------:R-:W2:Y:S04]  /*d850*/  @P5 LDG.E R5, [R42.64+0x14] ;  /* 0x000014042a055981 */ /* 0x000ea8000c1e1900 */
[----:B------:R-:W4:Y:S01]  /*d860*/  @P5 LDG.E R6, [R42.64+0x10] ;  /* 0x000010042a065981 */ /* 0x000f22000c1e1900 */
[C---:B------:R-:W-:Y:S02]  /*d870*/  @P5 FMUL R7, R111.reuse, c[0x0][0x170] ;  /* 0x00005c006f075a20 */ /* 0x040fe40000400000 */
[----:B------:R-:W-:Y:S02]  /*d880*/  @P5 FMUL R111, R111, c[0x0][0x16c] ;  /* 0x00005b006f6f5a20 */ /* 0x000fe40000400000 */
[----:B------:R-:W-:-:S02]  /*d890*/  @P5 FFMA R7, R110, c[0x0][0x16c], -R7 ;  /* 0x00005b006e075a23 */ /* 0x000fc40000000807 */
[----:B------:R-:W-:Y:S01]  /*d8a0*/  @P5 FFMA R111, R110, c[0x0][0x170], R111 ;  /* 0x00005c006e6f5a23 */ /* 0x000fe2000000006f */
[----:B---3--:R-:W-:-:S04]  /*d8b0*/  @P5 LEA R78, P0, R8, UR21, 0x3 ;  /* 0x00000015084e5c11 */ /* 0x008fc8000f8018ff */
[----:B------:R-:W-:Y:S01]  /*d8c0*/  @P5 LEA.HI.X R79, R8, UR20, R208, 0x3, P0 ;  /* 0x00000014084f5c11 */ /* 0x000fe200080f1cd0 */
[C---:B--2---:R-:W-:Y:S02]  /*d8d0*/  @P5 FMUL R9, R5.reuse, c[0x0][0x1a8] ;  /* 0x00006a0005095a20 */ /* 0x044fe40000400000 */
[----:B------:R-:W-:Y:S02]  /*d8e0*/  @P5 FMUL R5, R5, c[0x0][0x1a4] ;  /* 0x0000690005055a20 */ /* 0x000fe40000400000 */
[C---:B----4-:R-:W-:Y:S02]  /*d8f0*/  @P5 FFMA R8, R6.reuse, c[0x0][0x1a4], -R9 ;  /* 0x0000690006085a23 */ /* 0x050fe40000000809 */
[----:B------:R-:W-:Y:S02]  /*d900*/  @P5 FFMA R6, R6, c[0x0][0x1a8], R5 ;  /* 0x00006a0006065a23 */ /* 0x000fe40000000005 */
[----:B------:R-:W-:Y:S02]  /*d910*/  @P5 FADD R8, R7, R8 ;  /* 0x0000000807085221 */ /* 0x000fe40000000000 */
[----:B------:R-:W-:-:S02]  /*d920*/  @P5 FADD R111, R111, R6 ;  /* 0x000000066f6f5221 */ /* 0x000fc40000000000 */
[----:B------:R-:W2:Y:S01]  /*d930*/  LDL.64 R6, [R1+0x90] ;  /* 0x0000900001067983 */ /* 0x000ea20000100a00 */
[----:B------:R-:W-:-:S03]  /*d940*/  LOP3.LUT P6, RZ, R240, 0x200, RZ, 0xc0, !PT ;  /* 0x00000200f0ff7812 */ /* 0x000fc600078cc0ff */
[----:B------:R-:W-:Y:S04]  /*d950*/  @P5 STG.E [R78.64], R8 ;  /* 0x000000084e005986 */ /* 0x000fe8000c101904 */
[----:B------:R1:W-:Y:S06]  /*d960*/  @P5 STG.E [R78.64+0x4], R111 ;  /* 0x0000046f4e005986 */ /* 0x0003ec000c101904 */
[----:B------:R-:W3:Y:S01]  /*d970*/  @P6 LDG.E R5, [R72.64+0x1c] ;  /* 0x00001c0448056981 */ /* 0x000ee2000c1e1900 */
[----:B--2---:R-:W-:-:S04]  /*d980*/  @P6 LEA R110, P0, R6, UR21, 0x3 ;  /* 0x00000015066e6c11 */ /* 0x004fc8000f8018ff */
[----:B-1----:R-:W-:Y:S02]  /*d990*/  @P6 LEA.HI.X R111, R6, UR20, R209, 0x3, P0 ;  /* 0x00000014066f6c11 */ /* 0x002fe400080f1cd1 */
[----:B------:R-:W2:Y:S01]  /*d9a0*/  @P6 LDG.E R6, [R72.64+0x18] ;  /* 0x0000180448066981 */ /* 0x000ea2000c1e1900 */
[C---:B------:R-:W-:Y:S02]  /*d9b0*/  @P6 FMUL R7, R17.reuse, c[0x0][0x170] ;  /* 0x00005c0011076a20 */ /* 0x040fe40000400000 */
[----:B------:R-:W-:Y:S02]  /*d9c0*/  @P6 FMUL R17, R17, c[0x0][0x16c] ;  /* 0x00005b0011116a20 */ /* 0x000fe40000400000 */
[C---:B---3--:R-:W-:Y:S02]  /*d9d0*/  @P6 FMUL R9, R5.reuse, c[0x0][0x1a8] ;  /* 0x00006a0005096a20 */ /* 0x048fe40000400000 */
[----:B------:R-:W-:Y:S02]  /*d9e0*/  @P6 FMUL R5, R5, c[0x0][0x1a4] ;  /* 0x0000690005056a20 */ /* 0x000fe40000400000 */
[----:B------:R-:W-:-:S02]  /*d9f0*/  @P6 FFMA R7, R16, c[0x0][0x16c], -R7 ;  /* 0x00005b0010076a23 */ /* 0x000fc40000000807 */
[----:B------:R-:W-:Y:S02]  /*da00*/  @P6 FFMA R17, R16, c[0x0][0x170], R17 ;  /* 0x00005c0010116a23 */ /* 0x000fe40000000011 */
[C---:B--2---:R-:W-:Y:S02]  /*da10*/  @P6 FFMA R8, R6.reuse, c[0x0][0x1a4], -R9 ;  /* 0x0000690006086a23 */ /* 0x044fe40000000809 */
[----:B------:R-:W-:Y:S02]  /*da20*/  @P6 FFMA R6, R6, c[0x0][0x1a8], R5 ;  /* 0x00006a0006066a23 */ /* 0x000fe40000000005 */
[----:B------:R-:W-:Y:S02]  /*da30*/  @P6 FADD R8, R7, R8 ;  /* 0x0000000807086221 */ /* 0x000fe40000000000 */
[----:B------:R-:W-:Y:S02]  /*da40*/  @P6 FADD R17, R17, R6 ;  /* 0x0000000611116221 */ /* 0x000fe40000000000 */
[----:B------:R-:W2:Y:S01]  /*da50*/  LDL.64 R6, [R1+0x88] ;  /* 0x0000880001067983 */ /* 0x000ea20000100a00 */
[----:B------:R-:W-:-:S03]  /*da60*/  LOP3.LUT P3, RZ, R240, 0x800, RZ, 0xc0, !PT ;  /* 0x00000800f0ff7812 */ /* 0x000fc6000786c0ff */
[----:B------:R-:W-:Y:S04]  /*da70*/  @P6 STG.E [R110.64], R8 ;  /* 0x000000086e006986 */ /* 0x000fe8000c101904 */
[----:B------:R1:W-:Y:S06]  /*da80*/  @P6 STG.E [R110.64+0x4], R17 ;  /* 0x000004116e006986 */ /* 0x0003ec000c101904 */
[----:B------:R-:W3:Y:S01]  /*da90*/  @P3 LDG.E R5, [R104.64+0x1c] ;  /* 0x00001c0468053981 */ /* 0x000ee2000c1e1900 */
[----:B------:R-:W-:-:S03]  /*daa0*/  LOP3.LUT P5, RZ, R240, 0x8000, RZ, 0xc0, !PT ;  /* 0x00008000f0ff7812 */ /* 0x000fc600078ac0ff */
[----:B-1----:R-:W4:Y:S01]  /*dab0*/  LDL.64 R110, [R1+0x80] ;  /* 0x00008000016e7983 */ /* 0x002f220000100a00 */
[----:B--2---:R-:W-:-:S04]  /*dac0*/  @P3 LEA R78, P0, R6, UR21, 0x3 ;  /* 0x00000015064e3c11 */ /* 0x004fc8000f8018ff */
[----:B------:R-:W-:Y:S02]  /*dad0*/  @P3 LEA.HI.X R79, R6, UR20, R210, 0x3, P0 ;  /* 0x00000014064f3c11 */ /* 0x000fe400080f1cd2 */
        /* <DEDUP_REMOVED lines=10> */
[----:B------:R-:W-:-:S03]  /*db80*/  @P3 FADD R49, R49, R6 ;  /* 0x0000000631313221 */ /* 0x000fc60000000000 */
[----:B------:R-:W-:Y:S04]  /*db90*/  @P3 STG.E [R78.64], R8 ;  /* 0x000000084e003986 */ /* 0x000fe8000c101904 */
[----:B------:R1:W-:Y:S04]  /*dba0*/  @P3 STG.E [R78.64+0x4], R49 ;  /* 0x000004314e003986 */ /* 0x0003e8000c101904 */
[----:B------:R-:W2:Y:S04]  /*dbb0*/  @P5 LDG.E R5, [R10.64+0x1c] ;  /* 0x00001c040a055981 */ /* 0x000ea8000c1e1900 */
[----:B------:R-:W3:Y:S01]  /*dbc0*/  @P5 LDG.E R6, [R10.64+0x18] ;  /* 0x000018040a065981 */ /* 0x000ee2000c1e1900 */
[C---:B------:R-:W-:Y:S01]  /*dbd0*/  @P5 FMUL R7, R81.reuse, c[0x0][0x170] ;  /* 0x00005c0051075a20 */ /* 0x040fe20000400000 */
[----:B------:R-:W-:Y:S01]  /*dbe0*/  LOP3.LUT P6, RZ, R240, 0x2000, RZ, 0xc0, !PT ;  /* 0x00002000f0ff7812 */ /* 0x000fe200078cc0ff */
[----:B------:R-:W-:Y:S01]  /*dbf0*/  @P5 FMUL R81, R81, c[0x0][0x16c] ;  /* 0x00005b0051515a20 */ /* 0x000fe20000400000 */
[----:B----4-:R-:W-:Y:S01]  /*dc00*/  @P5 LEA R16, P0, R110, UR21, 0x3 ;  /* 0x000000156e105c11 */ /* 0x010fe2000f8018ff */
[----:B------:R-:W-:-:S02]  /*dc10*/  @P5 FFMA R7, R80, c[0x0][0x16c], -R7 ;  /* 0x00005b0050075a23 */ /* 0x000fc40000000807 */
[----:B------:R-:W-:Y:S01]  /*dc20*/  @P5 FFMA R81, R80, c[0x0][0x170], R81 ;  /* 0x00005c0050515a23 */ /* 0x000fe20000000051 */
[----:B------:R-:W-:Y:S01]  /*dc30*/  @P5 LEA.HI.X R17, R110, UR20, R211, 0x3, P0 ;  /* 0x000000146e115c11 */ /* 0x000fe200080f1cd3 */
[----:B-1----:R-:W4:Y:S01]  /*dc40*/  LDL.64 R78, [R1+0x78] ;  /* 0x00007800014e7983 */ /* 0x002f220000100a00 */
[----:B------:R-:W-:-:S03]  /*dc50*/  LOP3.LUT P3, RZ, R240, 0x4000, RZ, 0xc0, !PT ;  /* 0x00004000f0ff7812 */ /* 0x000fc6000786c0ff */
[----:B------:R-:W4:Y:S01]  /*dc60*/  LDL.64 R110, [R1+0x70] ;  /* 0x00007000016e7983 */ /* 0x000f220000100a00 */
[C---:B--2---:R-:W-:Y:S02]  /*dc70*/  @P5 FMUL R9, R5.reuse, c[0x0][0x1a8] ;  /* 0x00006a0005095a20 */ /* 0x044fe40000400000 */
[----:B------:R-:W-:Y:S02]  /*dc80*/  @P5 FMUL R5, R5, c[0x0][0x1a4] ;  /* 0x0000690005055a20 */ /* 0x000fe40000400000 */
[C---:B---3--:R-:W-:Y:S02]  /*dc90*/  @P5 FFMA R8, R6.reuse, c[0x0][0x1a4], -R9 ;  /* 0x0000690006085a23 */ /* 0x048fe40000000809 */
[----:B------:R-:W-:Y:S02]  /*dca0*/  @P5 FFMA R6, R6, c[0x0][0x1a8], R5 ;  /* 0x00006a0006065a23 */ /* 0x000fe40000000005 */
[----:B------:R-:W-:Y:S02]  /*dcb0*/  @P5 FADD R8, R7, R8 ;  /* 0x0000000807085221 */ /* 0x000fe40000000000 */
[----:B------:R-:W-:-:S03]  /*dcc0*/  @P5 FADD R81, R81, R6 ;  /* 0x0000000651515221 */ /* 0x000fc60000000000 */
[----:B------:R-:W-:Y:S04]  /*dcd0*/  @P5 STG.E [R16.64], R8 ;  /* 0x0000000810005986 */ /* 0x000fe8000c101904 */
[----:B------:R1:W-:Y:S04]  /*dce0*/  @P5 STG.E [R16.64+0x4], R81 ;  /* 0x0000045110005986 */ /* 0x0003e8000c101904 */
[----:B------:R-:W2:Y:S04]  /*dcf0*/  @P6 LDG.E R5, [R42.64+0x1c] ;  /* 0x00001c042a056981 */ /* 0x000ea8000c1e1900 */
[----:B------:R-:W3:Y:S01]  /*dd00*/  @P6 LDG.E R6, [R42.64+0x18] ;  /* 0x000018042a066981 */ /* 0x000ee2000c1e1900 */
[----:B------:R-:W-:-:S02]  /*dd10*/  @P6 FMUL R7, R113, c[0x0][0x170] ;  /* 0x00005c0071076a20 */ /* 0x000fc40000400000 */
[----:B------:R-:W-:Y:S01]  /*dd20*/  @P6 FMUL R113, R113, c[0x0][0x16c] ;  /* 0x00005b0071716a20 */ /* 0x000fe20000400000 */
[----:B----4-:R-:W-:Y:S01]  /*dd30*/  @P6 LEA R48, P0, R78, UR21, 0x3 ;  /* 0x000000154e306c11 */ /* 0x010fe2000f8018ff */
[C---:B------:R-:W-:Y:S02]  /*dd40*/  @P6 FFMA R7, R112.reuse, c[0x0][0x16c], -R7 ;  /* 0x00005b0070076a23 */ /* 0x040fe40000000807 */
[----:B------:R-:W-:Y:S01]  /*dd50*/  @P6 FFMA R113, R112, c[0x0][0x170], R113 ;  /* 0x00005c0070716a23 */ /* 0x000fe20000000071 */
[----:B------:R-:W-:Y:S02]  /*dd60*/  @P6 LEA.HI.X R49, R78, UR20, R212, 0x3, P0 ;  /* 0x000000144e316c11 */ /* 0x000fe400080f1cd4 */
[----:B------:R-:W-:Y:S01]  /*dd70*/  LOP3.LUT P5, RZ, R240, 0x1000, RZ, 0xc0, !PT ;  /* 0x00001000f0ff7812 */ /* 0x000fe200078ac0ff */
[----:B------:R-:W4:Y:S04]  /*dd80*/  LDL.64 R78, [R1+0x68] ;  /* 0x00006800014e7983 */ /* 0x000f280000100a00 */
[----:B-1----:R-:W4:Y:S01]  /*dd90*/  LDL.64 R80, [R1+0x60] ;  /* 0x0000600001507983 */ /* 0x002f220000100a00 */
[----:B--2---:R-:W-:-:S02]  /*dda0*/  @P6 FMUL R9, R5, c[0x0][0x1a8] ;  /* 0x00006a0005096a20 */ /* 0x004fc40000400000 */
[----:B------:R-:W-:Y:S02]  /*ddb0*/  @P6 FMUL R5, R5, c[0x0][0x1a4] ;  /* 0x0000690005056a20 */ /* 0x000fe40000400000 */
[C---:B---3--:R-:W-:Y:S02]  /*ddc0*/  @P6 FFMA R8, R6.reuse, c[0x0][0x1a4], -R9 ;  /* 0x0000690006086a23 */ /* 0x048fe40000000809 */
[----:B------:R-:W-:Y:S02]  /*ddd0*/  @P6 FFMA R6, R6, c[0x0][0x1a8], R5 ;  /* 0x00006a0006066a23 */ /* 0x000fe40000000005 */
[----:B------:R-:W-:Y:S02]  /*dde0*/  @P6 FADD R8, R7, R8 ;  /* 0x0000000807086221 */ /* 0x000fe40000000000 */
[----:B------:R-:W-:-:S03]  /*ddf0*/  @P6 FADD R113, R113, R6 ;  /* 0x0000000671716221 */ /* 0x000fc60000000000 */
[----:B------:R1:W-:Y:S04]  /*de00*/  @P6 STG.E [R48.64], R8 ;  /* 0x0000000830006986 */ /* 0x0003e8000c101904 */
[----:B------:R4:W-:Y:S04]  /*de10*/  @P6 STG.E [R48.64+0x4], R113 ;  /* 0x0000047130006986 */ /* 0x0009e8000c101904 */
[----:B------:R-:W2:Y:S04]  /*de20*/  @P3 LDG.E R5, [R72.64+0x24] ;  /* 0x0000240448053981 */ /* 0x000ea8000c1e1900 */
[----:B------:R-:W1:Y:S01]  /*de30*/  @P3 LDG.E R6, [R72.64+0x20] ;  /* 0x0000200448063981 */ /* 0x000e62000c1e1900 */
[----:B------:R-:W-:-:S02]  /*de40*/  @P3 FMUL R7, R19, c[0x0][0x170] ;  /* 0x00005c0013073a20 */ /* 0x000fc40000400000 */
[----:B------:R-:W-:Y:S01]  /*de50*/  @P3 FMUL R19, R19, c[0x0][0x16c] ;  /* 0x00005b0013133a20 */ /* 0x000fe20000400000 */
[----:B------:R-:W-:Y:S01]  /*de60*/  @P3 LEA R16, P0, R110, UR21, 0x3 ;  /* 0x000000156e103c11 */ /* 0x000fe2000f8018ff */
[C---:B------:R-:W-:Y:S02]  /*de70*/  @P3 FFMA R7, R18.reuse, c[0x0][0x16c], -R7 ;  /* 0x00005b0012073a23 */ /* 0x040fe40000000807 */
[----:B------:R-:W-:Y:S01]  /*de80*/  @P3 FFMA R19, R18, c[0x0][0x170], R19 ;  /* 0x00005c0012133a23 */ /* 0x000fe20000000013 */
[----:B------:R-:W-:Y:S01]  /*de90*/  @P3 LEA.HI.X R17, R110, UR20, R213, 0x3, P0 ;  /* 0x000000146e113c11 */ /* 0x000fe200080f1cd5 */
[C---:B--2---:R-:W-:Y:S02]  /*dea0*/  @P3 FMUL R9, R5.reuse, c[0x0][0x1a8] ;  /* 0x00006a0005093a20 */ /* 0x044fe40000400000 */
[----:B------:R-:W-:Y:S02]  /*deb0*/  @P3 FMUL R5, R5, c[0x0][0x1a4] ;  /* 0x0000690005053a20 */ /* 0x000fe40000400000 */
[----:B-1----:R-:W-:-:S02]  /*dec0*/  @P3 FFMA R8, R6, c[0x0][0x1a4], -R9 ;  /* 0x0000690006083a23 */ /* 0x002fc40000000809 */
[----:B------:R-:W-:Y:S02]  /*ded0*/  @P3 FFMA R6, R6, c[0x0][0x1a8], R5 ;  /* 0x00006a0006063a23 */ /* 0x000fe40000000005 */
[----:B------:R-:W-:Y:S02]  /*dee0*/  @P3 FADD R8, R7, R8 ;  /* 0x0000000807083221 */ /* 0x000fe40000000000 */
[----:B------:R-:W-:-:S03]  /*def0*/  @P3 FADD R19, R19, R6 ;  /* 0x0000000613133221 */ /* 0x000fc60000000000 */
[----:B------:R1:W-:Y:S04]  /*df00*/  @P3 STG.E [R16.64], R8 ;  /* 0x0000000810003986 */ /* 0x0003e8000c101904 */
[----:B------:R2:W-:Y:S04]  /*df10*/  @P3 STG.E [R16.64+0x4], R19 ;  /* 0x0000041310003986 */ /* 0x0005e8000c101904 */
[----:B------:R-:W3:Y:S04]  /*df20*/  @P5 LDG.E R5, [R104.64+0x24] ;  /* 0x0000240468055981 */ /* 0x000ee8000c1e1900 */
[----:B------:R-:W1:Y:S01]  /*df30*/  @P5 LDG.E R6, [R104.64+0x20] ;  /* 0x0000200468065981 */ /* 0x000e62000c1e1900 */
[C---:B------:R-:W-:Y:S01]  /*df40*/  @P5 FMUL R7, R51.reuse, c[0x0][0x170] ;  /* 0x00005c0033075a20 */ /* 0x040fe20000400000 */
[----:B------:R-:W-:Y:S01]  /*df50*/  LOP3.LUT P6, RZ, R240, 0x40000, RZ, 0xc0, !PT ;  /* 0x00040000f0ff7812 */ /* 0x000fe200078cc0ff */
[----:B------:R-:W-:Y:S01]  /*df60*/  @P5 FMUL R51, R51, c[0x0][0x16c] ;  /* 0x00005b0033335a20 */ /* 0x000fe20000400000 */
[----:B----4-:R-:W-:Y:S01]  /*df70*/  @P5 LEA R48, P0, R78, UR21, 0x3 ;  /* 0x000000154e305c11 */ /* 0x010fe2000f8018ff */
[----:B------:R-:W-:-:S02]  /*df80*/  @P5 FFMA R7, R50, c[0x0][0x16c], -R7 ;  /* 0x00005b0032075a23 */ /* 0x000fc40000000807 */
[----:B------:R-:W-:Y:S01]  /*df90*/  @P5 FFMA R51, R50, c[0x0][0x170], R51 ;  /* 0x00005c0032335a23 */ /* 0x000fe20000000033 */
[----:B------:R-:W-:Y:S02]  /*dfa0*/  @P5 LEA.HI.X R49, R78, UR20, R214, 0x3, P0 ;  /* 0x000000144e315c11 */ /* 0x000fe400080f1cd6 */
[----:B------:R-:W-:Y:S01]  /*dfb0*/  LOP3.LUT P3, RZ, R240, 0x10000, RZ, 0xc0, !PT ;  /* 0x00010000f0ff7812 */ /* 0x000fe2000786c0ff */
[----:B------:R-:W4:Y:S01]  /*dfc0*/  LDL.64 R78, [R1+0x58] ;  /* 0x00005800014e7983 */ /* 0x000f220000100a00 */
[C---:B---3--:R-:W-:Y:S02]  /*dfd0*/  @P5 FMUL R9, R5.reuse, c[0x0][0x1a8] ;  /* 0x00006a0005095a20 */ /* 0x048fe40000400000 */
[----:B------:R-:W-:Y:S02]  /*dfe0*/  @P5 FMUL R5, R5, c[0x0][0x1a4] ;  /* 0x0000690005055a20 */ /* 0x000fe40000400000 */
[C---:B-1----:R-:W-:Y:S02]  /*dff0*/  @P5 FFMA R8, R6.reuse, c[0x0][0x1a4], -R9 ;  /* 0x0000690006085a23 */ /* 0x042fe40000000809 */
[----:B------:R-:W-:-:S02]  /*e000*/  @P5 FFMA R6, R6, c[0x0][0x1a8], R5 ;  /* 0x00006a0006065a23 */ /* 0x000fc40000000005 */
[----:B------:R-:W-:Y:S02]  /*e010*/  @P5 FADD R8, R7, R8 ;  /* 0x0000000807085221 */ /* 0x000fe40000000000 */
[----:B------:R-:W-:-:S03]  /*e020*/  @P5 FADD R51, R51, R6 ;  /* 0x0000000633335221 */ /* 0x000fc60000000000 */
[----:B------:R-:W-:Y:S04]  /*e030*/  @P5 STG.E [R48.64], R8 ;  /* 0x0000000830005986 */ /* 0x000fe8000c101904 */
[----:B------:R1:W-:Y:S04]  /*e040*/  @P5 STG.E [R48.64+0x4], R51 ;  /* 0x0000043330005986 */ /* 0x0003e8000c101904 */
[----:B------:R-:W3:Y:S04]  /*e050*/  @P6 LDG.E R5, [R10.64+0x24] ;  /* 0x000024040a056981 */ /* 0x000ee8000c1e1900 */
[----:B------:R-:W4:Y:S01]  /*e060*/  @P6 LDG.E R6, [R10.64+0x20] ;  /* 0x000020040a066981 */ /* 0x000f22000c1e1900 */
[----:B------:R-:W-:-:S02]  /*e070*/  @P6 FMUL R7, R83, c[0x0][0x170] ;  /* 0x00005c0053076a20 */ /* 0x000fc40000400000 */
[----:B------:R-:W-:Y:S01]  /*e080*/  @P6 FMUL R83, R83, c[0x0][0x16c] ;  /* 0x00005b0053536a20 */ /* 0x000fe20000400000 */
[----:B--2---:R-:W-:Y:S01]  /*e090*/  @P6 LEA R16, P0, R80, UR21, 0x3 ;  /* 0x0000001550106c11 */ /* 0x004fe2000f8018ff */
[C---:B------:R-:W-:Y:S02]  /*e0a0*/  @P6 FFMA R7, R82.reuse, c[0x0][0x16c], -R7 ;  /* 0x00005b0052076a23 */ /* 0x040fe40000000807 */
[----:B------:R-:W-:Y:S01]  /*e0b0*/  @P6 FFMA R83, R82, c[0x0][0x170], R83 ;  /* 0x00005c0052536a23 */ /* 0x000fe20000000053 */
[----:B------:R-:W-:Y:S01]  /*e0c0*/  @P6 LEA.HI.X R17, R80, UR20, R215, 0x3, P0 ;  /* 0x0000001450116c11 */ /* 0x000fe200080f1cd7 */
[----:B-1----:R-:W2:Y:S04]  /*e0d0*/  LDL.64 R50, [R1+0x50] ;  /* 0x0000500001327983 */ /* 0x002ea80000100a00 */
[----:B------:R-:W2:Y:S01]  /*e0e0*/  LDL.64 R48, [R1+0x48] ;  /* 0x0000480001307983 */ /* 0x000ea20000100a00 */
[----:B---3--:R-:W-:-:S02]  /*e0f0*/  @P6 FMUL R9, R5, c[0x0][0x1a8] ;  /* 0x00006a0005096a20 */ /* 0x008fc40000400000 */
[----:B------:R-:W-:Y:S02]  /*e100*/  @P6 FMUL R5, R5, c[0x0][0x1a4] ;  /* 0x0000690005056a20 */ /* 0x000fe40000400000 */
[C---:B----4-:R-:W-:Y:S02]  /*e110*/  @P6 FFMA R8, R6.reuse, c[0x0][0x1a4], -R9 ;  /* 0x0000690006086a23 */ /* 0x050fe40000000809 */
        /* <DEDUP_REMOVED lines=10> */
[----:B------:R-:W-:Y:S01]  /*e1c0*/  @P3 LEA R18, P0, R78, UR21, 0x3 ;  /* 0x000000154e123c11 */ /* 0x000fe2000f8018ff */
[----:B------:R-:W-:-:S02]  /*e1d0*/  @P3 FFMA R7, R114, c[0x0][0x16c], -R7 ;  /* 0x00005b0072073a23 */ /* 0x000fc40000000807 */
[----:B------:R-:W-:Y:S01]  /*e1e0*/  @P3 FFMA R115, R114, c[0x0][0x170], R115 ;  /* 0x00005c0072733a23 */ /* 0x000fe20000000073 */
[----:B------:R-:W-:Y:S01]  /*e1f0*/  @P3 LEA.HI.X R19, R78, UR20, R216, 0x3, P0 ;  /* 0x000000144e133c11 */ /* 0x000fe200080f1cd8 */
[C---:B---3--:R-:W-:Y:S02]  /*e200*/  @P3 FMUL R9, R5.reuse, c[0x0][0x1a8] ;  /* 0x00006a0005093a20 */ /* 0x048fe40000400000 */
[----:B------:R-:W-:Y:S02]  /*e210*/  @P3 FMUL R5, R5, c[0x0][0x1a4] ;  /* 0x0000690005053a20 */ /* 0x000fe40000400000 */
[C---:B-1----:R-:W-:Y:S02]  /*e220*/  @P3 FFMA R8, R6.reuse, c[0x0][0x1a4], -R9 ;  /* 0x0000690006083a23 */ /* 0x042fe40000000809 */
[----:B------:R-:W-:Y:S02]  /*e230*/  @P3 FFMA R6, R6, c[0x0][0x1a8], R5 ;  /* 0x00006a0006063a23 */ /* 0x000fe40000000005 */
[----:B------:R-:W-:-:S02]  /*e240*/  @P3 FADD R8, R7, R8 ;  /* 0x0000000807083221 */ /* 0x000fc40000000000 */
[----:B------:R-:W-:-:S03]  /*e250*/  @P3 FADD R115, R115, R6 ;  /* 0x0000000673733221 */ /* 0x000fc60000000000 */
[----:B------:R1:W-:Y:S04]  /*e260*/  @P3 STG.E [R18.64], R8 ;  /* 0x0000000812003986 */ /* 0x0003e8000c101904 */
[----:B------:R3:W-:Y:S04]  /*e270*/  @P3 STG.E [R18.64+0x4], R115 ;  /* 0x0000047312003986 */ /* 0x0007e8000c101904 */
[----:B------:R-:W4:Y:S04]  /*e280*/  @P5 LDG.E R5, [R72.64+0x2c] ;  /* 0x00002c0448055981 */ /* 0x000f28000c1e1900 */
[----:B------:R-:W1:Y:S01]  /*e290*/  @P5 LDG.E R6, [R72.64+0x28] ;  /* 0x0000280448065981 */ /* 0x000e62000c1e1900 */
[C---:B------:R-:W-:Y:S01]  /*e2a0*/  @P5 FMUL R7, R21.reuse, c[0x0][0x170] ;  /* 0x00005c0015075a20 */ /* 0x040fe20000400000 */
[----:B------:R-:W-:Y:S01]  /*e2b0*/  LOP3.LUT P6, RZ, R240, 0x20000, RZ, 0xc0, !PT ;  /* 0x00020000f0ff7812 */ /* 0x000fe200078cc0ff */
[----:B------:R-:W-:Y:S01]  /*e2c0*/  @P5 FMUL R21, R21, c[0x0][0x16c] ;  /* 0x00005b0015155a20 */ /* 0x000fe20000400000 */
[----:B--2---:R-:W-:Y:S01]  /*e2d0*/  @P5 LEA R16, P0, R50, UR21, 0x3 ;  /* 0x0000001532105c11 */ /* 0x004fe2000f8018ff */
[----:B------:R-:W-:-:S02]  /*e2e0*/  @P5 FFMA R7, R20, c[0x0][0x16c], -R7 ;  /* 0x00005b0014075a23 */ /* 0x000fc40000000807 */
[----:B------:R-:W-:Y:S01]  /*e2f0*/  @P5 FFMA R21, R20, c[0x0][0x170], R21 ;  /* 0x00005c0014155a23 */ /* 0x000fe20000000015 */
[----:B------:R-:W-:Y:S02]  /*e300*/  @P5 LEA.HI.X R17, R50, UR20, R217, 0x3, P0 ;  /* 0x0000001432115c11 */ /* 0x000fe400080f1cd9 */
[----:B------:R-:W-:Y:S01]  /*e310*/  LOP3.LUT P3, RZ, R240, 0x200000, RZ, 0xc0, !PT ;  /* 0x00200000f0ff7812 */ /* 0x000fe2000786c0ff */
[----:B------:R-:W2:Y:S01]  /*e320*/  LDL.64 R50, [R1+0x40] ;  /* 0x0000400001327983 */ /* 0x000ea20000100a00 */
[C---:B----4-:R-:W-:Y:S02]  /*e330*/  @P5 FMUL R9, R5.reuse, c[0x0][0x1a8] ;  /* 0x00006a0005095a20 */ /* 0x050fe40000400000 */
[----:B------:R-:W-:Y:S02]  /*e340*/  @P5 FMUL R5, R5, c[0x0][0x1a4] ;  /* 0x0000690005055a20 */ /* 0x000fe40000400000 */
[C---:B-1----:R-:W-:Y:S02]  /*e350*/  @P5 FFMA R8, R6.reuse, c[0x0][0x1a4], -R9 ;  /* 0x0000690006085a23 */ /* 0x042fe40000000809 */
[----:B------:R-:W-:-:S02]  /*e360*/  @P5 FFMA R6, R6, c[0x0][0x1a8], R5 ;  /* 0x00006a0006065a23 */ /* 0x000fc40000000005 */
[----:B------:R-:W-:Y:S02]  /*e370*/  @P5 FADD R8, R7, R8 ;  /* 0x0000000807085221 */ /* 0x000fe40000000000 */
[----:B------:R-:W-:-:S03]  /*e380*/  @P5 FADD R21, R21, R6 ;  /* 0x0000000615155221 */ /* 0x000fc60000000000 */
[----:B------:R-:W-:Y:S04]  /*e390*/  @P5 STG.E [R16.64], R8 ;  /* 0x0000000810005986 */ /* 0x000fe8000c101904 */
[----:B------:R1:W-:Y:S04]  /*e3a0*/  @P5 STG.E [R16.64+0x4], R21 ;  /* 0x0000041510005986 */ /* 0x0003e8000c101904 */
[----:B------:R-:W4:Y:S04]  /*e3b0*/  @P6 LDG.E R5, [R104.64+0x2c] ;  /* 0x00002c0468056981 */ /* 0x000f28000c1e1900 */
[----:B------:R-:W2:Y:S01]  /*e3c0*/  @P6 LDG.E R6, [R104.64+0x28] ;  /* 0x0000280468066981 */ /* 0x000ea2000c1e1900 */
[----:B------:R-:W-:-:S02]  /*e3d0*/  @P6 FMUL R7, R53, c[0x0][0x170] ;  /* 0x00005c0035076a20 */ /* 0x000fc40000400000 */
[----:B------:R-:W-:Y:S01]  /*e3e0*/  @P6 FMUL R53, R53, c[0x0][0x16c] ;  /* 0x00005b0035356a20 */ /* 0x000fe20000400000 */
[----:B---3--:R-:W-:Y:S01]  /*e3f0*/  @P6 LEA R18, P0, R48, UR21, 0x3 ;  /* 0x0000001530126c11 */ /* 0x008fe2000f8018ff */
[C---:B------:R-:W-:Y:S02]  /*e400*/  @P6 FFMA R7, R52.reuse, c[0x0][0x16c], -R7 ;  /* 0x00005b0034076a23 */ /* 0x040fe40000000807 */
[----:B------:R-:W-:Y:S01]  /*e410*/  @P6 FFMA R53, R52, c[0x0][0x170], R53 ;  /* 0x00005c0034356a23 */ /* 0x000fe20000000035 */
[----:B------:R-:W-:Y:S02]  /*e420*/  @P6 LEA.HI.X R19, R48, UR20, R218, 0x3, P0 ;  /* 0x0000001430136c11 */ /* 0x000fe400080f1cda */
[----:B------:R-:W-:Y:S01]  /*e430*/  LOP3.LUT P5, RZ, R240, 0x800000, RZ, 0xc0, !PT ;  /* 0x00800000f0ff7812 */ /* 0x000fe200078ac0ff */
[----:B------:R-:W3:Y:S04]  /*e440*/  LDL.64 R48, [R1+0x38] ;  /* 0x0000380001307983 */ /* 0x000ee80000100a00 */
[----:B-1----:R-:W3:Y:S01]  /*e450*/  LDL.64 R20, [R1+0x30] ;  /* 0x0000300001147983 */ /* 0x002ee20000100a00 */
[----:B----4-:R-:W-:-:S02]  /*e460*/  @P6 FMUL R9, R5, c[0x0][0x1a8] ;  /* 0x00006a0005096a20 */ /* 0x010fc40000400000 */
[----:B------:R-:W-:Y:S02]  /*e470*/  @P6 FMUL R5, R5, c[0x0][0x1a4] ;  /* 0x0000690005056a20 */ /* 0x000fe40000400000 */
[C---:B--2---:R-:W-:Y:S02]  /*e480*/  @P6 FFMA R8, R6.reuse, c[0x0][0x1a4], -R9 ;  /* 0x0000690006086a23 */ /* 0x044fe40000000809 */
        /* <DEDUP_REMOVED lines=26> */
[----:B---3--:R-:W-:Y:S01]  /*e630*/  @P5 LEA R18, P0, R48, UR21, 0x3 ;  /* 0x0000001530125c11 */ /* 0x008fe2000f8018ff */
[----:B------:R-:W-:-:S02]  /*e640*/  @P5 FFMA R7, R116, c[0x0][0x16c], -R7 ;  /* 0x00005b0074075a23 */ /* 0x000fc40000000807 */
[----:B------:R-:W-:Y:S01]  /*e650*/  @P5 FFMA R117, R116, c[0x0][0x170], R117 ;  /* 0x00005c0074755a23 */ /* 0x000fe20000000075 */
[----:B------:R-:W-:Y:S02]  /*e660*/  @P5 LEA.HI.X R19, R48, UR20, R220, 0x3, P0 ;  /* 0x0000001430135c11 */ /* 0x000fe400080f1cdc */
[----:B------:R-:W-:Y:S01]  /*e670*/  LOP3.LUT P3, RZ, R240, 0x100000, RZ, 0xc0, !PT ;  /* 0x00100000f0ff7812 */ /* 0x000fe2000786c0ff */
[----:B------:R-:W3:Y:S01]  /*e680*/  LDL.64 R48, [R1+0x28] ;  /* 0x0000280001307983 */ /* 0x000ee20000100a00 */
[C---:B----4-:R-:W-:Y:S02]  /*e690*/  @P5 FMUL R9, R5.reuse, c[0x0][0x1a8] ;  /* 0x00006a0005095a20 */ /* 0x050fe40000400000 */
[----:B------:R-:W-:Y:S02]  /*e6a0*/  @P5 FMUL R5, R5, c[0x0][0x1a4] ;  /* 0x0000690005055a20 */ /* 0x000fe40000400000 */
[C---:B-1----:R-:W-:Y:S02]  /*e6b0*/  @P5 FFMA R8, R6.reuse, c[0x0][0x1a4], -R9 ;  /* 0x0000690006085a23 */ /* 0x042fe40000000809 */
[----:B------:R-:W-:-:S02]  /*e6c0*/  @P5 FFMA R6, R6, c[0x0][0x1a8], R5 ;  /* 0x00006a0006065a23 */ /* 0x000fc40000000005 */
[----:B------:R-:W-:Y:S02]  /*e6d0*/  @P5 FADD R8, R7, R8 ;  /* 0x0000000807085221 */ /* 0x000fe40000000000 */
[----:B------:R-:W-:-:S03]  /*e6e0*/  @P5 FADD R117, R117, R6 ;  /* 0x0000000675755221 */ /* 0x000fc60000000000 */
[----:B------:R1:W-:Y:S04]  /*e6f0*/  @P5 STG.E [R18.64], R8 ;  /* 0x0000000812005986 */ /* 0x0003e8000c101904 */
[----:B------:R3:W-:Y:S04]  /*e700*/  @P5 STG.E [R18.64+0x4], R117 ;  /* 0x0000047512005986 */ /* 0x0007e8000c101904 */
[----:B------:R-:W4:Y:S04]  /*e710*/  @P6 LDG.E R5, [R72.64+0x34] ;  /* 0x0000340448056981 */ /* 0x000f28000c1e1900 */
[----:B------:R-:W1:Y:S01]  /*e720*/  @P6 LDG.E R6, [R72.64+0x30] ;  /* 0x0000300448066981 */ /* 0x000e62000c1e1900 */
[----:B------:R-:W-:-:S02]  /*e730*/  @P6 FMUL R7, R23, c[0x0][0x170] ;  /* 0x00005c0017076a20 */ /* 0x000fc40000400000 */
[----:B------:R-:W-:Y:S01]  /*e740*/  @P6 FMUL R23, R23, c[0x0][0x16c] ;  /* 0x00005b0017176a20 */ /* 0x000fe20000400000 */
[----:B--2---:R-:W-:Y:S01]  /*e750*/  @P6 LEA R16, P0, R20, UR21, 0x3 ;  /* 0x0000001514106c11 */ /* 0x004fe2000f8018ff */
[C---:B------:R-:W-:Y:S02]  /*e760*/  @P6 FFMA R7, R22.reuse, c[0x0][0x16c], -R7 ;  /* 0x00005b0016076a23 */ /* 0x040fe40000000807 */
[----:B------:R-:W-:Y:S01]  /*e770*/  @P6 FFMA R23, R22, c[0x0][0x170], R23 ;  /* 0x00005c0016176a23 */ /* 0x000fe20000000017 */
[----:B------:R-:W-:Y:S02]  /*e780*/  @P6 LEA.HI.X R17, R20, UR20, R221, 0x3, P0 ;  /* 0x0000001414116c11 */ /* 0x000fe400080f1cdd */
[----:B------:R-:W-:Y:S01]  /*e790*/  LOP3.LUT P5, RZ, R240, 0x2000000, RZ, 0xc0, !PT ;  /* 0x02000000f0ff7812 */ /* 0x000fe200078ac0ff */
[----:B------:R-:W2:Y:S01]  /*e7a0*/  LDL.64 R20, [R1+0x20] ;  /* 0x0000200001147983 */ /* 0x000ea20000100a00 */
[C---:B----4-:R-:W-:Y:S02]  /*e7b0*/  @P6 FMUL R9, R5.reuse, c[0x0][0x1a8] ;  /* 0x00006a0005096a20 */ /* 0x050fe40000400000 */
[----:B------:R-:W-:-:S02]  /*e7c0*/  @P6 FMUL R5, R5, c[0x0][0x1a4] ;  /* 0x0000690005056a20 */ /* 0x000fc40000400000 */
[C---:B-1----:R-:W-:Y:S02]  /*e7d0*/  @P6 FFMA R8, R6.reuse, c[0x0][0x1a4], -R9 ;  /* 0x0000690006086a23 */ /* 0x042fe40000000809 */
[----:B------:R-:W-:Y:S02]  /*e7e0*/  @P6 FFMA R6, R6, c[0x0][0x1a8], R5 ;  /* 0x00006a0006066a23 */ /* 0x000fe40000000005 */
        /* <DEDUP_REMOVED lines=11> */
[----:B------:R-:W-:Y:S01]  /*e8a0*/  @P3 LEA.HI.X R19, R48, UR20, R222, 0x3, P0 ;  /* 0x0000001430133c11 */ /* 0x000fe200080f1cde */
[----:B-1----:R-:W3:Y:S01]  /*e8b0*/  LDL.64 R22, [R1+0x18] ;  /* 0x0000180001167983 */ /* 0x002ee20000100a00 */
[C---:B----4-:R-:W-:Y:S02]  /*e8c0*/  @P3 FMUL R9, R5.reuse, c[0x0][0x1a8] ;  /* 0x00006a0005093a20 */ /* 0x050fe40000400000 */
[----:B------:R-:W-:Y:S02]  /*e8d0*/  @P3 FMUL R5, R5, c[0x0][0x1a4] ;  /* 0x0000690005053a20 */ /* 0x000fe40000400000 */
[----:B--2---:R-:W-:-:S02]  /*e8e0*/  @P3 FFMA R8, R6, c[0x0][0x1a4], -R9 ;  /* 0x0000690006083a23 */ /* 0x004fc40000000809 */
[----:B------:R-:W-:Y:S02]  /*e8f0*/  @P3 FFMA R6, R6, c[0x0][0x1a8], R5 ;  /* 0x00006a0006063a23 */ /* 0x000fe40000000005 */
[----:B------:R-:W-:Y:S02]  /*e900*/  @P3 FADD R8, R7, R8 ;  /* 0x0000000807083221 */ /* 0x000fe40000000000 */
[----:B------:R-:W-:-:S03]  /*e910*/  @P3 FADD R55, R55, R6 ;  /* 0x0000000637373221 */ /* 0x000fc60000000000 */
[----:B------:R1:W-:Y:S04]  /*e920*/  @P3 STG.E [R18.64], R8 ;  /* 0x0000000812003986 */ /* 0x0003e8000c101904 */
[----:B------:R3:W-:Y:S04]  /*e930*/  @P3 STG.E [R18.64+0x4], R55 ;  /* 0x0000043712003986 */ /* 0x0007e8000c101904 */
[----:B------:R-:W2:Y:S04]  /*e940*/  @P5 LDG.E R5, [R10.64+0x34] ;  /* 0x000034040a055981 */ /* 0x000ea8000c1e1900 */
[----:B------:R-:W1:Y:S01]  /*e950*/  @P5 LDG.E R6, [R10.64+0x30] ;  /* 0x000030040a065981 */ /* 0x000e62000c1e1900 */
[C---:B------:R-:W-:Y:S01]  /*e960*/  @P5 FMUL R7, R87.reuse, c[0x0][0x170] ;  /* 0x00005c0057075a20 */ /* 0x040fe20000400000 */
[----:B------:R-:W-:Y:S01]  /*e970*/  LOP3.LUT P6, RZ, R240, 0x4000000, RZ, 0xc0, !PT ;  /* 0x04000000f0ff7812 */ /* 0x000fe200078cc0ff */
[----:B------:R-:W-:Y:S01]  /*e980*/  @P5 FMUL R87, R87, c[0x0][0x16c] ;  /* 0x00005b0057575a20 */ /* 0x000fe20000400000 */
[----:B------:R-:W-:Y:S01]  /*e990*/  @P5 LEA R16, P0, R20, UR21, 0x3 ;  /* 0x0000001514105c11 */ /* 0x000fe2000f8018ff */
[----:B------:R-:W-:-:S02]  /*e9a0*/  @P5 FFMA R7, R86, c[0x0][0x16c], -R7 ;  /* 0x00005b0056075a23 */ /* 0x000fc40000000807 */
[----:B------:R-:W-:Y:S01]  /*e9b0*/  @P5 FFMA R87, R86, c[0x0][0x170], R87 ;  /* 0x00005c0056575a23 */ /* 0x000fe20000000057 */
[----:B------:R-:W-:Y:S02]  /*e9c0*/  @P5 LEA.HI.X R17, R20, UR20, R223, 0x3, P0 ;  /* 0x0000001414115c11 */ /* 0x000fe400080f1cdf */
[----:B------:R-:W-:Y:S01]  /*e9d0*/  LOP3.LUT P3, RZ, R240, 0x8000000, RZ, 0xc0, !PT ;  /* 0x08000000f0ff7812 */ /* 0x000fe2000786c0ff */
[----:B------:R-:W4:Y:S01]  /*e9e0*/  LDL.64 R20, [R1+0x10] ;  /* 0x0000100001147983 */ /* 0x000f220000100a00 */
[C---:B--2---:R-:W-:Y:S02]  /*e9f0*/  @P5 FMUL R9, R5.reuse, c[0x0][0x1a8] ;  /* 0x00006a0005095a20 */ /* 0x044fe40000400000 */
[----:B------:R-:W-:Y:S02]  /*ea00*/  @P5 FMUL R5, R5, c[0x0][0x1a4] ;  /* 0x0000690005055a20 */ /* 0x000fe40000400000 */
[C---:B-1----:R-:W-:Y:S02]  /*ea10*/  @P5 FFMA R8, R6.reuse, c[0x0][0x1a4], -R9 ;  /* 0x0000690006085a23 */ /* 0x042fe40000000809 */
[----:B------:R-:W-:-:S02]  /*ea20*/  @P5 FFMA R6, R6, c[0x0][0x1a8], R5 ;  /* 0x00006a0006065a23 */ /* 0x000fc40000000005 */
        /* <DEDUP_REMOVED lines=8> */
[----:B---3--:R-:W-:Y:S01]  /*eab0*/  @P6 LEA R18, P0, R22, UR21, 0x3 ;  /* 0x0000001516126c11 */ /* 0x008fe2000f8018ff */
[C---:B------:R-:W-:Y:S02]  /*eac0*/  @P6 FFMA R7, R118.reuse, c[0x0][0x16c], -R7 ;  /* 0x00005b0076076a23 */ /* 0x040fe40000000807 */
[----:B------:R-:W-:Y:S01]  /*ead0*/  @P6 FFMA R119, R118, c[0x0][0x170], R119 ;  /* 0x00005c0076776a23 */ /* 0x000fe20000000077 */
[----:B------:R-:W-:Y:S02]  /*eae0*/  @P6 LEA.HI.X R19, R22, UR20, R224, 0x3, P0 ;  /* 0x0000001416136c11 */ /* 0x000fe400080f1ce0 */
[----:B------:R-:W-:Y:S01]  /*eaf0*/  LOP3.LUT P5, RZ, R240, 0x1000000, RZ, 0xc0, !PT ;  /* 0x01000000f0ff7812 */ /* 0x000fe200078ac0ff */
[----:B------:R-:W3:Y:S01]  /*eb00*/  LDL.64 R22, [R1+0x8] ;  /* 0x0000080001167983 */ /* 0x000ee20000100a00 */
[C---:B--2---:R-:W-:Y:S02]  /*eb10*/  @P6 FMUL R9, R5.reuse, c[0x0][0x1a8] ;  /* 0x00006a0005096a20 */ /* 0x044fe40000400000 */
[----:B------:R-:W-:-:S02]  /*eb20*/  @P6 FMUL R5, R5, c[0x0][0x1a4] ;  /* 0x0000690005056a20 */ /* 0x000fc40000400000 */
[C---:B-1----:R-:W-:Y:S02]  /*eb30*/  @P6 FFMA R8, R6.reuse, c[0x0][0x1a4], -R9 ;  /* 0x0000690006086a23 */ /* 0x042fe40000000809 */
        /* <DEDUP_REMOVED lines=9> */
[----:B----4-:R-:W-:Y:S01]  /*ebd0*/  @P3 LEA R16, P0, R20, UR21, 0x3 ;  /* 0x0000001514103c11 */ /* 0x010fe2000f8018ff */
[C---:B------:R-:W-:Y:S02]  /*ebe0*/  @P3 FFMA R7, R24.reuse, c[0x0][0x16c], -R7 ;  /* 0x00005b0018073a23 */ /* 0x040fe40000000807 */
[----:B------:R-:W-:Y:S01]  /*ebf0*/  @P3 FFMA R25, R24, c[0x0][0x170], R25 ;  /* 0x00005c0018193a23 */ /* 0x000fe20000000019 */
[----:B------:R-:W-:Y:S02]  /*ec00*/  @P3 LEA.HI.X R17, R20, UR20, R225, 0x3, P0 ;  /* 0x0000001414113c11 */ /* 0x000fe400080f1ce1 */
[----:B------:R-:W-:Y:S01]  /*ec10*/  LOP3.LUT P6, RZ, R240, 0x20000000, RZ, 0xc0, !PT ;  /* 0x20000000f0ff7812 */ /* 0x000fe200078cc0ff */
[----:B------:R-:W4:Y:S01]  /*ec20*/  LDL.64 R20, [R1] ;  /* 0x0000000001147983 */ /* 0x000f220000100a00 */
        /* <DEDUP_REMOVED lines=49> */
[----:B------:R-:W-:Y:S01]  /*ef40*/  @P3 LEA.HI.X R19, R250, UR20, R228, 0x3, P0 ;  /* 0x00000014fa133c11 */ /* 0x000fe200080f1ce4 */
[C---:B----4-:R-:W-:Y:S02]  /*ef50*/  @P3 FMUL R9, R5.reuse, c[0x0][0x1a8] ;  /* 0x00006a0005093a20 */ /* 0x050fe40000400000 */
        /* <DEDUP_REMOVED lines=23> */
[----:B------:R-:W-:Y:S04]  /*f0d0*/  @P5 STG.E [R16.64+0x4], R27 ;  /* 0x0000041b10005986 */ /* 0x000fe8000c101904 */
[----:B------:R-:W3:Y:S04]  /*f0e0*/  @P6 LDG.E R5, [R104.64+0x44] ;  /* 0x0000440468056981 */ /* 0x000ee8000c1e1900 */
[----:B------:R-:W1:Y:S01]  /*f0f0*/  @P6 LDG.E R6, [R104.64+0x40] ;  /* 0x0000400468066981 */ /* 0x000e62000c1e1900 */
[----:B------:R-:W-:Y:S01]  /*f100*/  @P6 FMUL R7, R59, c[0x0][0x170] ;  /* 0x00005c003b076a20 */ /* 0x000fe20000400000 */
[----:B------:R-:W-:Y:S01]  /*f110*/  LOP3.LUT P3, RZ, R241, 0x2, RZ, 0xc0, !PT ;  /* 0x00000002f1ff7812 */ /* 0x000fe2000786c0ff */
[----:B------:R-:W-:Y:S01]  /*f120*/  @P6 FMUL R59, R59, c[0x0][0x16c] ;  /* 0x00005b003b3b6a20 */ /* 0x000fe20000400000 */
[----:B--2---:R-:W-:Y:S01]  /*f130*/  @P6 LEA R18, P0, R246, UR21, 0x3 ;  /* 0x00000015f6126c11 */ /* 0x004fe2000f8018ff */
        /* <DEDUP_REMOVED lines=10> */
[----:B------:R-:W-:Y:S04]  /*f1e0*/  @P6 STG.E [R18.64+0x4], R59 ;  /* 0x0000043b12006986 */ /* 0x000fe8000c101904 */
[----:B------:R-:W2:Y:S04]  /*f1f0*/  @P3 LDG.E R5, [R10.64+0x44] ;  /* 0x000044040a053981 */ /* 0x000ea8000c1e1900 */
[----:B------:R-:W1:Y:S01]  /*f200*/  @P3 LDG.E R6, [R10.64+0x40] ;  /* 0x000040040a063981 */ /* 0x000e62000c1e1900 */
[----:B------:R-:W-:Y:S01]  /*f210*/  @P3 FMUL R7, R91, c[0x0][0x170] ;  /* 0x00005c005b073a20 */ /* 0x000fe20000400000 */
[----:B------:R-:W-:Y:S01]  /*f220*/  LOP3.LUT P5, RZ, R241, 0x8, RZ, 0xc0, !PT ;  /* 0x00000008f1ff7812 */ /* 0x000fe200078ac0ff */
[----:B------:R-:W-:Y:S01]  /*f230*/  @P3 FMUL R91, R91, c[0x0][0x16c] ;  /* 0x00005b005b5b3a20 */ /* 0x000fe20000400000 */
[----:B------:R-:W-:Y:S01]  /*f240*/  @P3 LEA R20, P0, R244, UR21, 0x3 ;  /* 0x00000015f4143c11 */ /* 0x000fe2000f8018ff */
[----:B------:R-:W-:-:S02]  /*f250*/  @P3 FFMA R7, R90, c[0x0][0x16c], -R7 ;  /* 0x00005b005a073a23 */ /* 0x000fc40000000807 */
[----:B------:R-:W-:Y:S01]  /*f260*/  @P3 FFMA R91, R90, c[0x0][0x170], R91 ;  /* 0x00005c005a5b3a23 */ /* 0x000fe2000000005b */
[----:B------:R-:W-:Y:S01]  /*f270*/  @P3 LEA.HI.X R21, R244, UR20, R231, 0x3, P0 ;  /* 0x00000014f4153c11 */ /* 0x000fe200080f1ce7 */
[C---:B--2---:R-:W-:Y:S02]  /*f280*/  @P3 FMUL R9, R5.reuse, c[0x0][0x1a8] ;  /* 0x00006a0005093a20 */ /* 0x044fe40000400000 */
[----:B------:R-:W-:Y:S02]  /*f290*/  @P3 FMUL R5, R5, c[0x0][0x1a4] ;  /* 0x0000690005053a20 */ /* 0x000fe40000400000 */
[C---:B-1----:R-:W-:Y:S02]  /*f2a0*/  @P3 FFMA R8, R6.reuse, c[0x0][0x1a4], -R9 ;  /* 0x0000690006083a23 */ /* 0x042fe40000000809 */
[----:B------:R-:W-:Y:S02]  /*f2b0*/  @P3 FFMA R6, R6, c[0x0][0x1a8], R5 ;  /* 0x00006a0006063a23 */ /* 0x000fe40000000005 */
[----:B------:R-:W-:-:S02]  /*f2c0*/  @P3 FADD R16, R7, R8 ;  /* 0x0000000807103221 */ /* 0x000fc40000000000 */
[----:B------:R-:W-:-:S03]  /*f2d0*/  @P3 FADD R91, R91, R6 ;  /* 0x000000065b5b3221 */ /* 0x000fc60000000000 */
[----:B------:R-:W-:Y:S04]  /*f2e0*/  @P3 STG.E [R20.64], R16 ;  /* 0x0000001014003986 */ /* 0x000fe8000c101904 */
[----:B------:R-:W-:Y:S04]  /*f2f0*/  @P3 STG.E [R20.64+0x4], R91 ;  /* 0x0000045b14003986 */ /* 0x000fe8000c101904 */
[----:B------:R-:W2:Y:S04]  /*f300*/  @P5 LDG.E R5, [R42.64+0x44] ;  /* 0x000044042a055981 */ /* 0x000ea8000c1e1900 */
[----:B------:R-:W3:Y:S01]  /*f310*/  @P5 LDG.E R6, [R42.64+0x40] ;  /* 0x000040042a065981 */ /* 0x000ee2000c1e1900 */
[----:B------:R-:W-:Y:S01]  /*f320*/  @P5 FMUL R7, R123, c[0x0][0x170] ;  /* 0x00005c007b075a20 */ /* 0x000fe20000400000 */
[----:B------:R-:W-:Y:S01]  /*f330*/  LOP3.LUT P6, RZ, R241, 0x4, RZ, 0xc0, !PT ;  /* 0x00000004f1ff7812 */ /* 0x000fe200078cc0ff */
[----:B------:R-:W-:-:S02]  /*f340*/  @P5 FMUL R123, R123, c[0x0][0x16c] ;  /* 0x00005b007b7b5a20 */ /* 0x000fc40000400000 */
[C---:B------:R-:W-:Y:S02]  /*f350*/  @P5 FFMA R7, R122.reuse, c[0x0][0x16c], -R7 ;  /* 0x00005b007a075a23 */ /* 0x040fe40000000807 */
[----:B------:R-:W-:Y:S02]  /*f360*/  @P5 FFMA R123, R122, c[0x0][0x170], R123 ;  /* 0x00005c007a7b5a23 */ /* 0x000fe4000000007b */
[C---:B--2---:R-:W-:Y:S02]  /*f370*/  @P5 FMUL R9, R5.reuse, c[0x0][0x1a8] ;  /* 0x00006a0005095a20 */ /* 0x044fe40000400000 */
[----:B------:R-:W-:Y:S02]  /*f380*/  @P5 FMUL R5, R5, c[0x0][0x1a4] ;  /* 0x0000690005055a20 */ /* 0x000fe40000400000 */
[C---:B---3--:R-:W-:Y:S02]  /*f390*/  @P5 FFMA R8, R6.reuse, c[0x0][0x1a4], -R9 ;  /* 0x0000690006085a23 */ /* 0x048fe40000000809 */
[----:B------:R-:W-:-:S02]  /*f3a0*/  @P5 FFMA R6, R6, c[0x0][0x1a8], R5 ;  /* 0x00006a0006065a23 */ /* 0x000fc40000000005 */
[----:B------:R-:W-:Y:S02]  /*f3b0*/  @P5 FADD R7, R7, R8 ;  /* 0x0000000807075221 */ /* 0x000fe40000000000 */
[----:B------:R-:W-:-:S03]  /*f3c0*/  @P5 FADD R123, R123, R6 ;  /* 0x000000067b7b5221 */ /* 0x000fc60000000000 */
[----:B------:R1:W-:Y:S04]  /*f3d0*/  @P5 STG.E [R184.64], R7 ;  /* 0x00000007b8005986 */ /* 0x0003e8000c101904 */
        /* <DEDUP_REMOVED lines=16> */
[----:B------:R-:W3:Y:S04]  /*f4e0*/  @P3 LDG.E R5, [R104.64+0x4c] ;  /* 0x00004c0468053981 */ /* 0x000ee8000c1e1900 */
[----:B------:R-:W4:Y:S01]  /*f4f0*/  @P3 LDG.E R6, [R104.64+0x48] ;  /* 0x0000480468063981 */ /* 0x000f22000c1e1900 */
[----:B-1----:R-:W-:Y:S01]  /*f500*/  @P3 FMUL R7, R61, c[0x0][0x170] ;  /* 0x00005c003d073a20 */ /* 0x002fe20000400000 */
[----:B------:R-:W-:Y:S01]  /*f510*/  LOP3.LUT P5, RZ, R241, 0x20, RZ, 0xc0, !PT ;  /* 0x00000020f1ff7812 */ /* 0x000fe200078ac0ff */
[----:B------:R-:W-:-:S02]  /*f520*/  @P3 FMUL R61, R61, c[0x0][0x16c] ;  /* 0x00005b003d3d3a20 */ /* 0x000fc40000400000 */
[C---:B------:R-:W-:Y:S02]  /*f530*/  @P3 FFMA R7, R60.reuse, c[0x0][0x16c], -R7 ;  /* 0x00005b003c073a23 */ /* 0x040fe40000000807 */
[----:B------:R-:W-:Y:S02]  /*f540*/  @P3 FFMA R61, R60, c[0x0][0x170], R61 ;  /* 0x00005c003c3d3a23 */ /* 0x000fe4000000003d */
[C---:B---3--:R-:W-:Y:S02]  /*f550*/  @P3 FMUL R17, R5.reuse, c[0x0][0x1a8] ;  /* 0x00006a0005113a20 */ /* 0x048fe40000400000 */
[----:B------:R-:W-:Y:S02]  /*f560*/  @P3 FMUL R5, R5, c[0x0][0x1a4] ;  /* 0x0000690005053a20 */ /* 0x000fe40000400000 */
[C---:B----4-:R-:W-:Y:S02]  /*f570*/  @P3 FFMA R8, R6.reuse, c[0x0][0x1a4], -R17 ;  /* 0x0000690006083a23 */ /* 0x050fe40000000811 */
[----:B------:R-:W-:-:S02]  /*f580*/  @P3 FFMA R6, R6, c[0x0][0x1a8], R5 ;  /* 0x00006a0006063a23 */ /* 0x000fc40000000005 */
[----:B------:R-:W-:Y:S02]  /*f590*/  @P3 FADD R7, R7, R8 ;  /* 0x0000000807073221 */ /* 0x000fe40000000000 */
[----:B------:R-:W-:-:S03]  /*f5a0*/  @P3 FADD R61, R61, R6 ;  /* 0x000000063d3d3221 */ /* 0x000fc60000000000 */
[----:B------:R1:W-:Y:S04]  /*f5b0*/  @P3 STG.E [R180.64], R7 ;  /* 0x00000007b4003986 */ /* 0x0003e8000c101904 */
[----:B------:R-:W-:Y:S04]  /*f5c0*/  @P3 STG.E [R180.64+0x4], R61 ;  /* 0x0000043db4003986 */ /* 0x000fe8000c101904 */
[----:B------:R-:W3:Y:S04]  /*f5d0*/  @P5 LDG.E R5, [R10.64+0x4c] ;  /* 0x00004c040a055981 */ /* 0x000ee8000c1e1900 */
[----:B------:R-:W4:Y:S01]  /*f5e0*/  @P5 LDG.E R6, [R10.64+0x48] ;  /* 0x000048040a065981 */ /* 0x000f22000c1e1900 */
[----:B--2---:R-:W-:Y:S01]  /*f5f0*/  @P5 FMUL R9, R93, c[0x0][0x170] ;  /* 0x00005c005d095a20 */ /* 0x004fe20000400000 */
        /* <DEDUP_REMOVED lines=85> */
[----:B------:R-:W-:Y:S04]  /*fb50*/  @P0 STG.E [R102.64], R7 ;  /* 0x0000000766000986 */ /* 0x000fe8000c101904 */
[----:B------:R1:W-:Y:S04]  /*fb60*/  @P0 STG.E [R102.64+0x4], R127 ;  /* 0x0000047f66000986 */ /* 0x0003e8000c101904 */
[----:B------:R-:W3:Y:S04]  /*fb70*/  @P3 LDG.E R5, [R72.64+0x5c] ;  /* 0x00005c0448053981 */ /* 0x000ee8000c1e1900 */
[----:B------:R-:W4:Y:S01]  /*fb80*/  @P3 LDG.E R6, [R72.64+0x58] ;  /* 0x0000580448063981 */ /* 0x000f22000c1e1900 */
[----:B--2---:R-:W-:Y:S01]  /*fb90*/  @P3 FMUL R9, R33, c[0x0][0x170] ;  /* 0x00005c0021093a20 */ /* 0x004fe20000400000 */
[----:B------:R-:W-:Y:S01]  /*fba0*/  LOP3.LUT P5, RZ, R241, 0x800, RZ, 0xc0, !PT ;  /* 0x00000800f1ff7812 */ /* 0x000fe200078ac0ff */
[----:B------:R-:W-:-:S02]  /*fbb0*/  @P3 FMUL R33, R33, c[0x0][0x16c] ;  /* 0x00005b0021213a20 */ /* 0x000fc40000400000 */
[C---:B------:R-:W-:Y:S02]  /*fbc0*/  @P3 FFMA R9, R32.reuse, c[0x0][0x16c], -R9 ;  /* 0x00005b0020093a23 */ /* 0x040fe40000000809 */
[----:B------:R-:W-:Y:S01]  /*fbd0*/  @P3 FFMA R33, R32, c[0x0][0x170], R33 ;  /* 0x00005c0020213a23 */ /* 0x000fe20000000021 */
[----:B------:R-:W-:Y:S02]  /*fbe0*/  LOP3.LUT P6, RZ, R241, 0x1000, RZ, 0xc0, !PT ;  /* 0x00001000f1ff7812 */ /* 0x000fe400078cc0ff */
[----:B------:R-:W-:Y:S01]  /*fbf0*/  SHF.R.S32.HI R139, RZ, 0x1f, R138 ;  /* 0x0000001fff8b7819 */ /* 0x000fe2000001148a */
[----:B-1----:R0:W5:Y:S01]  /*fc00*/  LDL.LU.64 R102, [R1+0x158] ;  /* 0x0001580001667983 */ /* 0x0021620000300a00 */
[C---:B---3--:R-:W-:Y:S02]  /*fc10*/  @P3 FMUL R17, R5.reuse, c[0x0][0x1a8] ;  /* 0x00006a0005113a20 */ /* 0x048fe40000400000 */
[----:B------:R-:W-:Y:S02]  /*fc20*/  @P3 FMUL R5, R5, c[0x0][0x1a4] ;  /* 0x0000690005053a20 */ /* 0x000fe40000400000 */
[----:B----4-:R-:W-:-:S02]  /*fc30*/  @P3 FFMA R8, R6, c[0x0][0x1a4], -R17 ;  /* 0x0000690006083a23 */ /* 0x010fc40000000811 */
[----:B------:R-:W-:Y:S02]  /*fc40*/  @P3 FFMA R6, R6, c[0x0][0x1a8], R5 ;  /* 0x00006a0006063a23 */ /* 0x000fe40000000005 */
[----:B------:R-:W-:Y:S02]  /*fc50*/  @P3 FADD R9, R9, R8 ;  /* 0x0000000809093221 */ /* 0x000fe40000000000 */
[----:B------:R-:W-:-:S03]  /*fc60*/  @P3 FADD R33, R33, R6 ;  /* 0x0000000621213221 */ /* 0x000fc60000000000 */
[----:B------:R1:W-:Y:S04]  /*fc70*/  @P3 STG.E [R40.64], R9 ;  /* 0x0000000928003986 */ /* 0x0003e8000c101904 */
[----:B------:R-:W-:Y:S04]  /*fc80*/  @P3 STG.E [R40.64+0x4], R33 ;  /* 0x0000042128003986 */ /* 0x000fe8000c101904 */
[----:B------:R-:W2:Y:S04]  /*fc90*/  @P5 LDG.E R5, [R104.64+0x5c] ;  /* 0x00005c0468055981 */ /* 0x000ea8000c1e1900 */
[----:B------:R-:W3:Y:S01]  /*fca0*/  @P5 LDG.E R6, [R104.64+0x58] ;  /* 0x0000580468065981 */ /* 0x000ee2000c1e1900 */
[----:B------:R-:W-:-:S02]  /*fcb0*/  @P5 FMUL R7, R65, c[0x0][0x170] ;  /* 0x00005c0041075a20 */ /* 0x000fc40000400000 */
[----:B------:R-:W-:Y:S02]  /*fcc0*/  @P5 FMUL R65, R65, c[0x0][0x16c] ;  /* 0x00005b0041415a20 */ /* 0x000fe40000400000 */
[C---:B------:R-:W-:Y:S02]  /*fcd0*/  @P5 FFMA R7, R64.reuse, c[0x0][0x16c], -R7 ;  /* 0x00005b0040075a23 */ /* 0x040fe40000000807 */
[----:B------:R-:W-:Y:S02]  /*fce0*/  @P5 FFMA R65, R64, c[0x0][0x170], R65 ;  /* 0x00005c0040415a23 */ /* 0x000fe40000000041 */
[C---:B--2---:R-:W-:Y:S02]  /*fcf0*/  @P5 FMUL R17, R5.reuse, c[0x0][0x1a8] ;  /* 0x00006a0005115a20 */ /* 0x044fe40000400000 */
[----:B------:R-:W-:Y:S02]  /*fd00*/  @P5 FMUL R5, R5, c[0x0][0x1a4] ;  /* 0x0000690005055a20 */ /* 0x000fe40000400000 */
[----:B---3--:R-:W-:-:S02]  /*fd10*/  @P5 FFMA R8, R6, c[0x0][0x1a4], -R17 ;  /* 0x0000690006085a23 */ /* 0x008fc40000000811 */
[----:B------:R-:W-:Y:S02]  /*fd20*/  @P5 FFMA R6, R6, c[0x0][0x1a8], R5 ;  /* 0x00006a0006065a23 */ /* 0x000fe40000000005 */
        /* <DEDUP_REMOVED lines=48> */
[----:B------:R3:W-:Y:S04]  /*10030*/  @P6 STG.E [R12.64+0x4], R35 ;  /* 0x000004230c006986 */ /* 0x0007e8000c101904 */
[----:B------:R-:W4:Y:S04]  /*10040*/  @P5 LDG.E R5, [R104.64+0x64] ;  /* 0x0000640468055981 */ /* 0x000f28000c1e1900 */
[----:B------:R-:W3:Y:S01]  /*10050*/  @P5 LDG.E R6, [R104.64+0x60] ;  /* 0x0000600468065981 */ /* 0x000ee2000c1e1900 */
[----:B--2---:R-:W-:Y:S01]  /*10060*/  @P5 FMUL R7, R67, c[0x0][0x170] ;  /* 0x00005c0043075a20 */ /* 0x004fe20000400000 */
[----:B------:R-:W-:Y:S01]  /*10070*/  LOP3.LUT P3, RZ, R241, 0x10000000, RZ, 0xc0, !PT ;  /* 0x10000000f1ff7812 */ /* 0x000fe2000786c0ff */
[----:B------:R-:W-:-:S02]  /*10080*/  @P5 FMUL R67, R67, c[0x0][0x16c] ;  /* 0x00005b0043435a20 */ /* 0x000fc40000400000 */
[C---:B------:R-:W-:Y:S02]  /*10090*/  @P5 FFMA R7, R66.reuse, c[0x0][0x16c], -R7 ;  /* 0x00005b0042075a23 */ /* 0x040fe40000000807 */
[----:B------:R-:W-:Y:S02]  /*100a0*/  @P5 FFMA R67, R66, c[0x0][0x170], R67 ;  /* 0x00005c0042435a23 */ /* 0x000fe40000000043 */
[C---:B----4-:R-:W-:Y:S02]  /*100b0*/  @P5 FMUL R17, R5.reuse, c[0x0][0x1a8] ;  /* 0x00006a0005115a20 */ /* 0x050fe40000400000 */
        /* <DEDUP_REMOVED lines=9> */
[----:B-1----:R-:W-:-:S02]  /*10150*/  @P3 FMUL R9, R99, c[0x0][0x170] ;  /* 0x00005c0063093a20 */ /* 0x002fc40000400000 */
[----:B------:R-:W-:Y:S02]  /*10160*/  @P3 FMUL R99, R99, c[0x0][0x16c] ;  /* 0x00005b0063633a20 */ /* 0x000fe40000400000 */
[C---:B------:R-:W-:Y:S02]  /*10170*/  @P3 FFMA R9, R98.reuse, c[0x0][0x16c], -R9 ;  /* 0x00005b0062093a23 */ /* 0x040fe40000000809 */
[----:B------:R-:W-:Y:S02]  /*10180*/  @P3 FFMA R99, R98, c[0x0][0x170], R99 ;  /* 0x00005c0062633a23 */ /* 0x000fe40000000063 */
        /* <DEDUP_REMOVED lines=8> */
[----:B------:R-:W3:Y:S04]  /*10210*/  @P2 LDG.E R5, [R42.64+0x64] ;  /* 0x000064042a052981 */ /* 0x000ee8000c1e1900 */
[----:B------:R-:W4:Y:S01]  /*10220*/  @P2 LDG.E R6, [R42.64+0x60] ;  /* 0x000060042a062981 */ /* 0x000f22000c1e1900 */
[----:B--2---:R-:W-:-:S02]  /*10230*/  @P2 FMUL R7, R131, c[0x0][0x170] ;  /* 0x00005c0083072a20 */ /* 0x004fc40000400000 */
        /* <DEDUP_REMOVED lines=11> */
[----:B------:R-:W1:Y:S04]  /*102f0*/  @P1 LDG.E R5, [R72.64+0x6c] ;  /* 0x00006c0448051981 */ /* 0x000e68000c1e1900 */
[----:B------:R-:W3:Y:S01]  /*10300*/  @P1 LDG.E R6, [R72.64+0x68] ;  /* 0x0000680448061981 */ /* 0x000ee2000c1e1900 */
[----:B------:R-:W-:-:S02]  /*10310*/  @P1 FMUL R8, R36, c[0x0][0x170] ;  /* 0x00005c0024081a20 */ /* 0x000fc40000400000 */
[----:B------:R-:W-:Y:S02]  /*10320*/  @P1 FMUL R36, R36, c[0x0][0x16c] ;  /* 0x00005b0024241a20 */ /* 0x000fe40000400000 */
[C---:B------:R-:W-:Y:S02]  /*10330*/  @P1 FFMA R8, R37.reuse, c[0x0][0x16c], -R8 ;  /* 0x00005b0025081a23 */ /* 0x040fe40000000808 */
[----:B------:R-:W-:Y:S02]  /*10340*/  @P1 FFMA R36, R37, c[0x0][0x170], R36 ;  /* 0x00005c0025241a23 */ /* 0x000fe40000000024 */
[C---:B-1----:R-:W-:Y:S02]  /*10350*/  @P1 FMUL R9, R5.reuse, c[0x0][0x1a8] ;  /* 0x00006a0005091a20 */ /* 0x042fe40000400000 */
[----:B------:R-:W-:Y:S02]  /*10360*/  @P1 FMUL R5, R5, c[0x0][0x1a4] ;  /* 0x0000690005051a20 */ /* 0x000fe40000400000 */
[----:B---3--:R-:W-:-:S02]  /*10370*/  @P1 FFMA R9, R6, c[0x0][0x1a4], -R9 ;  /* 0x0000690006091a23 */ /* 0x008fc40000000809 */
[----:B------:R-:W-:Y:S02]  /*10380*/  @P1 FFMA R5, R6, c[0x0][0x1a8], R5 ;  /* 0x00006a0006051a23 */ /* 0x000fe40000000005 */
        /* <DEDUP_REMOVED lines=21> */
[----:B------:R-:W-:-:S02]  /*104e0*/  @P2 FMUL R8, R100, c[0x0][0x170] ;  /* 0x00005c0064082a20 */ /* 0x000fc40000400000 */
[----:B-1----:R-:W-:Y:S01]  /*104f0*/  IMAD.WIDE.U32 R14, R137, c[0x0][0x1c8], R140 ;  /* 0x00007200890e7a25 */ /* 0x002fe200078e008c */
[----:B------:R-:W-:-:S03]  /*10500*/  LOP3.LUT P1, RZ, R241, 0x200000, RZ, 0xc0, !PT ;  /* 0x00200000f1ff7812 */ /* 0x000fc6000782c0ff */
[----:B------:R-:W-:Y:S01]  /*10510*/  @P2 FMUL R100, R100, c[0x0][0x16c] ;  /* 0x00005b0064642a20 */ /* 0x000fe20000400000 */
[----:B------:R-:W-:Y:S01]  /*10520*/  @P2 LEA R16, P0, R14, UR21, 0x3 ;  /* 0x000000150e102c11 */ /* 0x000fe2000f8018ff */
[C---:B------:R-:W-:Y:S02]  /*10530*/  @P2 FFMA R8, R101.reuse, c[0x0][0x16c], -R8 ;  /* 0x00005b0065082a23 */ /* 0x040fe40000000808 */
[----:B------:R-:W-:Y:S02]  /*10540*/  @P2 FFMA R101, R101, c[0x0][0x170], R100 ;  /* 0x00005c0065652a23 */ /* 0x000fe40000000064 */
[C---:B---3--:R-:W-:Y:S02]  /*10550*/  @P2 FMUL R9, R5.reuse, c[0x0][0x1a8] ;  /* 0x00006a0005092a20 */ /* 0x048fe40000400000 */
[----:B------:R-:W-:Y:S01]  /*10560*/  @P2 FMUL R13, R5, c[0x0][0x1a4] ;  /* 0x00006900050d2a20 */ /* 0x000fe20000400000 */
[----:B------:R-:W-:Y:S01]  /*10570*/  IADD3 R5, R0, R15, RZ ;  /* 0x0000000f00057210 */ /* 0x000fe20007ffe0ff */
[----:B----4-:R-:W-:-:S02]  /*10580*/  @P2 FFMA R9, R6, c[0x0][0x1a4], -R9 ;  /* 0x0000690006092a23 */ /* 0x010fc40000000809 */
[----:B------:R-:W-:Y:S01]  /*10590*/  @P2 FFMA R6, R6, c[0x0][0x1a8], R13 ;  /* 0x00006a0006062a23 */ /* 0x000fe2000000000d */
[----:B------:R-:W-:Y:S01]  /*105a0*/  @P2 LEA.HI.X R17, R14, UR20, R5, 0x3, P0 ;  /* 0x000000140e112c11 */ /* 0x000fe200080f1c05 */
[----:B------:R-:W-:Y:S02]  /*105b0*/  @P2 FADD R8, R8, R9 ;  /* 0x0000000908082221 */ /* 0x000fe40000000000 */
[----:B------:R-:W-:-:S03]  /*105c0*/  @P2 FADD R101, R101, R6 ;  /* 0x0000000665652221 */ /* 0x000fc60000000000 */
[----:B------:R-:W-:Y:S04]  /*105d0*/  @P2 STG.E [R16.64], R8 ;  /* 0x0000000810002986 */ /* 0x000fe8000c101904 */
[----:B------:R1:W-:Y:S04]  /*105e0*/  @P2 STG.E [R16.64+0x4], R101 ;  /* 0x0000046510002986 */ /* 0x0003e8000c101904 */
[----:B------:R-:W3:Y:S04]  /*105f0*/  @P1 LDG.E R5, [R42.64+0x6c] ;  /* 0x00006c042a051981 */ /* 0x000ee8000c1e1900 */
[----:B------:R-:W4:Y:S01]  /*10600*/  @P1 LDG.E R6, [R42.64+0x68] ;  /* 0x000068042a061981 */ /* 0x000f22000c1e1900 */
[----:B--2---:R-:W-:-:S02]  /*10610*/  @P1 FMUL R7, R133, c[0x0][0x170] ;  /* 0x00005c0085071a20 */ /* 0x004fc40000400000 */
[----:B------:R-:W-:Y:S01]  /*10620*/  IMAD.WIDE.U32 R14, R136, c[0x0][0x1c8], R140 ;  /* 0x00007200880e7a25 */ /* 0x000fe200078e008c */
[----:B------:R-:W-:-:S03]  /*10630*/  LOP3.LUT P4, RZ, R241, 0x400000, RZ, 0xc0, !PT ;  /* 0x00400000f1ff7812 */ /* 0x000fc6000788c0ff */
[----:B------:R-:W-:Y:S02]  /*10640*/  @P1 FMUL R133, R133, c[0x0][0x16c] ;  /* 0x00005b0085851a20 */ /* 0x000fe40000400000 */
[C---:B------:R-:W-:Y:S02]  /*10650*/  @P1 FFMA R7, R132.reuse, c[0x0][0x16c], -R7 ;  /* 0x00005b0084071a23 */ /* 0x040fe40000000807 */
[----:B------:R-:W-:Y:S01]  /*10660*/  @P1 FFMA R132, R132, c[0x0][0x170], R133 ;  /* 0x00005c0084841a23 */ /* 0x000fe20000000085 */
[----:B-1----:R-:W-:Y:S01]  /*10670*/  @P1 LEA R16, P0, R14, UR21, 0x3 ;  /* 0x000000150e101c11 */ /* 0x002fe2000f8018ff */
        /* <DEDUP_REMOVED lines=8> */
[----:B------:R1:W-:Y:S04]  /*10700*/  @P1 STG.E [R16.64], R7 ;  /* 0x0000000710001986 */ /* 0x0003e8000c101904 */
[----:B------:R2:W-:Y:S04]  /*10710*/  @P1 STG.E [R16.64+0x4], R13 ;  /* 0x0000040d10001986 */ /* 0x0005e8000c101904 */
[----:B------:R-:W3:Y:S04]  /*10720*/  @P4 LDG.E R5, [R72.64+0x74] ;  /* 0x0000740448054981 */ /* 0x000ee8000c1e1900 */
[----:B------:R-:W4:Y:S01]  /*10730*/  @P4 LDG.E R6, [R72.64+0x70] ;  /* 0x0000700448064981 */ /* 0x000f22000c1e1900 */
[----:B------:R-:W-:-:S02]  /*10740*/  @P4 FMUL R9, R39, c[0x0][0x170] ;  /* 0x00005c0027094a20 */ /* 0x000fc40000400000 */
[----:B------:R-:W-:Y:S01]  /*10750*/  IMAD.WIDE.U32 R18, R158, c[0x0][0x1c8], R138 ;  /* 0x000072009e127a25 */ /* 0x000fe200078e008a */
[----:B------:R-:W-:-:S03]  /*10760*/  LOP3.LUT P2, RZ, R241, 0x800000, RZ, 0xc0, !PT ;  /* 0x00800000f1ff7812 */ /* 0x000fc6000784c0ff */
[----:B------:R-:W-:Y:S01]  /*10770*/  @P4 FMUL R39, R39, c[0x0][0x16c] ;  /* 0x00005b0027274a20 */ /* 0x000fe20000400000 */
[----:B------:R-:W-:Y:S01]  /*10780*/  IADD3 R2, R2, R19, RZ ;  /* 0x0000001302027210 */ /* 0x000fe20007ffe0ff */
[----:B------:R-:W-:Y:S01]  /*10790*/  @P4 FFMA R9, R38, c[0x0][0x16c], -R9 ;  /* 0x00005b0026094a23 */ /* 0x000fe20000000809 */
[----:B------:R-:W-:Y:S01]  /*107a0*/  @P4 LEA R14, P0, R18, UR21, 0x3 ;  /* 0x00000015120e4c11 */ /* 0x000fe2000f8018ff */
[----:B------:R-:W-:Y:S02]  /*107b0*/  @P4 FFMA R39, R38, c[0x0][0x170], R39 ;  /* 0x00005c0026274a23 */ /* 0x000fe40000000027 */
[C---:B---3--:R-:W-:Y:S02]  /*107c0*/  @P4 FMUL R15, R5.reuse, c[0x0][0x1a8] ;  /* 0x00006a00050f4a20 */ /* 0x048fe40000400000 */
[----:B------:R-:W-:Y:S02]  /*107d0*/  @P4 FMUL R5, R5, c[0x0][0x1a4] ;  /* 0x0000690005054a20 */ /* 0x000fe40000400000 */
[----:B----4-:R-:W-:-:S02]  /*107e0*/  @P4 FFMA R8, R6, c[0x0][0x1a4], -R15 ;  /* 0x0000690006084a23 */ /* 0x010fc4000000080f */
[----:B------:R-:W-:Y:S01]  /*107f0*/  @P4 FFMA R6, R6, c[0x0][0x1a8], R5 ;  /* 0x00006a0006064a23 */ /* 0x000fe20000000005 */
[----:B------:R-:W-:Y:S01]  /*10800*/  @P4 LEA.HI.X R15, R18, UR20, R2, 0x3, P0 ;  /* 0x00000014120f4c11 */ /* 0x000fe200080f1c02 */
[----:B------:R-:W-:Y:S02]  /*10810*/  @P4 FADD R8, R9, R8 ;  /* 0x0000000809084221 */ /* 0x000fe40000000000 */
[----:B------:R-:W-:-:S03]  /*10820*/  @P4 FADD R6, R39, R6 ;  /* 0x0000000627064221 */ /* 0x000fc60000000000 */
[----:B------:R3:W-:Y:S04]  /*10830*/  @P4 STG.E [R14.64], R8 ;  /* 0x000000080e004986 */ /* 0x0007e8000c101904 */
[----:B------:R0:W-:Y:S04]  /*10840*/  @P4 STG.E [R14.64+0x4], R6 ;  /* 0x000004060e004986 */ /* 0x0001e8000c101904 */
[----:B------:R-:W4:Y:S04]  /*10850*/  @P2 LDG.E R2, [R104.64+0x74] ;  /* 0x0000740468022981 */ /* 0x000f28000c1e1900 */
[----:B------:R-:W4:Y:S01]  /*10860*/  @P2 LDG.E R5, [R104.64+0x70] ;  /* 0x0000700468052981 */ /* 0x000f22000c1e1900 */
[----:B-1----:R-:W-:-:S02]  /*10870*/  @P2 FMUL R7, R71, c[0x0][0x170] ;  /* 0x00005c0047072a20 */ /* 0x002fc40000400000 */
[----:B--2---:R-:W-:-:S04]  /*10880*/  IMAD.WIDE.U32 R16, R156, c[0x0][0x1c8], R138 ;  /* 0x000072009c107a25 */ /* 0x004fc800078e008a */
[----:B------:R-:W-:Y:S01]  /*10890*/  @P2 FMUL R71, R71, c[0x0][0x16c] ;  /* 0x00005b0047472a20 */ /* 0x000fe20000400000 */
[----:B------:R-:W-:Y:S01]  /*108a0*/  IADD3 R3, R3, R17, RZ ;  /* 0x0000001103037210 */ /* 0x000fe20007ffe0ff */
[C---:B------:R-:W-:Y:S02]  /*108b0*/  @P2 FFMA R7, R70.reuse, c[0x0][0x16c], -R7 ;  /* 0x00005b0046072a23 */ /* 0x040fe40000000807 */
[----:B------:R-:W-:Y:S01]  /*108c0*/  @P2 FFMA R71, R70, c[0x0][0x170], R71 ;  /* 0x00005c0046472a23 */ /* 0x000fe20000000047 */
[----:B---3--:R-:W-:-:S04]  /*108d0*/  @P2 LEA R8, P0, R16, UR21, 0x3 ;  /* 0x0000001510082c11 */ /* 0x008fc8000f8018ff */
[----:B------:R-:W-:Y:S02]  /*108e0*/  @P2 LEA.HI.X R9, R16, UR20, R3, 0x3, P0 ;  /* 0x0000001410092c11 */ /* 0x000fe400080f1c03 */
[----:B------:R-:W-:Y:S01]  /*108f0*/  LOP3.LUT P1, RZ, R241, 0x1000000, RZ, 0xc0, !PT ;  /* 0x01000000f1ff7812 */ /* 0x000fe2000782c0ff */
[----:B------:R-:W-:Y:S01]  /*10900*/  BSSY B0, `(.L_x_68) ;  /* 0x000001c000007945 */ /* 0x000fe20003800000 */
[C---:B----4-:R-:W-:Y:S02]  /*10910*/  @P2 FMUL R12, R2.reuse, c[0x0][0x1a8] ;  /* 0x00006a00020c2a20 */ /* 0x050fe40000400000 */
[----:B------:R-:W-:Y:S02]  /*10920*/  @P2 FMUL R2, R2, c[0x0][0x1a4] ;  /* 0x0000690002022a20 */ /* 0x000fe40000400000 */
[C---:B------:R-:W-:Y:S02]  /*10930*/  @P2 FFMA R12, R5.reuse, c[0x0][0x1a4], -R12 ;  /* 0x00006900050c2a23 */ /* 0x040fe4000000080c */
[----:B------:R-:W-:-:S02]  /*10940*/  @P2 FFMA R2, R5, c[0x0][0x1a8], R2 ;  /* 0x00006a0005022a23 */ /* 0x000fc40000000002 */
[----:B------:R-:W-:Y:S02]  /*10950*/  @P2 FADD R7, R7, R12 ;  /* 0x0000000c07072221 */ /* 0x000fe40000000000 */
[----:B------:R-:W-:-:S03]  /*10960*/  @P2 FADD R2, R71, R2 ;  /* 0x0000000247022221 */ /* 0x000fc60000000000 */
[----:B------:R0:W-:Y:S04]  /*10970*/  @P2 STG.E [R8.64], R7 ;  /* 0x0000000708002986 */ /* 0x0001e8000c101904 */
[----:B------:R0:W-:Y:S01]  /*10980*/  @P2 STG.E [R8.64+0x4], R2 ;  /* 0x0000040208002986 */ /* 0x0001e2000c101904 */
[----:B------:R-:W-:Y:S05]  /*10990*/  @!P1 BRA `(.L_x_69) ;  /* 0x0000012000009947 */ /* 0x000fea0003800000 */
[----:B0-----:R-:W2:Y:S04]  /*109a0*/  LDG.E R2, [R10.64+0x74] ;  /* 0x000074040a027981 */ /* 0x001ea8000c1e1900 */
[----:B------:R-:W3:Y:S01]  /*109b0*/  LDG.E R3, [R10.64+0x70] ;  /* 0x000070040a037981 */ /* 0x000ee2000c1e1900 */
[----:B-----5:R-:W-:-:S02]  /*109c0*/  FMUL R5, R103, c[0x0][0x170] ;  /* 0x00005c0067057a20 */ /* 0x020fc40000400000 */
[----:B------:R-:W-:-:S04]  /*109d0*/  IMAD.WIDE.U32 R8, R137, c[0x0][0x1c8], R138 ;  /* 0x0000720089087a25 */ /* 0x000fc800078e008a */
[----:B------:R-:W-:Y:S01]  /*109e0*/  FMUL R103, R103, c[0x0][0x16c] ;  /* 0x00005b0067677a20 */ /* 0x000fe20000400000 */
[----:B------:R-:W-:Y:S01]  /*109f0*/  IADD3 R0, R0, R9, RZ ;  /* 0x0000000900007210 */ /* 0x000fe20007ffe0ff */
[----:B------:R-:W-:Y:S01]  /*10a00*/  FFMA R5, R102, c[0x0][0x16c], -R5 ;  /* 0x00005b0066057a23 */ /* 0x000fe20000000805 */
[----:B------:R-:W-:Y:S01]  /*10a10*/  LEA R12, P0, R8, UR21, 0x3 ;  /* 0x00000015080c7c11 */ /* 0x000fe2000f8018ff */
[----:B------:R-:W-:-:S03]  /*10a20*/  FFMA R103, R102, c[0x0][0x170], R103 ;  /* 0x00005c0066677a23 */ /* 0x000fc60000000067 */
[----:B------:R-:W-:Y:S01]  /*10a30*/  LEA.HI.X R13, R8, UR20, R0, 0x3, P0 ;  /* 0x00000014080d7c11 */ /* 0x000fe200080f1c00 */
[C---:B--2---:R-:W-:Y:S02]  /*10a40*/  FMUL R6, R2.reuse, c[0x0][0x1a8] ;  /* 0x00006a0002067a20 */ /* 0x044fe40000400000 */
[----:B------:R-:W-:Y:S02]  /*10a50*/  FMUL R2, R2, c[0x0][0x1a4] ;  /* 0x0000690002027a20 */ /* 0x000fe40000400000 */
[C---:B---3--:R-:W-:Y:S02]  /*10a60*/  FFMA R6, R3.reuse, c[0x0][0x1a4], -R6 ;  /* 0x0000690003067a23 */ /* 0x048fe40000000806 */
[----:B------:R-:W-:Y:S02]  /*10a70*/  FFMA R2, R3, c[0x0][0x1a8], R2 ;  /* 0x00006a0003027a23 */ /* 0x000fe40000000002 */
[----:B------:R-:W-:Y:S02]  /*10a80*/  FADD R5, R5, R6 ;  /* 0x0000000605057221 */ /* 0x000fe40000000000 */
[----:B------:R-:W-:-:S03]  /*10a90*/  FADD R2, R103, R2 ;  /* 0x0000000267027221 */ /* 0x000fc60000000000 */
[----:B------:R0:W-:Y:S04]  /*10aa0*/  STG.E [R12.64], R5 ;  /* 0x000000050c007986 */ /* 0x0001e8000c101904 */
[----:B------:R0:W-:Y:S02]  /*10ab0*/  STG.E [R12.64+0x4], R2 ;  /* 0x000004020c007986 */ /* 0x0001e4000c101904 */
.L_x_69:
[----:B------:R-:W-:Y:S05]  /*10ac0*/  BSYNC B0 ;  /* 0x0000000000007941 */ /* 0x000fea0003800000 */
.L_x_68:
[----:B------:R-:W-:-:S13]  /*10ad0*/  LOP3.LUT P0, RZ, R241, 0x2000000, RZ, 0xc0, !PT ;  /* 0x02000000f1ff7812 */ /* 0x000fda000780c0ff */
[----:B------:R-:W-:Y:S05]  /*10ae0*/  @!P0 BRA `(.L_x_70) ;  /* 0x00003d1000008947 */ /* 0x000fea0003800000 */
[----:B------:R-:W2:Y:S04]  /*10af0*/  LDG.E R0, [R42.64+0x74] ;  /* 0x000074042a007981 */ /* 0x000ea8000c1e1900 */
[----:B0-----:R-:W3:Y:S01]  /*10b00*/  LDG.E R2, [R42.64+0x70] ;  /* 0x000070042a027981 */ /* 0x001ee2000c1e1900 */
[----:B-----5:R-:W-:Y:S02]  /*10b10*/  FMUL R3, R135, c[0x0][0x170] ;  /* 0x00005c0087037a20 */ /* 0x020fe40000400000 */
[----:B------:R-:W-:-:S04]  /*10b20*/  IMAD.WIDE.U32 R8, R136, c[0x0][0x1c8], R138 ;  /* 0x0000720088087a25 */ /* 0x000fc800078e008a */
[----:B------:R-:W-:Y:S01]  /*10b30*/  FMUL R135, R135, c[0x0][0x16c] ;  /* 0x00005b0087877a20 */ /* 0x000fe20000400000 */
[----:B------:R-:W-:Y:S01]  /*10b40*/  IADD3 R4, R4, R9, RZ ;  /* 0x0000000904047210 */ /* 0x000fe20007ffe0ff */
[----:B------:R-:W-:Y:S01]  /*10b50*/  FFMA R3, R134, c[0x0][0x16c], -R3 ;  /* 0x00005b0086037a23 */ /* 0x000fe20000000803 */
[----:B------:R-:W-:Y:S01]  /*10b60*/  LEA R6, P0, R8, UR21, 0x3 ;  /* 0x0000001508067c11 */ /* 0x000fe2000f8018ff */
[----:B------:R-:W-:Y:S02]  /*10b70*/  FFMA R135, R134, c[0x0][0x170], R135 ;  /* 0x00005c0086877a23 */ /* 0x000fe40000000087 */
[C---:B--2---:R-:W-:Y:S02]  /*10b80*/  FMUL R5, R0.reuse, c[0x0][0x1a8] ;  /* 0x00006a0000057a20 */ /* 0x044fe40000400000 */
[----:B------:R-:W-:Y:S02]  /*10b90*/  FMUL R7, R0, c[0x0][0x1a4] ;  /* 0x0000690000077a20 */ /* 0x000fe40000400000 */
[----:B---3--:R-:W-:-:S02]  /*10ba0*/  FFMA R0, R2, c[0x0][0x1a4], -R5 ;  /* 0x0000690002007a23 */ /* 0x008fc40000000805 */
[----:B------:R-:W-:Y:S01]  /*10bb0*/  FFMA R2, R2, c[0x0][0x1a8], R7 ;  /* 0x00006a0002027a23 */ /* 0x000fe20000000007 */
[----:B------:R-:W-:Y:S01]  /*10bc0*/  LEA.HI.X R7, R8, UR20, R4, 0x3, P0 ;  /* 0x0000001408077c11 */ /* 0x000fe200080f1c04 */
[----:B------:R-:W-:Y:S02]  /*10bd0*/  FADD R0, R3, R0 ;  /* 0x0000000003007221 */ /* 0x000fe40000000000 */
[----:B------:R-:W-:-:S03]  /*10be0*/  FADD R2, R135, R2 ;  /* 0x0000000287027221 */ /* 0x000fc60000000000 */
[----:B------:R0:W-:Y:S04]  /*10bf0*/  STG.E [R6.64], R0 ;  /* 0x0000000006007986 */ /* 0x0001e8000c101904 */
[----:B------:R0:W-:Y:S01]  /*10c00*/  STG.E [R6.64+0x4], R2 ;  /* 0x0000040206007986 */ /* 0x0001e2000c101904 */
[----:B------:R-:W-:Y:S05]  /*10c10*/  BRA `(.L_x_70) ;  /* 0x00003be000007947 */ /* 0x000fea0003800000 */
.L_x_67:
[----:B------:R-:W-:Y:S01]  /*10c20*/  BSSY B0, `(.L_x_71) ;  /* 0x000000b000007945 */ /* 0x000fe20003800000 */
[----:B------:R-:W-:Y:S05]  /*10c30*/  @!P1 BRA `(.L_x_72) ;  /* 0x0000009000009947 */ /* 0x000fea0003800000 */
[----:B------:R-:W2:Y:S01]  /*10c40*/  LDL.64 R6, [R1+0x150] ;  /* 0x0001500001067983 */ /* 0x000ea20000100a00 */
[C---:B------:R-:W-:Y:S02]  /*10c50*/  FMUL R3, R9.reuse, c[0x0][0x170] ;  /* 0x00005c0009037a20 */ /* 0x040fe40000400000 */
[----:B------:R-:W-:Y:S02]  /*10c60*/  FMUL R9, R9, c[0x0][0x16c] ;  /* 0x00005b0009097a20 */ /* 0x000fe40000400000 */
[----:B------:R-:W-:-:S02]  /*10c70*/  FFMA R3, R8, c[0x0][0x16c], -R3 ;  /* 0x00005b0008037a23 */ /* 0x000fc40000000803 */
[----:B------:R-:W-:Y:S01]  /*10c80*/  FFMA R9, R8, c[0x0][0x170], R9 ;  /* 0x00005c0008097a23 */ /* 0x000fe20000000009 */
[----:B--2---:R-:W-:-:S04]  /*10c90*/  LEA R4, P0, R6, UR21, 0x3 ;  /* 0x0000001506047c11 */ /* 0x004fc8000f8018ff */
[----:B------:R-:W-:-:S05]  /*10ca0*/  LEA.HI.X R5, R6, UR20, R193, 0x3, P0 ;  /* 0x0000001406057c11 */ /* 0x000fca00080f1cc1 */
[----:B------:R0:W-:Y:S04]  /*10cb0*/  STG.E [R4.64], R3 ;  /* 0x0000000304007986 */ /* 0x0001e8000c101904 */
[----:B------:R0:W-:Y:S02]  /*10cc0*/  STG.E [R4.64+0x4], R9 ;  /* 0x0000040904007986 */ /* 0x0001e4000c101904 */
.L_x_72:
[----:B------:R-:W-:Y:S05]  /*10cd0*/  BSYNC B0 ;  /* 0x0000000000007941 */ /* 0x000fea0003800000 */
.L_x_71:
[----:B------:R-:W-:Y:S01]  /*10ce0*/  BSSY B0, `(.L_x_73) ;  /* 0x000000b000007945 */ /* 0x000fe20003800000 */
[----:B------:R-:W-:Y:S05]  /*10cf0*/  @!P2 BRA `(.L_x_74) ;  /* 0x000000900000a947 */ /* 0x000fea0003800000 */
[----:B------:R-:W2:Y:S01]  /*10d00*/  LDL.64 R6, [R1+0x140] ;  /* 0x0001400001067983 */ /* 0x000ea20000100a00 */
[C---:B0-----:R-:W-:Y:S02]  /*10d10*/  FMUL R3, R41.reuse, c[0x0][0x170] ;  /* 0x00005c0029037a20 */ /* 0x041fe40000400000 */
[----:B------:R-:W-:Y:S02]  /*10d20*/  FMUL R41, R41, c[0x0][0x16c] ;  /* 0x00005b0029297a20 */ /* 0x000fe40000400000 */
[----:B------:R-:W-:-:S02]  /*10d30*/  FFMA R3, R40, c[0x0][0x16c], -R3 ;  /* 0x00005b0028037a23 */ /* 0x000fc40000000803 */
[----:B------:R-:W-:Y:S01]  /*10d40*/  FFMA R41, R40, c[0x0][0x170], R41 ;  /* 0x00005c0028297a23 */ /* 0x000fe20000000029 */
[----:B--2---:R-:W-:-:S04]  /*10d50*/  LEA R4, P0, R6, UR21, 0x3 ;  /* 0x0000001506047c11 */ /* 0x004fc8000f8018ff */
[----:B------:R-:W-:-:S05]  /*10d60*/  LEA.HI.X R5, R6, UR20, R194, 0x3, P0 ;  /* 0x0000001406057c11 */ /* 0x000fca00080f1cc2 */
[----:B------:R0:W-:Y:S04]  /*10d70*/  STG.E [R4.64], R3 ;  /* 0x0000000304007986 */ /* 0x0001e8000c101904 */
[----:B------:R0:W-:Y:S02]  /*10d80*/  STG.E [R4.64+0x4], R41 ;  /* 0x0000042904007986 */ /* 0x0001e4000c101904 */
.L_x_74:
[----:B------:R-:W-:Y:S05]  /*10d90*/  BSYNC B0 ;  /* 0x0000000000007941 */ /* 0x000fea0003800000 */
.L_x_73:
        /* <DEDUP_REMOVED lines=11> */
.L_x_76:
[----:B------:R-:W-:Y:S05]  /*10e50*/  BSYNC B0 ;  /* 0x0000000000007941 */ /* 0x000fea0003800000 */
.L_x_75:
        /* <DEDUP_REMOVED lines=11> */
.L_x_78:
[----:B------:R-:W-:Y:S05]  /*10f10*/  BSYNC B0 ;  /* 0x0000000000007941 */ /* 0x000fea0003800000 */
.L_x_77:
        /* <DEDUP_REMOVED lines=11> */
.L_x_80:
[----:B------:R-:W-:Y:S05]  /*10fd0*/  BSYNC B0 ;  /* 0x0000000000007941 */ /* 0x000fea0003800000 */
.L_x_79:
        /* <DEDUP_REMOVED lines=11> */
.L_x_82:
[----:B------:R-:W-:Y:S05]  /*11090*/  BSYNC B0 ;  /* 0x0000000000007941 */ /* 0x000fea0003800000 */
.L_x_81:
[----:B------:R-:W-:Y:S01]  /*110a0*/  LOP3.LUT P0, RZ, R240, 0x2, RZ, 0xc0, !PT ;  /* 0x00000002f0ff7812 */ /* 0x000fe2000780c0ff */
[----:B------:R-:W-:-:S12]  /*110b0*/  BSSY B0, `(.L_x_83) ;  /* 0x000000b000007945 */ /* 0x000fd80003800000 */
[----:B------:R-:W-:Y:S05]  /*110c0*/  @!P0 BRA `(.L_x_84) ;  /* 0x0000009000008947 */ /* 0x000fea0003800000 */
[----:B------:R-:W2:Y:S01]  /*110d0*/  LDL.64 R6, [R1+0xf0] ;  /* 0x0000f00001067983 */ /* 0x000ea20000100a00 */
[C---:B0-----:R-:W-:Y:S02]  /*110e0*/  FMUL R3, R75.reuse, c[0x0][0x170] ;  /* 0x00005c004b037a20 */ /* 0x041fe40000400000 */
[----:B------:R-:W-:Y:S02]  /*110f0*/  FMUL R75, R75, c[0x0][0x16c] ;  /* 0x00005b004b4b7a20 */ /* 0x000fe40000400000 */
[C---:B------:R-:W-:Y:S02]  /*11100*/  FFMA R3, R74.reuse, c[0x0][0x16c], -R3 ;  /* 0x00005b004a037a23 */ /* 0x040fe40000000803 */
[----:B------:R-:W-:Y:S01]  /*11110*/  FFMA R75, R74, c[0x0][0x170], R75 ;  /* 0x00005c004a4b7a23 */ /* 0x000fe2000000004b */
[----:B--2---:R-:W-:-:S04]  /*11120*/  LEA R4, P0, R6, UR21, 0x3 ;  /* 0x0000001506047c11 */ /* 0x004fc8000f8018ff */
[----:B------:R-:W-:-:S05]  /*11130*/  LEA.HI.X R5, R6, UR20, R199, 0x3, P0 ;  /* 0x0000001406057c11 */ /* 0x000fca00080f1cc7 */
[----:B------:R0:W-:Y:S04]  /*11140*/  STG.E [R4.64], R3 ;  /* 0x0000000304007986 */ /* 0x0001e8000c101904 */
[----:B------:R0:W-:Y:S02]  /*11150*/  STG.E [R4.64+0x4], R75 ;  /* 0x0000044b04007986 */ /* 0x0001e4000c101904 */
.L_x_84:
[----:B------:R-:W-:Y:S05]  /*11160*/  BSYNC B0 ;  /* 0x0000000000007941 */ /* 0x000fea0003800000 */
.L_x_83:
        /* <DEDUP_REMOVED lines=12> */
.L_x_86:
[----:B------:R-:W-:Y:S05]  /*11230*/  BSYNC B0 ;  /* 0x0000000000007941 */ /* 0x000fea0003800000 */
.L_x_85:
        /* <DEDUP_REMOVED lines=12> */
.L_x_88:
[----:B------:R-:W-:Y:S05]  /*11300*/  BSYNC B0 ;  /* 0x0000000000007941 */ /* 0x000fea0003800000 */
.L_x_87:
        /* <DEDUP_REMOVED lines=12> */
.L_x_90:
[----:B------:R-:W-:Y:S05]  /*113d0*/  BSYNC B0 ;  /* 0x0000000000007941 */ /* 0x000fea0003800000 */
.L_x_89:
        /* <DEDUP_REMOVED lines=12> */
.L_x_92:
[----:B------:R-:W-:Y:S05]  /*114a0*/  BSYNC B0 ;  /* 0x0000000000007941 */ /* 0x000fea0003800000 */
.L_x_91:
        /* <DEDUP_REMOVED lines=12> */
.L_x_94:
[----:B------:R-:W-:Y:S05]  /*11570*/  BSYNC B0 ;  /* 0x0000000000007941 */ /* 0x000fea0003800000 */
.L_x_93:
        /* <DEDUP_REMOVED lines=12> */
.L_x_96:
[----:B------:R-:W-:Y:S05]  /*11640*/  BSYNC B0 ;  /* 0x0000000000007941 */ /* 0x000fea0003800000 */
.L_x_95:
        /* <DEDUP_REMOVED lines=12> */
.L_x_98:
[----:B------:R-:W-:Y:S05]  /*11710*/  BSYNC B0 ;  /* 0x0000000000007941 */ /* 0x000fea0003800000 */
.L_x_97:
        /* <DEDUP_REMOVED lines=12> */
.L_x_100:
[----:B------:R-:W-:Y:S05]  /*117e0*/  BSYNC B0 ;  /* 0x0000000000007941 */ /* 0x000fea0003800000 */
.L_x_99:
        /* <DEDUP_REMOVED lines=12> */
.L_x_102:
[----:B------:R-:W-:Y:S05]  /*118b0*/  BSYNC B0 ;  /* 0x0000000000007941 */ /* 0x000fea0003800000 */
.L_x_101:
        /* <DEDUP_REMOVED lines=12> */
.L_x_104:
[----:B------:R-:W-:Y:S05]  /*11980*/  BSYNC B0 ;  /* 0x0000000000007941 */ /* 0x000fea0003800000 */
.L_x_103:
        /* <DEDUP_REMOVED lines=12> */
.L_x_106:
[----:B------:R-:W-:Y:S05]  /*11a50*/  BSYNC B0 ;  /* 0x0000000000007941 */ /* 0x000fea0003800000 */
.L_x_105:
        /* <DEDUP_REMOVED lines=12> */
.L_x_108:
[----:B------:R-:W-:Y:S05]  /*11b20*/  BSYNC B0 ;  /* 0x0000000000007941 */ /* 0x000fea0003800000 */
.L_x_107:
        /* <DEDUP_REMOVED lines=12> */
.L_x_110:
[----:B------:R-:W-:Y:S05]  /*11bf0*/  BSYNC B0 ;  /* 0x0000000000007941 */ /* 0x000fea0003800000 */
.L_x_109:
        /* <DEDUP_REMOVED lines=12> */
.L_x_112:
[----:B------:R-:W-:Y:S05]  /*11cc0*/  BSYNC B0 ;  /* 0x0000000000007941 */ /* 0x000fea0003800000 */
.L_x_111:
        /* <DEDUP_REMOVED lines=12> */
.L_x_114:
[----:B------:R-:W-:Y:S05]  /*11d90*/  BSYNC B0 ;  /* 0x0000000000007941 */ /* 0x000fea0003800000 */
.L_x_113:
        /* <DEDUP_REMOVED lines=12> */
.L_x_116:
[----:B------:R-:W-:Y:S05]  /*11e60*/  BSYNC B0 ;  /* 0x0000000000007941 */ /* 0x000fea0003800000 */
.L_x_115:
        /* <DEDUP_REMOVED lines=12> */
.L_x_118:
[----:B------:R-:W-:Y:S05]  /*11f30*/  BSYNC B0 ;  /* 0x0000000000007941 */ /* 0x000fea0003800000 */
.L_x_117:
[----:B------:R-:W-:Y:S01]  /*11f40*/  LOP3.LUT P0, RZ, R240, 0x80000, RZ, 0xc0, !PT ;  /* 0x00080000f0ff7812 */ /* 0x000fe2000780c0ff */
[----:B------:R-:W-:-:S12]  /*11f50*/  BSSY B0, `(.L_x_119) ;  /* 0x000000b000007945 */ /* 0x000fd80003800000 */
[----:B------:R-:W-:Y:S05]  /*11f60*/  @!P0 BRA `(.L_x_120) ;  /* 0x0000009000008947 */ /* 0x000fea0003800000 */
[----:B0-----:R-:W2:Y:S02]  /*11f70*/  LDL.64 R2, [R1+0x50] ;  /* 0x0000500001027983 */ /* 0x001ea40000100a00 */
[C---:B--2---:R-:W-:Y:S01]  /*11f80*/  FMUL R3, R21.reuse, c[0x0][0x170] ;  /* 0x00005c0015037a20 */ /* 0x044fe20000400000 */
[----:B------:R-:W-:Y:S01]  /*11f90*/  LEA R4, P0, R2, UR21, 0x3 ;  /* 0x0000001502047c11 */ /* 0x000fe2000f8018ff */
[----:B------:R-:W-:Y:S02]  /*11fa0*/  FMUL R21, R21, c[0x0][0x16c] ;  /* 0x00005b0015157a20 */ /* 0x000fe40000400000 */
[----:B------:R-:W-:Y:S01]  /*11fb0*/  FFMA R3, R20, c[0x0][0x16c], -R3 ;  /* 0x00005b0014037a23 */ /* 0x000fe20000000803 */
[----:B------:R-:W-:Y:S01]  /*11fc0*/  LEA.HI.X R5, R2, UR20, R217, 0x3, P0 ;  /* 0x0000001402057c11 */ /* 0x000fe200080f1cd9 */
[----:B------:R-:W-:-:S04]  /*11fd0*/  FFMA R21, R20, c[0x0][0x170], R21 ;  /* 0x00005c0014157a23 */ /* 0x000fc80000000015 */
[----:B------:R0:W-:Y:S04]  /*11fe0*/  STG.E [R4.64], R3 ;  /* 0x0000000304007986 */ /* 0x0001e8000c101904 */
[----:B------:R0:W-:Y:S02]  /*11ff0*/  STG.E [R4.64+0x4], R21 ;  /* 0x0000041504007986 */ /* 0x0001e4000c101904 */
.L_x_120:
[----:B------:R-:W-:Y:S05]  /*12000*/  BSYNC B0 ;  /* 0x0000000000007941 */ /* 0x000fea0003800000 */
.L_x_119:
        /* <DEDUP_REMOVED lines=12> */
.L_x_122:
[----:B------:R-:W-:Y:S05]  /*120d0*/  BSYNC B0 ;  /* 0x0000000000007941 */ /* 0x000fea0003800000 */
.L_x_121:
        /* <DEDUP_REMOVED lines=12> */
.L_x_124:
[----:B------:R-:W-:Y:S05]  /*121a0*/  BSYNC B0 ;  /* 0x0000000000007941 */ /* 0x000fea0003800000 */
.L_x_123:
        /* <DEDUP_REMOVED lines=12> */
.L_x_126:
[----:B------:R-:W-:Y:S05]  /*12270*/  BSYNC B0 ;  /* 0x0000000000007941 */ /* 0x000fea0003800000 */
.L_x_125:
        /* <DEDUP_REMOVED lines=12> */
.L_x_128:
[----:B------:R-:W-:Y:S05]  /*12340*/  BSYNC B0 ;  /* 0x0000000000007941 */ /* 0x000fea0003800000 */
.L_x_127:
        /* <DEDUP_REMOVED lines=12> */
.L_x_130:
[----:B------:R-:W-:Y:S05]  /*12410*/  BSYNC B0 ;  /* 0x0000000000007941 */ /* 0x000fea0003800000 */
.L_x_129:
        /* <DEDUP_REMOVED lines=12> */
.L_x_132:
[----:B------:R-:W-:Y:S05]  /*124e0*/  BSYNC B0 ;  /* 0x0000000000007941 */ /* 0x000fea0003800000 */
.L_x_131:
        /* <DEDUP_REMOVED lines=12> */
.L_x_134:
[----:B------:R-:W-:Y:S05]  /*125b0*/  BSYNC B0 ;  /* 0x0000000000007941 */ /* 0x000fea0003800000 */
.L_x_133:
        /* <DEDUP_REMOVED lines=12> */
.L_x_136:
[----:B------:R-:W-:Y:S05]  /*12680*/  BSYNC B0 ;  /* 0x0000000000007941 */ /* 0x000fea0003800000 */
.L_x_135:
        /* <DEDUP_REMOVED lines=12> */
.L_x_138:
[----:B------:R-:W-:Y:S05]  /*12750*/  BSYNC B0 ;  /* 0x0000000000007941 */ /* 0x000fea0003800000 */
.L_x_137:
[----:B------:R-:W-:Y:S01]  /*12760*/  LOP3.LUT P0, RZ, R240, 0x20000000, RZ, 0xc0, !PT ;  /* 0x20000000f0ff7812 */ /* 0x000fe2000780c0ff */
[----:B------:R-:W-:-:S12]  /*12770*/  BSSY B0, `(.L_x_139) ;  /* 0x000000b000007945 */ /* 0x000fd80003800000 */
[----:B------:R-:W-:Y:S05]  /*12780*/  @!P0 BRA `(.L_x_140) ;  /* 0x0000009000008947 */ /* 0x000fea0003800000 */
[----:B0-----:R-:W2:Y:S02]  /*12790*/  LDL.64 R2, [R1] ;  /* 0x0000000001027983 */ /* 0x001ea40000100a00 */
        /* <DEDUP_REMOVED lines=8> */
.L_x_140:
[----:B------:R-:W-:Y:S05]  /*12820*/  BSYNC B0 ;  /* 0x0000000000007941 */ /* 0x000fea0003800000 */
.L_x_139:
[----:B------:R-:W-:Y:S01]  /*12830*/  LOP3.LUT P0, RZ, R240, 0x80000000, RZ, 0xc0, !PT ;  /* 0x80000000f0ff7812 */ /* 0x000fe2000780c0ff */
[----:B------:R-:W-:-:S12]  /*12840*/  BSSY B0, `(.L_x_141) ;  /* 0x000000a000007945 */ /* 0x000fd80003800000 */
[----:B------:R-:W-:Y:S05]  /*12850*/  @!P0 BRA `(.L_x_142) ;  /* 0x0000008000008947 */ /* 0x000fea0003800000 */
[C---:B0-----:R-:W-:Y:S01]  /*12860*/  FMUL R3, R121.reuse, c[0x0][0x170] ;  /* 0x00005c0079037a20 */ /* 0x041fe20000400000 */
[----:B------:R-:W-:Y:S01]  /*12870*/  LEA R4, P0, R250, UR21, 0x3 ;  /* 0x00000015fa047c11 */ /* 0x000fe2000f8018ff */
[----:B------:R-:W-:Y:S02]  /*12880*/  FMUL R121, R121, c[0x0][0x16c] ;  /* 0x00005b0079797a20 */ /* 0x000fe40000400000 */
[----:B------:R-:W-:Y:S01]  /*12890*/  FFMA R3, R120, c[0x0][0x16c], -R3 ;  /* 0x00005b0078037a23 */ /* 0x000fe20000000803 */
[----:B------:R-:W-:Y:S01]  /*128a0*/  LEA.HI.X R5, R250, UR20, R228, 0x3, P0 ;  /* 0x00000014fa057c11 */ /* 0x000fe200080f1ce4 */
[----:B------:R-:W-:-:S04]  /*128b0*/  FFMA R121, R120, c[0x0][0x170], R121 ;  /* 0x00005c0078797a23 */ /* 0x000fc80000000079 */
[----:B------:R0:W-:Y:S04]  /*128c0*/  STG.E [R4.64], R3 ;  /* 0x0000000304007986 */ /* 0x0001e8000c101904 */
[----:B------:R0:W-:Y:S02]  /*128d0*/  STG.E [R4.64+0x4], R121 ;  /* 0x0000047904007986 */ /* 0x0001e4000c101904 */
.L_x_142:
[----:B------:R-:W-:Y:S05]  /*128e0*/  BSYNC B0 ;  /* 0x0000000000007941 */ /* 0x000fea0003800000 */
.L_x_141:
        /* <DEDUP_REMOVED lines=11> */
.L_x_144:
[----:B------:R-:W-:Y:S05]  /*129a0*/  BSYNC B0 ;  /* 0x0000000000007941 */ /* 0x000fea0003800000 */
.L_x_143:
        /* <DEDUP_REMOVED lines=11> */
.L_x_146:
[----:B------:R-:W-:Y:S05]  /*12a60*/  BSYNC B0 ;  /* 0x0000000000007941 */ /* 0x000fea0003800000 */
.L_x_145:
        /* <DEDUP_REMOVED lines=11> */
.L_x_148:
[----:B------:R-:W-:Y:S05]  /*12b20*/  BSYNC B0 ;  /* 0x0000000000007941 */ /* 0x000fea0003800000 */
.L_x_147:
[----:B------:R-:W-:Y:S01]  /*12b30*/  LOP3.LUT P0, RZ, R241, 0x8, RZ, 0xc0, !PT ;  /* 0x00000008f1ff7812 */ /* 0x000fe2000780c0ff */
[----:B------:R-:W-:-:S12]  /*12b40*/  BSSY B0, `(.L_x_149) ;  /* 0x0000011000007945 */ /* 0x000fd80003800000 */
[----:B------:R-:W-:Y:S05]  /*12b50*/  @!P0 BRA `(.L_x_150) ;  /* 0x000000f000008947 */ /* 0x000fea0003800000 */
[----:B0-----:R-:W-:Y:S02]  /*12b60*/  SHF.R.S32.HI R3, RZ, 0x1f, R136 ;  /* 0x0000001fff037819 */ /* 0x001fe40000011488 */
[----:B------:R-:W-:Y:S02]  /*12b70*/  SHF.R.S32.HI R5, RZ, 0x1f, R160 ;  /* 0x0000001fff057819 */ /* 0x000fe400000114a0 */
[----:B------:R-:W-:Y:S01]  /*12b80*/  MOV R4, R160 ;  /* 0x000000a000047202 */ /* 0x000fe20000000f00 */
[----:B------:R-:W-:-:S04]  /*12b90*/  IMAD R3, R3, c[0x0][0x1c8], RZ ;  /* 0x0000720003037a24 */ /* 0x000fc800078e02ff */
[C---:B------:R-:W-:Y:S02]  /*12ba0*/  IMAD R0, R136.reuse, c[0x0][0x1cc], R3 ;  /* 0x0000730088007a24 */ /* 0x040fe400078e0203 */
[----:B------:R-:W-:-:S05]  /*12bb0*/  IMAD.WIDE.U32 R2, R136, c[0x0][0x1c8], R4 ;  /* 0x0000720088027a25 */ /* 0x000fca00078e0004 */
[----:B------:R-:W-:Y:S01]  /*12bc0*/  IADD3 R0, R0, R3, RZ ;  /* 0x0000000300007210 */ /* 0x000fe20007ffe0ff */
[C---:B------:R-:W-:Y:S01]  /*12bd0*/  FMUL R3, R123.reuse, c[0x0][0x170] ;  /* 0x00005c007b037a20 */ /* 0x040fe20000400000 */
[----:B------:R-:W-:Y:S01]  /*12be0*/  LEA R4, P0, R2, UR21, 0x3 ;  /* 0x0000001502047c11 */ /* 0x000fe2000f8018ff */
[----:B------:R-:W-:Y:S02]  /*12bf0*/  FMUL R123, R123, c[0x0][0x16c] ;  /* 0x00005b007b7b7a20 */ /* 0x000fe40000400000 */
[----:B------:R-:W-:Y:S01]  /*12c00*/  FFMA R3, R122, c[0x0][0x16c], -R3 ;  /* 0x00005b007a037a23 */ /* 0x000fe20000000803 */
[----:B------:R-:W-:Y:S01]  /*12c10*/  LEA.HI.X R5, R2, UR20, R0, 0x3, P0 ;  /* 0x0000001402057c11 */ /* 0x000fe200080f1c00 */
[----:B------:R-:W-:-:S04]  /*12c20*/  FFMA R123, R122, c[0x0][0x170], R123 ;  /* 0x00005c007a7b7a23 */ /* 0x000fc8000000007b */
[----:B------:R0:W-:Y:S04]  /*12c30*/  STG.E [R4.64], R3 ;  /* 0x0000000304007986 */ /* 0x0001e8000c101904 */
[----:B------:R0:W-:Y:S02]  /*12c40*/  STG.E [R4.64+0x4], R123 ;  /* 0x0000047b04007986 */ /* 0x0001e4000c101904 */
.L_x_150:
[----:B------:R-:W-:Y:S05]  /*12c50*/  BSYNC B0 ;  /* 0x0000000000007941 */ /* 0x000fea0003800000 */
.L_x_149:
[----:B------:R-:W-:Y:S01]  /*12c60*/  LOP3.LUT P0, RZ, R241, 0x4, RZ, 0xc0, !PT ;  /* 0x00000004f1ff7812 */ /* 0x000fe2000780c0ff */
[----:B------:R-:W-:-:S12]  /*12c70*/  BSSY B0, `(.L_x_151) ;  /* 0x0000010000007945 */ /* 0x000fd80003800000 */
[----:B------:R-:W-:Y:S05]  /*12c80*/  @!P0 BRA `(.L_x_152) ;  /* 0x000000e000008947 */ /* 0x000fea0003800000 */
[----:B0-----:R-:W-:Y:S01]  /*12c90*/  SHF.R.S32.HI R5, RZ, 0x1f, R148 ;  /* 0x0000001fff057819 */ /* 0x001fe20000011494 */
[----:B------:R-:W-:Y:S01]  /*12ca0*/  IMAD R3, R159, c[0x0][0x1c8], RZ ;  /* 0x000072009f037a24 */ /* 0x000fe200078e02ff */
[----:B------:R-:W-:-:S03]  /*12cb0*/  MOV R4, R148 ;  /* 0x0000009400047202 */ /* 0x000fc60000000f00 */
        /* <DEDUP_REMOVED lines=11> */
.L_x_152:
[----:B------:R-:W-:Y:S05]  /*12d70*/  BSYNC B0 ;  /* 0x0000000000007941 */ /* 0x000fea0003800000 */
.L_x_151:
        /* <DEDUP_REMOVED lines=17> */
.L_x_154:
[----:B------:R-:W-:Y:S05]  /*12e90*/  BSYNC B0 ;  /* 0x0000000000007941 */ /* 0x000fea0003800000 */
.L_x_153:
[----:B------:R-:W-:Y:S01]  /*12ea0*/  LOP3.LUT P0, RZ, R241, 0x20, RZ, 0xc0, !PT ;  /* 0x00000020f1ff7812 */ /* 0x000fe2000780c0ff */
[----:B------:R-:W-:-:S12]  /*12eb0*/  BSSY B0, `(.L_x_155) ;  /* 0x0000011000007945 */ /* 0x000fd80003800000 */
[----:B------:R-:W-:Y:S05]  /*12ec0*/  @!P0 BRA `(.L_x_156) ;  /* 0x000000f000008947 */ /* 0x000fea0003800000 */
[----:B------:R-:W-:Y:S02]  /*12ed0*/  SHF.R.S32.HI R0, RZ, 0x1f, R137 ;  /* 0x0000001fff007819 */ /* 0x000fe40000011489 */
[----:B0-----:R-:W-:Y:S02]  /*12ee0*/  SHF.R.S32.HI R3, RZ, 0x1f, R148 ;  /* 0x0000001fff037819 */ /* 0x001fe40000011494 */
        /* <DEDUP_REMOVED lines=13> */
.L_x_156:
[----:B------:R-:W-:Y:S05]  /*12fc0*/  BSYNC B0 ;  /* 0x0000000000007941 */ /* 0x000fea0003800000 */
.L_x_155:
        /* <DEDUP_REMOVED lines=18> */
.L_x_158:
[----:B------:R-:W-:Y:S05]  /*130f0*/  BSYNC B0 ;  /* 0x0000000000007941 */ /* 0x000fea0003800000 */
.L_x_157:
        /* <DEDUP_REMOVED lines=17> */
.L_x_160:
[----:B------:R-:W-:Y:S05]  /*13210*/  BSYNC B0 ;  /* 0x0000000000007941 */ /* 0x000fea0003800000 */
.L_x_159:
        /* <DEDUP_REMOVED lines=17> */
.L_x_162:
[----:B------:R-:W-:Y:S05]  /*13330*/  BSYNC B0 ;  /* 0x0000000000007941 */ /* 0x000fea0003800000 */
.L_x_161:
        /* <DEDUP_REMOVED lines=18> */
.L_x_164:
[----:B------:R-:W-:Y:S05]  /*13460*/  BSYNC B0 ;  /* 0x0000000000007941 */ /* 0x000fea0003800000 */
.L_x_163:
        /* <DEDUP_REMOVED lines=18> */
.L_x_166:
[----:B------:R-:W-:Y:S05]  /*13590*/  BSYNC B0 ;  /* 0x0000000000007941 */ /* 0x000fea0003800000 */
.L_x_165:
        /* <DEDUP_REMOVED lines=17> */
.L_x_168:
[----:B------:R-:W-:Y:S05]  /*136b0*/  BSYNC B0 ;  /* 0x0000000000007941 */ /* 0x000fea0003800000 */
.L_x_167:
        /* <DEDUP_REMOVED lines=17> */
.L_x_170:
[----:B------:R-:W-:Y:S05]  /*137d0*/  BSYNC B0 ;  /* 0x0000000000007941 */ /* 0x000fea0003800000 */
.L_x_169:
        /* <DEDUP_REMOVED lines=18> */
.L_x_172:
[----:B------:R-:W-:Y:S05]  /*13900*/  BSYNC B0 ;  /* 0x0000000000007941 */ /* 0x000fea0003800000 */
.L_x_171:
        /* <DEDUP_REMOVED lines=18> */
.L_x_174:
[----:B------:R-:W-:Y:S05]  /*13a30*/  BSYNC B0 ;  /* 0x0000000000007941 */ /* 0x000fea0003800000 */
.L_x_173:
        /* <DEDUP_REMOVED lines=17> */
.L_x_176:
[----:B------:R-:W-:Y:S05]  /*13b50*/  BSYNC B0 ;  /* 0x0000000000007941 */ /* 0x000fea0003800000 */
.L_x_175:
        /* <DEDUP_REMOVED lines=17> */
.L_x_178:
[----:B------:R-:W-:Y:S05]  /*13c70*/  BSYNC B0 ;  /* 0x0000000000007941 */ /* 0x000fea0003800000 */
.L_x_177:
        /* <DEDUP_REMOVED lines=18> */
.L_x_180:
[----:B------:R-:W-:Y:S05]  /*13da0*/  BSYNC B0 ;  /* 0x0000000000007941 */ /* 0x000fea0003800000 */
.L_x_179:
        /* <DEDUP_REMOVED lines=18> */
.L_x_182:
[----:B------:R-:W-:Y:S05]  /*13ed0*/  BSYNC B0 ;  /* 0x0000000000007941 */ /* 0x000fea0003800000 */
.L_x_181:
        /* <DEDUP_REMOVED lines=8> */
[----:B------:R-:W-:Y:S02]  /*13f60*/  IADD3 R0, R0, R5, RZ ;  /* 0x0000000500007210 */ /* 0x000fe40007ffe0ff */
[----:B------:R-:W-:-:S04]  /*13f70*/  LEA R2, P0, R4, UR21, 0x3 ;  /* 0x0000001504027c11 */ /* 0x000fc8000f8018ff */
[----:B------:R-:W-:Y:S01]  /*13f80*/  LEA.HI.X R3, R4, UR20, R0, 0x3, P0 ;  /* 0x0000001404037c11 */ /* 0x000fe200080f1c00 */
[C---:B------:R-:W-:Y:S02]  /*13f90*/  FMUL R0, R36.reuse, c[0x0][0x170] ;  /* 0x00005c0024007a20 */ /* 0x040fe40000400000 */
[----:B------:R-:W-:Y:S02]  /*13fa0*/  FMUL R36, R36, c[0x0][0x16c] ;  /* 0x00005b0024247a20 */ /* 0x000fe40000400000 */
[C---:B------:R-:W-:Y:S02]  /*13fb0*/  FFMA R0, R37.reuse, c[0x0][0x16c], -R0 ;  /* 0x00005b0025007a23 */ /* 0x040fe40000000800 */
[----:B------:R-:W-:-:S03]  /*13fc0*/  FFMA R36, R37, c[0x0][0x170], R36 ;  /* 0x00005c0025247a23 */ /* 0x000fc60000000024 */
[----:B------:R0:W-:Y:S04]  /*13fd0*/  STG.E [R2.64], R0 ;  /* 0x0000000002007986 */ /* 0x0001e8000c101904 */
[----:B------:R0:W-:Y:S02]  /*13fe0*/  STG.E [R2.64+0x4], R36 ;  /* 0x0000042402007986 */ /* 0x0001e4000c101904 */
.L_x_184:
[----:B------:R-:W-:Y:S05]  /*13ff0*/  BSYNC B0 ;  /* 0x0000000000007941 */ /* 0x000fea0003800000 */
.L_x_183:
        /* <DEDUP_REMOVED lines=17> */
.L_x_186:
[----:B------:R-:W-:Y:S05]  /*14110*/  BSYNC B0 ;  /* 0x0000000000007941 */ /* 0x000fea0003800000 */
.L_x_185:
[----:B------:R-:W-:Y:S01]  /*14120*/  LOP3.LUT P0, RZ, R241, 0x100000, RZ, 0xc0, !PT ;  /* 0x00100000f1ff7812 */ /* 0x000fe2000780c0ff */
[----:B------:R-:W-:-:S12]  /*14130*/  BSSY B0, `(.L_x_187) ;  /* 0x0000011000007945 */ /* 0x000fd80003800000 */
[----:B------:R-:W-:Y:S05]  /*14140*/  @!P0 BRA `(.L_x_188) ;  /* 0x000000f000008947 */ /* 0x000fea0003800000 */
[----:B0-----:R-:W-:Y:S01]  /*14150*/  SHF.R.S32.HI R0, RZ, 0x1f, R137 ;  /* 0x0000001fff007819 */ /* 0x001fe20000011489 */
[C---:B------:R-:W-:Y:S01]  /*14160*/  FMUL R2, R100.reuse, c[0x0][0x170] ;  /* 0x00005c0064027a20 */ /* 0x040fe20000400000 */
[----:B------:R-:W-:Y:S01]  /*14170*/  SHF.R.S32.HI R7, RZ, 0x1f, R140 ;  /* 0x0000001fff077819 */ /* 0x000fe2000001148c */
[----:B------:R-:W-:Y:S01]  /*14180*/  FMUL R100, R100, c[0x0][0x16c] ;  /* 0x00005b0064647a20 */ /* 0x000fe20000400000 */
[----:B------:R-:W-:Y:S01]  /*14190*/  MOV R6, R140 ;  /* 0x0000008c00067202 */ /* 0x000fe20000000f00 */
[----:B------:R-:W-:Y:S02]  /*141a0*/  IMAD R0, R0, c[0x0][0x1c8], RZ ;  /* 0x0000720000007a24 */ /* 0x000fe400078e02ff */
[----:B------:R-:W-:Y:S02]  /*141b0*/  FFMA R2, R101, c[0x0][0x16c], -R2 ;  /* 0x00005b0065027a23 */ /* 0x000fe40000000802 */
[C---:B------:R-:W-:Y:S02]  /*141c0*/  IMAD R0, R137.reuse, c[0x0][0x1cc], R0 ;  /* 0x0000730089007a24 */ /* 0x040fe400078e0200 */
[----:B------:R-:W-:-:S04]  /*141d0*/  IMAD.WIDE.U32 R6, R137, c[0x0][0x1c8], R6 ;  /* 0x0000720089067a25 */ /* 0x000fc800078e0006 */
[----:B------:R-:W-:Y:S01]  /*141e0*/  FFMA R100, R101, c[0x0][0x170], R100 ;  /* 0x00005c0065647a23 */ /* 0x000fe20000000064 */
[----:B------:R-:W-:Y:S02]  /*141f0*/  IADD3 R0, R0, R7, RZ ;  /* 0x0000000700007210 */ /* 0x000fe40007ffe0ff */
[----:B------:R-:W-:-:S04]  /*14200*/  LEA R4, P0, R6, UR21, 0x3 ;  /* 0x0000001506047c11 */ /* 0x000fc8000f8018ff */
[----:B------:R-:W-:-:S05]  /*14210*/  LEA.HI.X R5, R6, UR20, R0, 0x3, P0 ;  /* 0x0000001406057c11 */ /* 0x000fca00080f1c00 */
[----:B------:R0:W-:Y:S04]  /*14220*/  STG.E [R4.64], R2 ;  /* 0x0000000204007986 */ /* 0x0001e8000c101904 */
[----:B------:R0:W-:Y:S02]  /*14230*/  STG.E [R4.64+0x4], R100 ;  /* 0x0000046404007986 */ /* 0x0001e4000c101904 */
.L_x_188:
[----:B------:R-:W-:Y:S05]  /*14240*/  BSYNC B0 ;  /* 0x0000000000007941 */ /* 0x000fea0003800000 */
.L_x_187:
        /* <DEDUP_REMOVED lines=18> */
.L_x_190:
[----:B------:R-:W-:Y:S05]  /*14370*/  BSYNC B0 ;  /* 0x0000000000007941 */ /* 0x000fea0003800000 */
.L_x_189:
        /* <DEDUP_REMOVED lines=17> */
.L_x_192:
[----:B------:R-:W-:Y:S05]  /*14490*/  BSYNC B0 ;  /* 0x0000000000007941 */ /* 0x000fea0003800000 */
.L_x_191:
        /* <DEDUP_REMOVED lines=17> */
.L_x_194:
[----:B------:R-:W-:Y:S05]  /*145b0*/  BSYNC B0 ;  /* 0x0000000000007941 */ /* 0x000fea0003800000 */
.L_x_193:
        /* <DEDUP_REMOVED lines=18> */
.L_x_196:
[----:B------:R-:W-:Y:S05]  /*146e0*/  BSYNC B0 ;  /* 0x0000000000007941 */ /* 0x000fea0003800000 */
.L_x_195:
[----:B------:R-:W-:-:S13]  /*146f0*/  LOP3.LUT P0, RZ, R241, 0x2000000, RZ, 0xc0, !PT ;  /* 0x02000000f1ff7812 */ /* 0x000fda000780c0ff */
        /* <DEDUP_REMOVED lines=16> */
.L_x_70:
[----:B------:R-:W-:Y:S05]  /*14800*/  BSYNC B1 ;  /* 0x0000000000017941 */ /* 0x000fea0003800000 */
.L_x_66:
[----:B------:R-:W-:Y:S02]  /*14810*/  ULDC.64 UR6, c[0x0][0x1e8] ;  /* 0x00007a0000067ab9 */ /* 0x000fe40000000a00 */
[----:B------:R-:W-:Y:S02]  /*14820*/  UIADD3 UR26, UR26, UR13, URZ ;  /* 0x0000000d1a1a7290 */ /* 0x000fe4000fffe03f */
[----:B------:R-:W-:Y:S02]  /*14830*/  UIMAD.WIDE.U32 UR30, UR15, UR6, URZ ;  /* 0x000000060f1e72a5 */ /* 0x000fe4000f8e003f */
[----:B------:R-:W-:-:S02]  /*14840*/  ULDC.64 UR8, c[0x0][0x1e0] ;  /* 0x0000780000087ab9 */ /* 0x000fc40000000a00 */
[----:B------:R-:W-:Y:S02]  /*14850*/  ULDC.64 UR10, c[0x0][0x1f0] ;  /* 0x00007c00000a7ab9 */ /* 0x000fe40000000a00 */
[----:B------:R-:W-:Y:S02]  /*14860*/  UISETP.GE.AND UP3, UPT, UR26, UR12, UPT ;  /* 0x0000000c1a00728c */ /* 0x000fe4000bf66270 */
[----:B------:R-:W-:Y:S02]  /*14870*/  UIMAD.WIDE.U32 UR28, UR15, UR8, URZ ;  /* 0x000000080f1c72a5 */ /* 0x000fe4000f8e003f */
[----:B------:R-:W-:Y:S02]  /*14880*/  UIMAD UR8, UR15, UR7, UR31 ;  /* 0x000000070f0872a4 */ /* 0x000fe4000f8e021f */
[----:B------:R-:W-:Y:S01]  /*14890*/  UIMAD.WIDE.U32 UR32, UR15, UR10, URZ ;  /* 0x0000000a0f2072a5 */ /* 0x000fe2000f8e003f */
[----:B------:R-:W-:Y:S01]  /*148a0*/  PLOP3.LUT P0, PT, PT, PT, UP3, 0x80, 0x0 ;  /* 0x000000000000781c */ /* 0x000fe20003f0f038 */
[----:B------:R-:W-:-:S02]  /*148b0*/  ULDC.64 UR6, c[0x0][0x1f8] ;  /* 0x00007e0000067ab9 */ /* 0x000fc40000000a00 */
[----:B------:R-:W-:Y:S02]  /*148c0*/  UIMAD UR9, UR15, UR9, UR29 ;  /* 0x000000090f0972a4 */ /* 0x000fe4000f8e021d */
[----:B------:R-:W-:Y:S02]  /*148d0*/  UIMAD.WIDE.U32 UR34, UR15, UR6, URZ ;  /* 0x000000060f2272a5 */ /* 0x000fe4000f8e003f */
[----:B------:R-:W-:Y:S02]  /*148e0*/  ULEA UR17, UP2, UR28, UR17, 0x3 ;  /* 0x000000111c117291 */ /* 0x000fe4000f84183f */
[----:B------:R-:W-:Y:S02]  /*148f0*/  ULEA UR19, UP1, UR30, UR19, 0x3 ;  /* 0x000000131e137291 */ /* 0x000fe4000f82183f */
[----:B------:R-:W-:Y:S02]  /*14900*/  UIMAD UR11, UR15, UR11, UR33 ;  /* 0x0000000b0f0b72a4 */ /* 0x000fe4000f8e0221 */
[----:B------:R-:W-:-:S02]  /*14910*/  USHF.L.U32 UR6, UR32, 0x3, URZ ;  /* 0x0000000320067899 */ /* 0x000fc4000800063f */
[----:B------:R-:W-:Y:S02]  /*14920*/  ULEA.HI.X UR16, UR28, UR16, UR9, 0x3, UP2 ;  /* 0x000000101c107291 */ /* 0x000fe400090f1c09 */
[----:B------:R-:W-:Y:S02]  /*14930*/  ULEA.HI.X UR18, UR30, UR18, UR8, 0x3, UP1 ;  /* 0x000000121e127291 */ /* 0x000fe400088f1c08 */
[----:B------:R-:W-:Y:S02]  /*14940*/  USHF.L.U64.HI UR11, UR32, 0x3, UR11 ;  /* 0x00000003200b7899 */ /* 0x000fe4000801020b */
[----:B------:R-:W-:Y:S02]  /*14950*/  UIADD3 UR8, UP2, UR25, UR6, URZ ;  /* 0x0000000619087290 */ /* 0x000fe4000ff5e03f */
[----:B------:R-:W-:Y:S02]  /*14960*/  UIADD3 UR23, UP1, UR23, UR6, URZ ;  /* 0x0000000617177290 */ /* 0x000fe4000ff3e03f */
[----:B------:R-:W-:-:S02]  /*14970*/  UIMAD UR7, UR15, UR7, UR35 ;  /* 0x000000070f0772a4 */ /* 0x000fc4000f8e0223 */
[----:B------:R-:W-:Y:S02]  /*14980*/  ULEA UR21, UP0, UR34, UR21, 0x3 ;  /* 0x0000001522157291 */ /* 0x000fe4000f80183f */
[----:B------:R-:W-:Y:S02]  /*14990*/  UIADD3.X UR6, UR24, UR11, URZ, UP2, !UPT ;  /* 0x0000000b18067290 */ /* 0x000fe400097fe43f */
[----:B------:R-:W-:Y:S02]  /*149a0*/  UIADD3.X UR22, UR22, UR11, URZ, UP1, !UPT ;  /* 0x0000000b16167290 */ /* 0x000fe40008ffe43f */
[----:B------:R-:W-:Y:S02]  /*149b0*/  ULEA.HI.X UR20, UR34, UR20, UR7, 0x3, UP0 ;  /* 0x0000001422147291 */ /* 0x000fe400080f1c07 */
[----:B------:R-:W-:Y:S02]  /*149c0*/  USEL UR25, UR25, UR8, !UP4 ;  /* 0x0000000819197287 */ /* 0x000fe4000e000000 */
[----:B------:R-:W-:-:S02]  /*149d0*/  USEL UR23, UR23, URZ, UP4 ;  /* 0x0000003f17177287 */ /* 0x000fc4000a000000 */
[----:B------:R-:W-:Y:S02]  /*149e0*/  USEL UR24, UR24, UR6, !UP4 ;  /* 0x0000000618187287 */ /* 0x000fe4000e000000 */
[----:B------:R-:W-:Y:S01]  /*149f0*/  USEL UR22, UR22, URZ, UP4 ;  /* 0x0000003f16167287 */ /* 0x000fe2000a000000 */
[----:B------:R-:W-:Y:S01]  /*14a00*/  @P0 CALL.REL.NOINC `(.L_x_197) ;  /* 0x0000001000000944 */ /* 0x000fe20003c00000 */
[----:B------:R-:W-:Y:S05]  /*14a10*/  BRA `(.L_x_198) ;  /* 0xfffec5b000007947 */ /* 0x000fea000383ffff */
.L_x_197:
[----:B------:R-:W-:-:S01]  /*14a20*/  NOP ;  /* 0x0000000000007918 */ /* 0x000fc20000000000 */
[----:B------:R-:W-:Y:S05]  /*14a30*/  EXIT ;  /* 0x000000000000794d */ /* 0x000fea0003800000 */
.L_x_199:
[----:B------:R-:W-:-:S00]  /*14a40*/  BRA `(.L_x_199) ;  /* 0xfffffff000007947 */ /* 0x000fc0000383ffff */
[----:B------:R-:W-:-:S00]  /*14a50*/  NOP ;  /* 0x0000000000007918 */ /* 0x000fc00000000000 */
        /* <DEDUP_REMOVED lines=10> */
.L_x_686:


//--------------------- .text._ZN7cutlass9reference6device6kernel11GemmComplexINS_7complexIfEENS_6layout11ColumnMajorES5_NS6_8RowMajorES5_S8_S5_S5_S5_NS_16NumericConverterIS5_S5_LNS_15FloatRoundStyleE2EEENS_12multiply_addIS5_S5_S5_EELi4ELi4EEEvNS_4gemm9GemmCoordET5_NS_9TensorRefIT_T0_EENS_16ComplexTransformENSH_IT1_T2_EESL_SG_NSH_IT3_T4_EENSH_IT7_SQ_EET6_illll --------------------------
	.section	.text._ZN7cutlass9reference6device6kernel11GemmComplexINS_7complexIfEENS_6layout11ColumnMajorES5_NS6_8RowMajorES5_S8_S5_S5_S5_NS_16NumericConverterIS5_S5_LNS_15FloatRoundStyleE2EEENS_12multiply_addIS5_S5_S5_EELi4ELi4EEEvNS_4gemm9GemmCoordET5_NS_9TensorRefIT_T0_EENS_16ComplexTransformENSH_IT1_T2_EESL_SG_NSH_IT3_T4_EENSH_IT7_SQ_EET6_illll,"ax",@progbits
	.sectioninfo	@"SHI_REGISTERS=178"
	.align	128
        .global         _ZN7cutlass9reference6device6kernel11GemmComplexINS_7complexIfEENS_6layout11ColumnMajorES5_NS6_8RowMajorES5_S8_S5_S5_S5_NS_16NumericConverterIS5_S5_LNS_15FloatRoundStyleE2EEENS_12multiply_addIS5_S5_S5_EELi4ELi4EEEvNS_4gemm9GemmCoordET5_NS_9TensorRefIT_T0_EENS_16ComplexTransformENSH_IT1_T2_EESL_SG_NSH_IT3_T4_EENSH_IT7_SQ_EET6_illll
        .type           _ZN7cutlass9reference6device6kernel11GemmComplexINS_7complexIfEENS_6layout11ColumnMajorES5_NS6_8RowMajorES5_S8_S5_S5_S5_NS_16NumericConverterIS5_S5_LNS_15FloatRoundStyleE2EEENS_12multiply_addIS5_S5_S5_EELi4ELi4EEEvNS_4gemm9GemmCoordET5_NS_9TensorRefIT_T0_EENS_16ComplexTransformENSH_IT1_T2_EESL_SG_NSH_IT3_T4_EENSH_IT7_SQ_EET6_illll,@function
        .size           _ZN7cutlass9reference6device6kernel11GemmComplexINS_7complexIfEENS_6layout11ColumnMajorES5_NS6_8RowMajorES5_S8_S5_S5_S5_NS_16NumericConverterIS5_S5_LNS_15FloatRoundStyleE2EEENS_12multiply_addIS5_S5_S5_EELi4ELi4EEEvNS_4gemm9GemmCoordET5_NS_9TensorRefIT_T0_EENS_16ComplexTransformENSH_IT1_T2_EESL_SG_NSH_IT3_T4_EENSH_IT7_SQ_EET6_illll,(.L_x_687 - _ZN7cutlass9reference6device6kernel11GemmComplexINS_7complexIfEENS_6layout11ColumnMajorES5_NS6_8RowMajorES5_S8_S5_S5_S5_NS_16NumericConverterIS5_S5_LNS_15FloatRoundStyleE2EEENS_12multiply_addIS5_S5_S5_EELi4ELi4EEEvNS_4gemm9GemmCoordET5_NS_9TensorRefIT_T0_EENS_16ComplexTransformENSH_IT1_T2_EESL_SG_NSH_IT3_T4_EENSH_IT7_SQ_EET6_illll)
        .other          _ZN7cutlass9reference6device6kernel11GemmComplexINS_7complexIfEENS_6layout11ColumnMajorES5_NS6_8RowMajorES5_S8_S5_S5_S5_NS_16NumericConverterIS5_S5_LNS_15FloatRoundStyleE2EEENS_12multiply_addIS5_S5_S5_EELi4ELi4EEEvNS_4gemm9GemmCoordET5_NS_9TensorRefIT_T0_EENS_16ComplexTransformENSH_IT1_T2_EESL_SG_NSH_IT3_T4_EENSH_IT7_SQ_EET6_illll,@"STO_CUDA_ENTRY STV_DEFAULT"
_ZN7cutlass9reference6device6kernel11GemmComplexINS_7complexIfEENS_6layout11ColumnMajorES5_NS6_8RowMajorES5_S8_S5_S5_S5_NS_16NumericConverterIS5_S5_LNS_15FloatRoundStyleE2EEENS_12multiply_addIS5_S5_S5_EELi4ELi4EEEvNS_4gemm9GemmCoordET5_NS_9TensorRefIT_T0_EENS_16ComplexTransformENSH_IT1_T2_EESL_SG_NSH_IT3_T4_EENSH_IT7_SQ_EET6_illll:
.text._ZN7cutlass9reference6device6kernel11GemmComplexINS_7complexIfEENS_6layout11ColumnMajorES5_NS6_8RowMajorES5_S8_S5_S5_S5_NS_16NumericConverterIS5_S5_LNS_15FloatRoundStyleE2EEENS_12multiply_addIS5_S5_S5_EELi4ELi4EEEvNS_4gemm9GemmCoordET5_NS_9TensorRefIT_T0_EENS_16ComplexTransformENSH_IT1_T2_EESL_SG_NSH_IT3_T4_EENSH_IT7_SQ_EET6_illll:
[----:B------:R-:W-:Y:S02]  /*0000*/  MOV R1, c[0x0][0x28] ;  /* 0x00000a0000017a02 */ /* 0x000fe40000000f00 */
[----:B------:R-:W0:Y:S01]  /*0010*/  S2UR UR31, SR_CTAID.Z ;  /* 0x00000000001f79c3 */ /* 0x000e220000002700 */
[----:B------:R-:W-:Y:S02]  /*0020*/  ULDC.64 UR4, c[0x0][0x1e0] ;  /* 0x0000780000047ab9 */ /* 0x000fe40000000a00 */
[----:B------:R-:W-:Y:S02]  /*0030*/  ULDC.64 UR14, c[0x0][0x178] ;  /* 0x00005e00000e7ab9 */ /* 0x000fe40000000a00 */
[----:B------:R-:W-:Y:S02]  /*0040*/  ULDC.64 UR8, c[0x0][0x1e8] ;  /* 0x00007a0000087ab9 */ /* 0x000fe40000000a00 */
[----:B------:R-:W-:Y:S02]  /*0050*/  ULDC.64 UR20, c[0x0][0x1c0] ;  /* 0x0000700000147ab9 */ /* 0x000fe40000000a00 */
[----:B0-----:R-:W-:Y:S02]  /*0060*/  USHF.R.S32.HI UR6, URZ, 0x1f, UR31 ;  /* 0x0000001f3f067899 */ /* 0x001fe4000801141f */
[----:B------:R-:W-:-:S02]  /*0070*/  UIMAD.WIDE.U32 UR18, UR31, UR4, URZ ;  /* 0x000000041f1272a5 */ /* 0x000fc4000f8e003f */
[----:B------:R-:W-:Y:S02]  /*0080*/  UIMAD UR7, UR6, UR4, URZ ;  /* 0x00000004060772a4 */ /* 0x000fe4000f8e023f */
[----:B------:R-:W-:Y:S02]  /*0090*/  ULEA UR16, UP0, UR18, UR14, 0x3 ;  /* 0x0000000e12107291 */ /* 0x000fe4000f80183f */
[----:B------:R-:W-:Y:S02]  /*00a0*/  UIMAD UR5, UR31, UR5, UR7 ;  /* 0x000000051f0572a4 */ /* 0x000fe4000f8e0207 */
[----:B------:R-:W-:Y:S02]  /*00b0*/  UIMAD UR4, UR6, UR8, URZ ;  /* 0x00000008060472a4 */ /* 0x000fe4000f8e023f */
[----:B------:R-:W-:Y:S02]  /*00c0*/  UIADD3 UR5, UR19, UR5, URZ ;  /* 0x0000000513057290 */ /* 0x000fe4000fffe03f */
[----:B------:R-:W-:-:S02]  /*00d0*/  UIMAD.WIDE.U32 UR10, UR31, UR8, URZ ;  /* 0x000000081f0a72a5 */ /* 0x000fc4000f8e003f */
[----:B------:R-:W-:Y:S02]  /*00e0*/  ULEA.HI.X UR15, UR18, UR15, UR5, 0x3, UP0 ;  /* 0x0000000f120f7291 */ /* 0x000fe400080f1c05 */
[----:B------:R-:W-:Y:S02]  /*00f0*/  UIMAD UR4, UR31, UR9, UR4 ;  /* 0x000000091f0472a4 */ /* 0x000fe4000f8e0204 */
[----:B------:R-:W-:Y:S02]  /*0100*/  ULDC UR5, c[0x0][0x1d8] ;  /* 0x0000760000057ab9 */ /* 0x000fe40000000800 */
[----:B------:R-:W-:Y:S02]  /*0110*/  UISETP.GE.AND UP2, UPT, UR31, UR5, UPT ;  /* 0x000000051f00728c */ /* 0x000fe4000bf46270 */
[----:B------:R-:W-:Y:S02]  /*0120*/  ULDC.64 UR8, c[0x0][0x1f8] ;  /* 0x00007e0000087ab9 */ /* 0x000fe40000000a00 */
[----:B------:R-:W-:-:S02]  /*0130*/  UIMAD UR7, UR6, UR8, URZ ;  /* 0x00000008060772a4 */ /* 0x000fc4000f8e023f */
[----:B------:R-:W-:Y:S01]  /*0140*/  PLOP3.LUT P0, PT, PT, PT, UP2, 0x80, 0x0 ;  /* 0x000000000000781c */ /* 0x000fe20003f0f028 */
[----:B------:R-:W-:Y:S02]  /*0150*/  UIMAD.WIDE.U32 UR12, UR31, UR8, URZ ;  /* 0x000000081f0c72a5 */ /* 0x000fe4000f8e003f */
[----:B------:R-:W-:Y:S02]  /*0160*/  UIMAD UR9, UR31, UR9, UR7 ;  /* 0x000000091f0972a4 */ /* 0x000fe4000f8e0207 */
[----:B------:R-:W-:Y:S02]  /*0170*/  ULDC.64 UR18, c[0x0][0x190] ;  /* 0x0000640000127ab9 */ /* 0x000fe40000000a00 */
[----:B------:R-:W-:Y:S02]  /*0180*/  ULEA UR18, UP1, UR10, UR18, 0x3 ;  /* 0x000000120a127291 */ /* 0x000fe4000f82183f */
[----:B------:R-:W-:Y:S02]  /*0190*/  UIADD3 UR4, UR11, UR4, URZ ;  /* 0x000000040b047290 */ /* 0x000fe4000fffe03f */
[----:B------:R-:W-:-:S02]  /*01a0*/  ULEA UR20, UP0, UR12, UR20, 0x3 ;  /* 0x000000140c147291 */ /* 0x000fc4000f80183f */
[----:B------:R-:W-:Y:S02]  /*01b0*/  UIADD3 UR9, UR13, UR9, URZ ;  /* 0x000000090d097290 */ /* 0x000fe4000fffe03f */
[----:B------:R-:W-:Y:S02]  /*01c0*/  ULEA.HI.X UR17, UR10, UR19, UR4, 0x3, UP1 ;  /* 0x000000130a117291 */ /* 0x000fe400088f1c04 */
[----:B------:R-:W-:Y:S01]  /*01d0*/  ULEA.HI.X UR19, UR12, UR21, UR9, 0x3, UP0 ;  /* 0x000000150c137291 */ /* 0x000fe200080f1c09 */
[----:B------:R-:W-:Y:S11]  /*01e0*/  @P0 EXIT ;  /* 0x000000000000094d */ /* 0x000ff60003800000 */
[----:B------:R-:W0:Y:S01]  /*01f0*/  S2R R5, SR_TID.X ;  /* 0x0000000000057919 */ /* 0x000e220000002100 */
[----:B------:R-:W-:Y:S02]  /*0200*/  ULDC.64 UR8, c[0x0][0x1b0] ;  /* 0x00006c0000087ab9 */ /* 0x000fe40000000a00 */
[----:B------:R-:W-:Y:S01]  /*0210*/  ULDC.64 UR4, c[0x0][0x1f0] ;  /* 0x00007c0000047ab9 */ /* 0x000fe20000000a00 */
[----:B------:R-:W0:Y:S01]  /*0220*/  S2R R2, SR_CTAID.X ;  /* 0x0000000000027919 */ /* 0x000e220000002500 */
[----:B------:R-:W-:-:S02]  /*0230*/  UISETP.NE.U32.AND UP1, UPT, URZ, UR8, UPT ;  /* 0x000000083f00728c */ /* 0x000fc4000bf25070 */
[----:B------:R-:W-:Y:S01]  /*0240*/  ULDC UR7, c[0x0][0x14] ;  /* 0x0000050000077ab9 */ /* 0x000fe20000000800 */
[----:B------:R-:W1:Y:S01]  /*0250*/  S2R R3, SR_TID.Y ;  /* 0x0000000000037919 */ /* 0x000e620000002200 */
[----:B------:R-:W-:Y:S02]  /*0260*/  ULDC.64 UR10, c[0x0][0x1e0] ;  /* 0x00007800000a7ab9 */ /* 0x000fe40000000a00 */
[----:B------:R-:W-:Y:S01]  /*0270*/  UIMAD UR6, UR6, UR4, URZ ;  /* 0x00000004060672a4 */ /* 0x000fe2000f8e023f */
[----:B------:R-:W1:Y:S01]  /*0280*/  S2R R0, SR_CTAID.Y ;  /* 0x0000000000007919 */ /* 0x000e620000002600 */
[----:B------:R-:W-:Y:S02]  /*0290*/  UIMAD.WIDE.U32 UR36, UR7, UR10, URZ ;  /* 0x0000000a072472a5 */ /* 0x000fe4000f8e003f */
[----:B------:R-:W-:Y:S02]  /*02a0*/  UISETP.NE.AND.EX UP1, UPT, URZ, UR9, UPT, UP1 ;  /* 0x000000093f00728c */ /* 0x000fe4000bf25310 */
[----:B------:R-:W-:-:S02]  /*02b0*/  UIMAD.WIDE.U32 UR8, UR31, UR4, URZ ;  /* 0x000000041f0872a5 */ /* 0x000fc4000f8e003f */
[----:B------:R-:W-:Y:S02]  /*02c0*/  UIMAD UR6, UR31, UR5, UR6 ;  /* 0x000000051f0672a4 */ /* 0x000fe4000f8e0206 */
[----:B------:R-:W-:Y:S02]  /*02d0*/  ULDC.64 UR24, c[0x0][0x1f8] ;  /* 0x00007e0000187ab9 */ /* 0x000fe40000000a00 */
[----:B------:R-:W-:Y:S02]  /*02e0*/  ULDC.64 UR4, c[0x0][0x1e8] ;  /* 0x00007a0000047ab9 */ /* 0x000fe40000000a00 */
[----:B------:R-:W-:Y:S02]  /*02f0*/  ULDC.64 UR22, c[0x0][0x1f0] ;  /* 0x00007c0000167ab9 */ /* 0x000fe40000000a00 */
[----:B------:R-:W-:Y:S01]  /*0300*/  UIMAD UR21, UR7, UR11, UR37 ;  /* 0x0000000b071572a4 */ /* 0x000fe2000f8e0225 */
[----:B0-----:R-:W-:Y:S01]  /*0310*/  IMAD R2, R2, c[0x0][0x0], R5 ;  /* 0x0000000002027a24 */ /* 0x001fe200078e0205 */
[----:B------:R-:W-:-:S02]  /*0320*/  UIMAD.WIDE.U32 UR34, UR7, UR4, URZ ;  /* 0x00000004072272a5 */ /* 0x000fc4000f8e003f */
[----:B------:R-:W-:Y:S01]  /*0330*/  UIMAD.WIDE.U32 UR32, UR7, UR24, URZ ;  /* 0x00000018072072a5 */ /* 0x000fe2000f8e003f */
[----:B------:R-:W-:Y:S01]  /*0340*/  IMAD.SHL.U32 R102, R2, 0x4, RZ ;  /* 0x0000000402667824 */ /* 0x000fe200078e00ff */
[----:B------:R-:W-:Y:S02]  /*0350*/  UIMAD.WIDE.U32 UR10, UR7, UR22, URZ ;  /* 0x00000016070a72a5 */ /* 0x000fe4000f8e003f */
[----:B------:R-:W-:Y:S01]  /*0360*/  UIADD3 UR6, UR9, UR6, URZ ;  /* 0x0000000609067290 */ /* 0x000fe2000fffe03f */
[----:B-1----:R-:W-:Y:S01]  /*0370*/  IMAD R0, R0, c[0x0][0x4], R3 ;  /* 0x0000010000007a24 */ /* 0x002fe200078e0203 */
[C---:B------:R-:W-:Y:S01]  /*0380*/  ISETP.GE.AND P0, PT, R102.reuse, c[0x0][0x160], PT ;  /* 0x0000580066007a0c */ /* 0x040fe20003f06270 */
[----:B------:R-:W-:Y:S01]  /*0390*/  ULDC UR29, c[0x0][0x1b0] ;  /* 0x00006c00001d7ab9 */ /* 0x000fe20000000800 */
[----:B------:R-:W-:Y:S01]  /*03a0*/  IADD3 R100, R102, 0x1, RZ ;  /* 0x0000000166647810 */ /* 0x000fe20007ffe0ff */
[----:B------:R-:W-:Y:S01]  /*03b0*/  IMAD.SHL.U32 R48, R0, 0x4, RZ ;  /* 0x0000000400307824 */ /* 0x000fe200078e00ff */
[C---:B------:R-:W-:Y:S01]  /*03c0*/  IADD3 R107, R102.reuse, 0x2, RZ ;  /* 0x00000002666b7810 */ /* 0x040fe20007ffe0ff */
[----:B------:R-:W-:Y:S01]  /*03d0*/  UIMAD UR22, UR7, UR5, UR35 ;  /* 0x00000005071672a4 */ /* 0x000fe2000f8e0223 */
[----:B------:R-:W-:Y:S01]  /*03e0*/  IADD3 R105, R102, 0x3, RZ ;  /* 0x0000000366697810 */ /* 0x000fe20007ffe0ff */
[----:B------:R-:W-:Y:S01]  /*03f0*/  UIMAD UR25, UR7, UR25, UR33 ;  /* 0x00000019071972a4 */ /* 0x000fe2000f8e0221 */
[C---:B------:R-:W-:Y:S01]  /*0400*/  ISETP.LT.AND P1, PT, R48.reuse, c[0x0][0x164], !P0 ;  /* 0x0000590030007a0c */ /* 0x040fe20004721270 */
[----:B------:R-:W-:Y:S01]  /*0410*/  UIMAD UR23, UR7, UR23, UR11 ;  /* 0x00000017071772a4 */ /* 0x000fe2000f8e020b */
[C---:B------:R-:W-:Y:S01]  /*0420*/  IADD3 R46, R48.reuse, 0x1, RZ ;  /* 0x00000001302e7810 */ /* 0x040fe20007ffe0ff */
[----:B------:R-:W-:Y:S01]  /*0430*/  ULEA UR7, UP0, UR8, UR29, 0x3 ;  /* 0x0000001d08077291 */ /* 0x000fe2000f80183f */
[C---:B------:R-:W-:Y:S01]  /*0440*/  IADD3 R112, R48.reuse, 0x2, RZ ;  /* 0x0000000230707810 */ /* 0x040fe20007ffe0ff */
[----:B------:R-:W-:Y:S01]  /*0450*/  USHF.L.U64.HI UR6, UR8, 0x3, UR6 ;  /* 0x0000000308067899 */ /* 0x000fe20008010206 */
[----:B------:R-:W-:Y:S01]  /*0460*/  IADD3 R108, R48, 0x3, RZ ;  /* 0x00000003306c7810 */ /* 0x000fe20007ffe0ff */
[----:B------:R-:W-:Y:S01]  /*0470*/  ULDC UR28, c[0x0][0x1b4] ;  /* 0x00006d00001c7ab9 */ /* 0x000fe20000000800 */
[----:B------:R-:W-:Y:S01]  /*0480*/  P2R R2, PR, RZ, 0x2 ;  /* 0x00000002ff027803 */ /* 0x000fe20000000000 */
[----:B------:R-:W-:Y:S01]  /*0490*/  UIADD3.X UR6, UR6, UR28, URZ, UP0, !UPT ;  /* 0x0000001c06067290 */ /* 0x000fe200087fe43f */
[----:B------:R-:W-:Y:S01]  /*04a0*/  ISETP.LT.AND P5, PT, R46, c[0x0][0x164], !P0 ;  /* 0x000059002e007a0c */ /* 0x000fe200047a1270 */
[----:B------:R-:W-:Y:S01]  /*04b0*/  USHF.L.U32 UR24, UR10, 0x3, URZ ;  /* 0x000000030a187899 */ /* 0x000fe2000800063f */
[----:B------:R-:W-:Y:S01]  /*04c0*/  ISETP.LT.AND P2, PT, R112, c[0x0][0x164], !P0 ;  /* 0x0000590070007a0c */ /* 0x000fe20004741270 */
[----:B------:R-:W-:Y:S01]  /*04d0*/  USHF.L.U64.HI UR23, UR10, 0x3, UR23 ;  /* 0x000000030a177899 */ /* 0x000fe20008010217 */
[----:B------:R-:W-:Y:S01]  /*04e0*/  ISETP.LT.AND P1, PT, R108, c[0x0][0x164], !P0 ;  /* 0x000059006c007a0c */ /* 0x000fe20004721270 */
[----:B------:R-:W-:Y:S01]  /*04f0*/  ULDC.64 UR4, c[0x0][0x118] ;  /* 0x0000460000047ab9 */ /* 0x000fe20000000a00 */
[----:B------:R-:W-:Y:S01]  /*0500*/  ISETP.GE.AND P0, PT, R100, c[0x0][0x160], PT ;  /* 0x0000580064007a0c */ /* 0x000fe20003f06270 */
[----:B------:R-:W-:Y:S01]  /*0510*/  ULDC UR12, c[0x0][0x168] ;  /* 0x00005a00000c7ab9 */ /* 0x000fe20000000800 */
[----:B------:R-:W-:Y:S01]  /*0520*/  P2R R98, PR, RZ, 0x4 ;  /* 0x00000004ff627803 */ /* 0x000fe20000000000 */
[----:B------:R-:W-:Y:S01]  /*0530*/  ULDC UR11, c[0x0][0x14] ;  /* 0x00000500000b7ab9 */ /* 0x000fe20000000800 */
[----:B------:R-:W-:Y:S01]  /*0540*/  P2R R97, PR, RZ, 0x2 ;  /* 0x00000002ff617803 */ /* 0x000fe20000000000 */
[----:B------:R-:W-:Y:S01]  /*0550*/  USEL UR27, UR7, URZ, UP1 ;  /* 0x0000003f071b7287 */ /* 0x000fe20008800000 */
[----:B------:R-:W-:Y:S01]  /*0560*/  ISETP.LT.AND P2, PT, R48, c[0x0][0x164], !P0 ;  /* 0x0000590030007a0c */ /* 0x000fe20004741270 */
[----:B------:R-:W-:Y:S01]  /*0570*/  USEL UR29, UR7, UR29, UP1 ;  /* 0x0000001d071d7287 */ /* 0x000fe20008800000 */
[----:B------:R-:W-:Y:S01]  /*0580*/  ISETP.LT.AND P6, PT, R46, c[0x0][0x164], !P0 ;  /* 0x000059002e007a0c */ /* 0x000fe200047c1270 */
[----:B------:R-:W-:Y:S01]  /*0590*/  USHF.L.U64.HI UR21, UR36, 0x3, UR21 ;  /* 0x0000000324157899 */ /* 0x000fe20008010215 */
[----:B------:R-:W-:Y:S01]  /*05a0*/  ISETP.LT.AND P3, PT, R112, c[0x0][0x164], !P0 ;  /* 0x0000590070007a0c */ /* 0x000fe20004761270 */
[----:B------:R-:W-:Y:S01]  /*05b0*/  USHF.L.U64.HI UR22, UR34, 0x3, UR22 ;  /* 0x0000000322167899 */ /* 0x000fe20008010216 */
[----:B------:R-:W-:Y:S01]  /*05c0*/  ISETP.LT.AND P1, PT, R108, c[0x0][0x164], !P0 ;  /* 0x000059006c007a0c */ /* 0x000fe20004721270 */
[----:B------:R-:W-:Y:S01]  /*05d0*/  USHF.L.U64.HI UR25, UR32, 0x3, UR25 ;  /* 0x0000000320197899 */ /* 0x000fe20008010219 */
[----:B------:R-:W-:Y:S01]  /*05e0*/  ISETP.GE.AND P0, PT, R107, c[0x0][0x160], PT ;  /* 0x000058006b007a0c */ /* 0x000fe20003f06270 */
[----:B------:R-:W-:Y:S01]  /*05f0*/  USEL UR26, UR6, URZ, UP1 ;  /* 0x0000003f061a7287 */ /* 0x000fe20008800000 */
[----:B------:R-:W-:Y:S01]  /*0600*/  P2R R92, PR, RZ, 0x2 ;  /* 0x00000002ff5c7803 */ /* 0x000fe20000000000 */
[----:B------:R-:W-:Y:S01]  /*0610*/  USEL UR28, UR6, UR28, UP1 ;  /* 0x0000001c061c7287 */ /* 0x000fe20008800000 */
[----:B------:R-:W-:Y:S01]  /*0620*/  ISETP.LT.AND P1, PT, R46, c[0x0][0x164], !P0 ;  /* 0x000059002e007a0c */ /* 0x000fe20004721270 */
[----:B------:R-:W-:Y:S01]  /*0630*/  ULDC UR10, c[0x0][0x1d8] ;  /* 0x00007600000a7ab9 */ /* 0x000fe20000000800 */
[----:B------:R-:W-:-:S02]  /*0640*/  P2R R95, PR, RZ, 0x8 ;  /* 0x00000008ff5f7803 */ /* 0x000fc40000000000 */
[----:B------:R-:W-:Y:S02]  /*0650*/  P2R R96, PR, RZ, 0x2 ;  /* 0x00000002ff607803 */ /* 0x000fe40000000000 */
[----:B------:R-:W-:Y:S02]  /*0660*/  ISETP.LT.AND P3, PT, R48, c[0x0][0x164], !P0 ;  /* 0x0000590030007a0c */ /* 0x000fe40004761270 */
[----:B------:R-:W-:Y:S02]  /*0670*/  ISETP.LT.AND P4, PT, R112, c[0x0][0x164], !P0 ;  /* 0x0000590070007a0c */ /* 0x000fe40004781270 */
[----:B------:R-:W-:Y:S02]  /*0680*/  ISETP.LT.AND P1, PT, R108, c[0x0][0x164], !P0 ;  /* 0x000059006c007a0c */ /* 0x000fe40004721270 */
[----:B------:R-:W-:Y:S02]  /*0690*/  ISETP.GE.AND P0, PT, R105, c[0x0][0x160], PT ;  /* 0x0000580069007a0c */ /* 0x000fe40003f06270 */
[----:B------:R-:W-:-:S02]  /*06a0*/  P2R R90, PR, RZ, 0x2 ;  /* 0x00000002ff5a7803 */ /* 0x000fc40000000000 */
[----:B------:R-:W-:Y:S02]  /*06b0*/  ISETP.LT.AND P1, PT, R46, c[0x0][0x164], !P0 ;  /* 0x000059002e007a0c */ /* 0x000fe40004721270 */
[----:B------:R-:W-:Y:S02]  /*06c0*/  SHF.R.S32.HI R4, RZ, 0x1f, R107 ;  /* 0x0000001fff047819 */ /* 0x000fe4000001146b */
[----:B------:R-:W-:Y:S02]  /*06d0*/  P2R R94, PR, RZ, 0x2 ;  /* 0x00000002ff5e7803 */ /* 0x000fe40000000000 */
[----:B------:R-:W-:Y:S01]  /*06e0*/  ISETP.LT.AND P1, PT, R112, c[0x0][0x164], !P0 ;  /* 0x0000590070007a0c */ /* 0x000fe20004721270 */
[C---:B------:R-:W-:Y:S01]  /*06f0*/  IMAD R6, R4.reuse, c[0x0][0x1c8], RZ ;  /* 0x0000720004067a24 */ /* 0x040fe200078e02ff */
[----:B------:R-:W-:Y:S01]  /*0700*/  SHF.R.S32.HI R0, RZ, 0x1f, R105 ;  /* 0x0000001fff007819 */ /* 0x000fe20000011469 */
[----:B------:R-:W-:Y:S01]  /*0710*/  IMAD R4, R4, c[0x0][0x1b8], RZ ;  /* 0x00006e0004047a24 */ /* 0x000fe200078e02ff */
[----:B------:R-:W-:Y:S01]  /*0720*/  SHF.R.S32.HI R101, RZ, 0x1f, R100 ;  /* 0x0000001fff657819 */ /* 0x000fe20000011464 */
[C---:B------:R-:W-:Y:S01]  /*0730*/  IMAD R79, R107.reuse, c[0x0][0x1cc], R6 ;  /* 0x000073006b4f7a24 */ /* 0x040fe200078e0206 */
[----:B------:R-:W-:Y:S01]  /*0740*/  SHF.R.S32.HI R103, RZ, 0x1f, R102 ;  /* 0x0000001fff677819 */ /* 0x000fe20000011466 */
[----:B------:R-:W-:Y:S01]  /*0750*/  IMAD R87, R107, c[0x0][0x1bc], R4 ;  /* 0x00006f006b577a24 */ /* 0x000fe200078e0204 */
[----:B------:R-:W-:Y:S01]  /*0760*/  P2R R91, PR, RZ, 0x2 ;  /* 0x00000002ff5b7803 */ /* 0x000fe20000000000 */
[----:B------:R-:W-:Y:S01]  /*0770*/  IMAD R5, R101, c[0x0][0x1c8], RZ ;  /* 0x0000720065057a24 */ /* 0x000fe200078e02ff */
[----:B------:R-:W-:Y:S01]  /*0780*/  SHF.R.S32.HI R113, RZ, 0x1f, R112 ;  /* 0x0000001fff717819 */ /* 0x000fe20000011470 */
[----:B------:R-:W-:Y:S01]  /*0790*/  IMAD R85, R103, c[0x0][0x1b8], RZ ;  /* 0x00006e0067557a24 */ /* 0x000fe200078e02ff */
[----:B------:R-:W-:Y:S01]  /*07a0*/  ISETP.NE.AND P1, PT, R2, RZ, PT ;  /* 0x000000ff0200720c */ /* 0x000fe20003f25270 */
[C---:B------:R-:W-:Y:S01]  /*07b0*/  IMAD R2, R0.reuse, c[0x0][0x1c8], RZ ;  /* 0x0000720000027a24 */ /* 0x040fe200078e02ff */
[----:B------:R-:W-:Y:S01]  /*07c0*/  SHF.R.S32.HI R49, RZ, 0x1f, R48 ;  /* 0x0000001fff317819 */ /* 0x000fe20000011430 */
[----:B------:R-:W-:Y:S01]  /*07d0*/  IMAD R0, R0, c[0x0][0x1b8], RZ ;  /* 0x00006e0000007a24 */ /* 0x000fe200078e02ff */
[----:B------:R-:W-:Y:S01]  /*07e0*/  SHF.R.S32.HI R47, RZ, 0x1f, R46 ;  /* 0x0000001fff2f7819 */ /* 0x000fe2000001142e */
[----:B------:R-:W-:Y:S01]  /*07f0*/  IMAD R7, R101, c[0x0][0x1b8], RZ ;  /* 0x00006e0065077a24 */ /* 0x000fe200078e02ff */
[----:B------:R-:W-:Y:S01]  /*0800*/  SHF.R.S32.HI R109, RZ, 0x1f, R108 ;  /* 0x0000001fff6d7819 */ /* 0x000fe2000001146c */
[----:B------:R-:W-:Y:S01]  /*0810*/  IMAD.WIDE.U32 R118, R102, c[0x0][0x1c8], R112 ;  /* 0x0000720066767a25 */ /* 0x000fe200078e0070 */
[----:B------:R-:W-:-:S02]  /*0820*/  P2R R93, PR, RZ, 0x10 ;  /* 0x00000010ff5d7803 */ /* 0x000fc40000000000 */
[----:B------:R-:W-:Y:S01]  /*0830*/  ISETP.LT.AND P4, PT, R48, c[0x0][0x164], !P0 ;  /* 0x0000590030007a0c */ /* 0x000fe20004781270 */
[----:B------:R-:W-:Y:S01]  /*0840*/  IMAD.WIDE.U32 R116, R100, c[0x0][0x1c8], R112 ;  /* 0x0000720064747a25 */ /* 0x000fe200078e0070 */
[----:B------:R-:W-:-:S03]  /*0850*/  ISETP.LT.AND P0, PT, R108, c[0x0][0x164], !P0 ;  /* 0x000059006c007a0c */ /* 0x000fc60004701270 */
[----:B------:R-:W-:Y:S01]  /*0860*/  IMAD.WIDE.U32 R114, R107, c[0x0][0x1c8], R112 ;  /* 0x000072006b727a25 */ /* 0x000fe200078e0070 */
[----:B------:R-:W-:-:S03]  /*0870*/  P2R R89, PR, RZ, 0x1 ;  /* 0x00000001ff597803 */ /* 0x000fc60000000000 */
[----:B------:R-:W-:-:S04]  /*0880*/  IMAD.WIDE.U32 R142, R107, c[0x0][0x1c8], R48 ;  /* 0x000072006b8e7a25 */ /* 0x000fc800078e0030 */
[----:B------:R-:W-:-:S04]  /*0890*/  IMAD.WIDE.U32 R140, R107, c[0x0][0x1b8], R48 ;  /* 0x00006e006b8c7a25 */ /* 0x000fc800078e0030 */
[----:B------:R-:W-:Y:S01]  /*08a0*/  IMAD.WIDE.U32 R138, R105, c[0x0][0x1c8], R48 ;  /* 0x00007200698a7a25 */ /* 0x000fe200078e0030 */
[----:B------:R-:W-:-:S03]  /*08b0*/  IADD3 R83, R141, R87, RZ ;  /* 0x000000578d537210 */ /* 0x000fc60007ffe0ff */
[----:B------:R-:W-:Y:S01]  /*08c0*/  IMAD.WIDE.U32 R136, R105, c[0x0][0x1b8], R48 ;  /* 0x00006e0069887a25 */ /* 0x000fe200078e0030 */
[----:B------:R-:W-:-:S03]  /*08d0*/  SHF.L.U64.HI R83, R140, 0x3, R83 ;  /* 0x000000038c537819 */ /* 0x000fc60000010253 */
[C---:B------:R-:W-:Y:S02]  /*08e0*/  IMAD R11, R105.reuse, c[0x0][0x1cc], R2 ;  /* 0x00007300690b7a24 */ /* 0x040fe400078e0202 */
[----:B------:R-:W-:Y:S02]  /*08f0*/  IMAD R3, R105, c[0x0][0x1bc], R0 ;  /* 0x00006f0069037a24 */ /* 0x000fe400078e0200 */
[----:B------:R-:W-:-:S04]  /*0900*/  IMAD.WIDE.U32 R126, R107, c[0x0][0x1c8], R46 ;  /* 0x000072006b7e7a25 */ /* 0x000fc800078e002e */
[----:B------:R-:W-:Y:S01]  /*0910*/  IMAD.WIDE.U32 R124, R107, c[0x0][0x1b8], R46 ;  /* 0x00006e006b7c7a25 */ /* 0x000fe200078e002e */
[----:B------:R-:W-:-:S03]  /*0920*/  IADD3 R71, R79, R127, RZ ;  /* 0x0000007f4f477210 */ /* 0x000fc60007ffe0ff */
[----:B------:R-:W-:-:S04]  /*0930*/  IMAD.WIDE.U32 R122, R105, c[0x0][0x1c8], R46 ;  /* 0x00007200697a7a25 */ /* 0x000fc800078e002e */
[----:B------:R-:W-:-:S04]  /*0940*/  IMAD.WIDE.U32 R120, R105, c[0x0][0x1b8], R46 ;  /* 0x00006e0069787a25 */ /* 0x000fc800078e002e */
[----:B------:R-:W-:-:S04]  /*0950*/  IMAD.WIDE.U32 R112, R105, c[0x0][0x1c8], R112 ;  /* 0x0000720069707a25 */ /* 0x000fc800078e0070 */
[----:B------:R-:W-:Y:S01]  /*0960*/  IMAD R5, R100, c[0x0][0x1cc], R5 ;  /* 0x0000730064057a24 */ /* 0x000fe200078e0205 */
[----:B------:R-:W-:Y:S01]  /*0970*/  IADD3 R76, R11, R113, RZ ;  /* 0x000000710b4c7210 */ /* 0x000fe20007ffe0ff */
[----:B------:R-:W-:-:S03]  /*0980*/  IMAD.WIDE.U32 R106, R107, c[0x0][0x1c8], R108 ;  /* 0x000072006b6a7a25 */ /* 0x000fc600078e006c */
[----:B------:R-:W-:Y:S01]  /*0990*/  IADD3 R74, R5, R117, RZ ;  /* 0x00000075054a7210 */ /* 0x000fe20007ffe0ff */
[----:B------:R-:W-:-:S04]  /*09a0*/  IMAD.WIDE.U32 R104, R105, c[0x0][0x1c8], R108 ;  /* 0x0000720069687a25 */ /* 0x000fc800078e006c */
[----:B------:R-:W-:-:S04]  /*09b0*/  IMAD.WIDE.U32 R110, R102, c[0x0][0x1c8], R108 ;  /* 0x00007200666e7a25 */ /* 0x000fc800078e006c */
[----:B------:R-:W-:-:S04]  /*09c0*/  IMAD.WIDE.U32 R148, R102, c[0x0][0x1b8], R48 ;  /* 0x00006e0066947a25 */ /* 0x000fc800078e0030 */
[----:B------:R-:W-:-:S04]  /*09d0*/  IMAD.WIDE.U32 R146, R100, c[0x0][0x1c8], R48 ;  /* 0x0000720064927a25 */ /* 0x000fc800078e0030 */
[----:B------:R-:W-:-:S04]  /*09e0*/  IMAD.WIDE.U32 R144, R100, c[0x0][0x1b8], R48 ;  /* 0x00006e0064907a25 */ /* 0x000fc800078e0030 */
[----:B------:R-:W-:Y:S02]  /*09f0*/  IMAD R85, R102, c[0x0][0x1bc], R85 ;  /* 0x00006f0066557a24 */ /* 0x000fe400078e0255 */
[----:B------:R-:W-:-:S03]  /*0a00*/  IMAD.WIDE.U32 R130, R100, c[0x0][0x1c8], R46 ;  /* 0x0000720064827a25 */ /* 0x000fc600078e002e */
[----:B------:R-:W-:Y:S01]  /*0a10*/  IADD3 R81, R149, R85, RZ ;  /* 0x0000005595517210 */ /* 0x000fe20007ffe0ff */
[----:B------:R-:W-:-:S03]  /*0a20*/  IMAD.WIDE.U32 R108, R100, c[0x0][0x1c8], R108 ;  /* 0x00007200646c7a25 */ /* 0x000fc600078e006c */
[----:B------:R-:W-:Y:S01]  /*0a30*/  SHF.L.U64.HI R81, R148, 0x3, R81 ;  /* 0x0000000394517819 */ /* 0x000fe20000010251 */
[----:B------:R-:W-:Y:S02]  /*0a40*/  IMAD R7, R100, c[0x0][0x1bc], R7 ;  /* 0x00006f0064077a24 */ /* 0x000fe400078e0207 */
[----:B------:R-:W-:Y:S02]  /*0a50*/  IMAD R77, R103, c[0x0][0x1c8], RZ ;  /* 0x00007200674d7a24 */ /* 0x000fe400078e02ff */
[----:B------:R-:W-:-:S04]  /*0a60*/  IMAD.WIDE.U32 R132, R102, c[0x0][0x1b8], R46 ;  /* 0x00006e0066847a25 */ /* 0x000fc800078e002e */
[----:B------:R-:W-:Y:S01]  /*0a70*/  IMAD.WIDE.U32 R128, R100, c[0x0][0x1b8], R46 ;  /* 0x00006e0064807a25 */ /* 0x000fe200078e002e */
[----:B------:R-:W-:-:S03]  /*0a80*/  IADD3 R85, R85, R133, RZ ;  /* 0x0000008555557210 */ /* 0x000fc60007ffe0ff */
[----:B------:R-:W-:Y:S01]  /*0a90*/  IMAD.IADD R66, R147, 0x1, R5 ;  /* 0x0000000193427824 */ /* 0x000fe200078e0205 */
[----:B------:R-:W-:Y:S01]  /*0aa0*/  SHF.L.U64.HI R85, R132, 0x3, R85 ;  /* 0x0000000384557819 */ /* 0x000fe20000010255 */
[C---:B------:R-:W-:Y:S02]  /*0ab0*/  IMAD.IADD R70, R5.reuse, 0x1, R131 ;  /* 0x0000000105467824 */ /* 0x040fe400078e0283 */
[----:B------:R-:W-:Y:S02]  /*0ac0*/  IMAD.IADD R78, R5, 0x1, R109 ;  /* 0x00000001054e7824 */ /* 0x000fe400078e026d */
[----:B------:R-:W-:Y:S02]  /*0ad0*/  IMAD.IADD R9, R145, 0x1, R7 ;  /* 0x0000000191097824 */ /* 0x000fe400078e0207 */
[----:B------:R-:W-:-:S03]  /*0ae0*/  IMAD.WIDE.U32 R150, R102, c[0x0][0x1c8], R48 ;  /* 0x0000720066967a25 */ /* 0x000fc600078e0030 */
[----:B------:R-:W-:Y:S01]  /*0af0*/  SHF.L.U64.HI R82, R144, 0x3, R9 ;  /* 0x0000000390527819 */ /* 0x000fe20000010209 */
[C---:B------:R-:W-:Y:S02]  /*0b00*/  IMAD R77, R102.reuse, c[0x0][0x1cc], R77 ;  /* 0x00007300664d7a24 */ /* 0x040fe400078e024d */
[----:B------:R-:W-:-:S04]  /*0b10*/  IMAD.WIDE.U32 R134, R102, c[0x0][0x1c8], R46 ;  /* 0x0000720066867a25 */ /* 0x000fc800078e002e */
[----:B------:R-:W-:Y:S02]  /*0b20*/  IMAD.IADD R7, R7, 0x1, R129 ;  /* 0x0000000107077824 */ /* 0x000fe400078e0281 */
[----:B------:R-:W-:Y:S02]  /*0b30*/  IMAD.IADD R87, R87, 0x1, R125 ;  /* 0x0000000157577824 */ /* 0x000fe400078e027d */
[----:B------:R-:W-:Y:S01]  /*0b40*/  IMAD.IADD R5, R137, 0x1, R3 ;  /* 0x0000000189057824 */ /* 0x000fe200078e0203 */
[----:B------:R-:W-:Y:S01]  /*0b50*/  IADD3 R3, R3, R121, RZ ;  /* 0x0000007903037210 */ /* 0x000fe20007ffe0ff */
[----:B------:R-:W-:Y:S01]  /*0b60*/  IMAD.IADD R65, R151, 0x1, R77 ;  /* 0x0000000197417824 */ /* 0x000fe200078e024d */
[----:B------:R-:W-:Y:S01]  /*0b70*/  SHF.L.U64.HI R86, R128, 0x3, R7 ;  /* 0x0000000380567819 */ /* 0x000fe20000010207 */
[C---:B------:R-:W-:Y:S01]  /*0b80*/  IMAD.IADD R69, R77.reuse, 0x1, R135 ;  /* 0x000000014d457824 */ /* 0x040fe200078e0287 */
[----:B------:R-:W-:Y:S01]  /*0b90*/  SHF.L.U64.HI R87, R124, 0x3, R87 ;  /* 0x000000037c577819 */ /* 0x000fe20000010257 */
[C---:B------:R-:W-:Y:S01]  /*0ba0*/  IMAD.IADD R73, R77.reuse, 0x1, R119 ;  /* 0x000000014d497824 */ /* 0x040fe200078e0277 */
[----:B------:R-:W-:Y:S01]  /*0bb0*/  IADD3 R77, R77, R111, RZ ;  /* 0x0000006f4d4d7210 */ /* 0x000fe20007ffe0ff */
[----:B------:R-:W-:Y:S01]  /*0bc0*/  IMAD.IADD R67, R143, 0x1, R79 ;  /* 0x000000018f437824 */ /* 0x000fe200078e024f */
[----:B------:R-:W-:Y:S01]  /*0bd0*/  SHF.L.U64.HI R84, R136, 0x3, R5 ;  /* 0x0000000388547819 */ /* 0x000fe20000010205 */
[C---:B------:R-:W-:Y:S01]  /*0be0*/  IMAD.IADD R75, R79.reuse, 0x1, R115 ;  /* 0x000000014f4b7824 */ /* 0x040fe200078e0273 */
[----:B------:R-:W-:Y:S01]  /*0bf0*/  SHF.L.U64.HI R88, R120, 0x3, R3 ;  /* 0x0000000378587819 */ /* 0x000fe20000010203 */
[----:B------:R-:W-:-:S02]  /*0c00*/  IMAD.IADD R79, R79, 0x1, R107 ;  /* 0x000000014f4f7824 */ /* 0x000fc400078e026b */
[----:B------:R-:W-:Y:S02]  /*0c10*/  IMAD.IADD R68, R139, 0x1, R11 ;  /* 0x000000018b447824 */ /* 0x000fe400078e020b */
[C---:B------:R-:W-:Y:S02]  /*0c20*/  IMAD.IADD R72, R11.reuse, 0x1, R123 ;  /* 0x000000010b487824 */ /* 0x040fe400078e027b */
[----:B------:R-:W-:Y:S02]  /*0c30*/  IMAD.IADD R80, R11, 0x1, R105 ;  /* 0x000000010b507824 */ /* 0x000fe400078e0269 */
.L_x_254:
[----:B0-----:R-:W-:Y:S01]  /*0c40*/  IMAD.MOV.U32 R0, RZ, RZ, c[0x0][0x168] ;  /* 0x00005a00ff007624 */ /* 0x001fe200078e00ff */
[----:B------:R-:W-:Y:S01]  /*0c50*/  MOV R39, c[0x0][0x1d4] ;  /* 0x0000750000277a02 */ /* 0x000fe20000000f00 */
[----:B------:R-:W-:Y:S01]  /*0c60*/  IMAD.MOV.U32 R38, RZ, RZ, c[0x0][0x1d0] ;  /* 0x00007400ff267624 */ /* 0x000fe200078e00ff */
[----:B--2---:R-:W-:Y:S01]  /*0c70*/  MOV R37, c[0x0][0x1d4] ;  /* 0x0000750000257a02 */ /* 0x004fe20000000f00 */
        /* <DEDUP_REMOVED lines=36> */
[----:B------:R-:W-:Y:S01]  /*0ec0*/  ISETP.NE.AND P0, PT, R64, 0x1, PT ;  /* 0x000000014000780c */ /* 0x000fe20003f05270 */
        /* <DEDUP_REMOVED lines=28> */
[----:B------:R-:W-:Y:S01]  /*1090*/  UMOV UR30, URZ ;  /* 0x0000003f001e7c82 */ /* 0x000fe20008000000 */
[----:B------:R-:W-:Y:S01]  /*10a0*/  P2R R0, PR, RZ, 0x1 ;  /* 0x00000001ff007803 */ /* 0x000fe20000000000 */
[----:B------:R-:W-:-:S02]  /*10b0*/  ULDC.64 UR8, c[0x0][0x180] ;  /* 0x0000600000087ab9 */ /* 0x000fc40000000a00 */
[----:B------:R-:W-:Y:S02]  /*10c0*/  ULDC.64 UR6, c[0x0][0x198] ;  /* 0x0000660000067ab9 */ /* 0x000fe40000000a00 */
.L_x_217:
[----:B------:R-:W-:Y:S01]  /*10d0*/  USHF.R.S32.HI UR13, URZ, 0x1f, UR30 ;  /* 0x0000001f3f0d7899 */ /* 0x000fe2000801141e */
[----:B------:R-:W-:Y:S01]  /*10e0*/  IMAD.U32 R3, RZ, RZ, UR30 ;  /* 0x0000001eff037e24 */ /* 0x000fe2000f8e00ff */
[----:B------:R-:W-:Y:S02]  /*10f0*/  BSSY B0, `(.L_x_201) ;  /* 0x0000088000007945 */ /* 0x000fe40003800000 */
[----:B------:R-:W-:Y:S01]  /*1100*/  UIMAD UR14, UR13, UR8, URZ ;  /* 0x000000080d0e72a4 */ /* 0x000fe2000f8e023f */
[----:B------:R-:W-:Y:S01]  /*1110*/  IMAD.WIDE.U32 R2, R3, c[0x0][0x180], R102 ;  /* 0x0000600003027a25 */ /* 0x000fe200078e0066 */
[----:B------:R-:W-:Y:S02]  /*1120*/  UIMAD UR13, UR13, UR6, URZ ;  /* 0x000000060d0d72a4 */ /* 0x000fe4000f8e023f */
[----:B------:R-:W-:Y:S02]  /*1130*/  UIMAD UR14, UR30, UR9, UR14 ;  /* 0x000000091e0e72a4 */ /* 0x000fe4000f8e020e */
[C---:B------:R-:W-:Y:S01]  /*1140*/  LEA R44, P0, R2.reuse, UR16, 0x3 ;  /* 0x00000010022c7c11 */ /* 0x040fe2000f8018ff */
[----:B------:R-:W-:Y:S03]  /*1150*/  UIMAD UR13, UR30, UR7, UR13 ;  /* 0x000000071e0d72a4 */ /* 0x000fe6000f8e020d */
[----:B------:R-:W-:Y:S01]  /*1160*/  IADD3 R0, R3, UR14, RZ ;  /* 0x0000000e03007c10 */ /* 0x000fe2000fffe0ff */
[----:B------:R-:W-:Y:S03]  /*1170*/  IMAD.U32 R3, RZ, RZ, UR30 ;  /* 0x0000001eff037e24 */ /* 0x000fe6000f8e00ff */
[----:B------:R-:W-:Y:S01]  /*1180*/  LEA.HI.X R45, R2, UR15, R0, 0x3, P0 ;  /* 0x0000000f022d7c11 */ /* 0x000fe200080f1c00 */
[----:B------:R-:W-:Y:S05]  /*1190*/  IMAD.WIDE.U32 R2, R3, c[0x0][0x198], R48 ;  /* 0x0000660003027a25 */ /* 0x000fea00078e0030 */
[----:B------:R-:W-:Y:S01]  /*11a0*/  IADD3 R0, R3, UR13, RZ ;  /* 0x0000000d03007c10 */ /* 0x000fe2000fffe0ff */
[----:B------:R-:W-:Y:S01]  /*11b0*/  IMAD.U32 R3, RZ, RZ, UR30 ;  /* 0x0000001eff037e24 */ /* 0x000fe2000f8e00ff */
[C---:B------:R-:W-:Y:S04]  /*11c0*/  LEA R40, P0, R2.reuse, UR18, 0x3 ;  /* 0x0000001202287c11 */ /* 0x040fe8000f8018ff */
[----:B------:R-:W-:Y:S01]  /*11d0*/  LEA.HI.X R41, R2, UR17, R0, 0x3, P0 ;  /* 0x0000001102297c11 */ /* 0x000fe200080f1c00 */
[----:B------:R-:W-:Y:S05]  /*11e0*/  IMAD.WIDE.U32 R2, R3, c[0x0][0x180], R100 ;  /* 0x0000600003027a25 */ /* 0x000fea00078e0064 */
[----:B------:R-:W-:Y:S02]  /*11f0*/  IADD3 R0, R3, UR14, RZ ;  /* 0x0000000e03007c10 */ /* 0x000fe4000fffe0ff */
[C---:B------:R-:W-:Y:S04]  /*1200*/  LEA R42, P0, R2.reuse, UR16, 0x3 ;  /* 0x00000010022a7c11 */ /* 0x040fe8000f8018ff */
[----:B------:R-:W-:Y:S02]  /*1210*/  LEA.HI.X R43, R2, UR15, R0, 0x3, P0 ;  /* 0x0000000f022b7c11 */ /* 0x000fe400080f1c00 */
[----:B------:R-:W-:-:S13]  /*1220*/  ISETP.NE.AND P0, PT, R64, 0x1, PT ;  /* 0x000000014000780c */ /* 0x000fda0003f05270 */
[----:B------:R-:W-:-:S05]  /*1230*/  @!P0 BRA `(.L_x_202) ;  /* 0x0000047000008947 */ /* 0x000fca0003800000 */
[----:B------:R-:W-:Y:S04]  /*1240*/  MOV R0, c[0x0][0x1a0] ;  /* 0x0000680000007a02 */ /* 0x000fe80000000f00 */
[----:B------:R-:W-:-:S13]  /*1250*/  ISETP.NE.AND P0, PT, R0, 0x1, PT ;  /* 0x000000010000780c */ /* 0x000fda0003f05270 */
[----:B------:R-:W-:-:S05]  /*1260*/  @!P0 BRA `(.L_x_203) ;  /* 0x0000022000008947 */ /* 0x000fca0003800000 */
        /* <DEDUP_REMOVED lines=9> */
[----:B------:R-:W5:Y:S04]  /*1300*/  @P3 LDG.E R55, [R42.64+0x8] ;  /* 0x000008042a373981 */ /* 0x000f68000c1e1900 */
[----:B------:R-:W5:Y:S04]  /*1310*/  @P3 LDG.E R56, [R40.64+0x4] ;  /* 0x0000040428383981 */ /* 0x000f68000c1e1900 */
[----:B------:R-:W5:Y:S01]  /*1320*/  @P3 LDG.E R59, [R42.64+0xc] ;  /* 0x00000c042a3b3981 */ /* 0x000f62000c1e1900 */
[CC--:B--2---:R-:W-:Y:S02]  /*1330*/  @P1 FFMA R2, R5.reuse, R7.reuse, R8 ;  /* 0x0000000705021223 */ /* 0x0c4fe40000000008 */
[----:B---3--:R-:W-:Y:S04]  /*1340*/  @P1 FFMA R0, R5, R6, R9 ;  /* 0x0000000605001223 */ /* 0x008fe80000000009 */
[----:B----4-:R-:W-:Y:S02]  /*1350*/  @P1 FFMA R9, R51, R7, R0 ;  /* 0x0000000733091223 */ /* 0x010fe40000000000 */
[----:B------:R-:W-:Y:S02]  /*1360*/  @P1 FFMA R8, R6, -R51, R2 ;  /* 0x8000003306081223 */ /* 0x000fe40000000002 */
[CC--:B-----5:R-:W-:Y:S02]  /*1370*/  @P2 FFMA R3, R50.reuse, R53.reuse, R16 ;  /* 0x0000003532032223 */ /* 0x0e0fe40000000010 */
[----:B------:R-:W-:Y:S04]  /*1380*/  @P2 FFMA R0, R50, R52, R17 ;  /* 0x0000003432002223 */ /* 0x000fe80000000011 */
[----:B------:R-:W-:Y:S02]  /*1390*/  @P2 FFMA R17, R54, R53, R0 ;  /* 0x0000003536112223 */ /* 0x000fe40000000000 */
[----:B------:R-:W-:Y:S02]  /*13a0*/  @P2 FFMA R16, R52, -R54, R3 ;  /* 0x8000003634102223 */ /* 0x000fe40000000003 */
[C---:B------:R-:W-:Y:S02]  /*13b0*/  @P3 FFMA R4, R55.reuse, R57, R24 ;  /* 0x0000003937043223 */ /* 0x040fe40000000018 */
[----:B------:R-:W-:Y:S02]  /*13c0*/  @P3 FFMA R0, R55, R56, R25 ;  /* 0x0000003837003223 */ /* 0x000fe40000000019 */
[----:B------:R-:W-:Y:S02]  /*13d0*/  @P3 FFMA R24, R56, -R59, R4 ;  /* 0x8000003b38183223 */ /* 0x000fe40000000004 */
        /* <DEDUP_REMOVED lines=11> */
.L_x_203:
        /* <DEDUP_REMOVED lines=12> */
[C---:B--2---:R-:W-:Y:S02]  /*1550*/  @P1 FFMA R5, R7.reuse, R50, R8 ;  /* 0x0000003207051223 */ /* 0x044fe40000000008 */
[-C--:B---3--:R-:W-:Y:S02]  /*1560*/  @P1 FFMA R7, -R7, R6.reuse, R9 ;  /* 0x0000000607071223 */ /* 0x088fe40000000109 */
[C---:B----4-:R-:W-:Y:S02]  /*1570*/  @P1 FFMA R8, R51.reuse, R6, R5 ;  /* 0x0000000633081223 */ /* 0x050fe40000000005 */
[----:B------:R-:W-:Y:S02]  /*1580*/  @P1 FFMA R9, R51, R50, R7 ;  /* 0x0000003233091223 */ /* 0x000fe40000000007 */
[----:B-----5:R-:W-:Y:S02]  /*1590*/  @P2 FFMA R5, R3, R52, R16 ;  /* 0x0000003403052223 */ /* 0x020fe40000000010 */
[----:B------:R-:W-:Y:S02]  /*15a0*/  @P2 FFMA R3, R4, -R3, R17 ;  /* 0x8000000304032223 */ /* 0x000fe40000000011 */
        /* <DEDUP_REMOVED lines=16> */
.L_x_202:
[----:B------:R-:W2:Y:S01]  /*16b0*/  @P1 LDG.E R51, [R40.64+0x4] ;  /* 0x0000040428331981 */ /* 0x000ea2000c1e1900 */
[----:B------:R-:W-:Y:S03]  /*16c0*/  @P1 MOV R6, c[0x0][0x1a0] ;  /* 0x0000680000061a02 */ /* 0x000fe60000000f00 */
[----:B------:R-:W3:Y:S01]  /*16d0*/  @P2 LDG.E R55, [R40.64+0x4] ;  /* 0x0000040428372981 */ /* 0x000ee2000c1e1900 */
[----:B------:R-:W-:Y:S02]  /*16e0*/  @P1 ISETP.NE.AND P0, PT, R6, 0x1, PT ;  /* 0x000000010600180c */ /* 0x000fe40003f05270 */
[----:B------:R-:W-:Y:S01]  /*16f0*/  @P2 MOV R6, c[0x0][0x1a0] ;  /* 0x0000680000062a02 */ /* 0x000fe20000000f00 */
[----:B------:R-:W4:Y:S04]  /*1700*/  @P3 LDG.E R59, [R40.64+0x4] ;  /* 0x00000404283b3981 */ /* 0x000f28000c1e1900 */
[----:B------:R-:W5:Y:S04]  /*1710*/  @P1 LDG.E R7, [R40.64] ;  /* 0x0000000428071981 */ /* 0x000f68000c1e1900 */
[----:B------:R-:W5:Y:S04]  /*1720*/  @P1 LDG.E R50, [R44.64+0x4] ;  /* 0x000004042c321981 */ /* 0x000f68000c1e1900 */
[----:B------:R-:W5:Y:S04]  /*1730*/  @P2 LDG.E R53, [R40.64] ;  /* 0x0000000428352981 */ /* 0x000f68000c1e1900 */
[----:B------:R-:W5:Y:S04]  /*1740*/  @P2 LDG.E R52, [R42.64] ;  /* 0x000000042a342981 */ /* 0x000f68000c1e1900 */
[----:B------:R-:W5:Y:S04]  /*1750*/  @P2 LDG.E R54, [R42.64+0x4] ;  /* 0x000004042a362981 */ /* 0x000f68000c1e1900 */
[----:B------:R-:W5:Y:S04]  /*1760*/  @P3 LDG.E R57, [R40.64] ;  /* 0x0000000428393981 */ /* 0x000f68000c1e1900 */
[----:B------:R-:W5:Y:S04]  /*1770*/  @P3 LDG.E R56, [R42.64+0x8] ;  /* 0x000008042a383981 */ /* 0x000f68000c1e1900 */
[----:B------:R-:W5:Y:S04]  /*1780*/  @P3 LDG.E R58, [R42.64+0xc] ;  /* 0x00000c042a3a3981 */ /* 0x000f68000c1e1900 */
[----:B------:R-:W5:Y:S04]  /*1790*/  @P4 LDG.E R63, [R40.64+0x4] ;  /* 0x00000404283f4981 */ /* 0x000f68000c1e1900 */
[----:B------:R-:W5:Y:S04]  /*17a0*/  @P4 LDG.E R61, [R40.64] ;  /* 0x00000004283d4981 */ /* 0x000f68000c1e1900 */
[----:B------:R-:W5:Y:S04]  /*17b0*/  @P4 LDG.E R60, [R42.64+0x10] ;  /* 0x000010042a3c4981 */ /* 0x000f68000c1e1900 */
[----:B------:R-:W5:Y:S01]  /*17c0*/  @P4 LDG.E R62, [R42.64+0x14] ;  /* 0x000014042a3e4981 */ /* 0x000f62000c1e1900 */
[----:B--2---:R-:W-:Y:S02]  /*17d0*/  @P1 FSEL R51, -R51, R51, !P0 ;  /* 0x0000003333331208 */ /* 0x004fe40004000100 */
[----:B------:R-:W-:Y:S02]  /*17e0*/  @P2 ISETP.NE.AND P0, PT, R6, 0x1, PT ;  /* 0x000000010600280c */ /* 0x000fe40003f05270 */
[----:B------:R-:W-:Y:S02]  /*17f0*/  @P3 MOV R6, c[0x0][0x1a0] ;  /* 0x0000680000063a02 */ /* 0x000fe40000000f00 */
[----:B---3--:R-:W-:Y:S02]  /*1800*/  @P2 FSEL R55, -R55, R55, !P0 ;  /* 0x0000003737372208 */ /* 0x008fe40004000100 */
[----:B------:R-:W-:Y:S02]  /*1810*/  @P3 ISETP.NE.AND P0, PT, R6, 0x1, PT ;  /* 0x000000010600380c */ /* 0x000fe40003f05270 */
[----:B------:R-:W-:Y:S02]  /*1820*/  @P4 MOV R6, c[0x0][0x1a0] ;  /* 0x0000680000064a02 */ /* 0x000fe40000000f00 */
[----:B----4-:R-:W-:Y:S02]  /*1830*/  @P3 FSEL R59, -R59, R59, !P0 ;  /* 0x0000003b3b3b3208 */ /* 0x010fe40004000100 */
[----:B------:R-:W-:Y:S02]  /*1840*/  @P4 ISETP.NE.AND P0, PT, R6, 0x1, PT ;  /* 0x000000010600480c */ /* 0x000fe40003f05270 */
[----:B------:R-:W2:Y:S02]  /*1850*/  @P1 LDG.E R6, [R44.64] ;  /* 0x000000042c061981 */ /* 0x000ea4000c1e1900 */
[----:B-----5:R-:W-:Y:S01]  /*1860*/  @P4 FSEL R63, -R63, R63, !P0 ;  /* 0x0000003f3f3f4208 */ /* 0x020fe20004000100 */
[C---:B--2---:R-:W-:Y:S04]  /*1870*/  @P1 FFMA R0, R6.reuse, R7, R8 ;  /* 0x0000000706001223 */ /* 0x044fe80000000008 */
[-C--:B------:R-:W-:Y:S02]  /*1880*/  @P1 FFMA R8, R51, R50.reuse, R0 ;  /* 0x0000003233081223 */ /* 0x080fe40000000000 */
[----:B------:R-:W-:Y:S02]  /*1890*/  @P1 FFMA R2, R6, R51, R9 ;  /* 0x0000003306021223 */ /* 0x000fe40000000009 */
[C---:B------:R-:W-:Y:S02]  /*18a0*/  @P2 FFMA R0, R52.reuse, R53, R16 ;  /* 0x0000003534002223 */ /* 0x040fe40000000010 */
[----:B------:R-:W-:Y:S02]  /*18b0*/  @P1 FFMA R9, -R7, R50, R2 ;  /* 0x0000003207091223 */ /* 0x000fe40000000102 */
        /* <DEDUP_REMOVED lines=9> */
[----:B------:R-:W-:Y:S04]  /*1950*/  @P4 FFMA R5, R60, R63, R33 ;  /* 0x0000003f3c054223 */ /* 0x000fe80000000021 */
[----:B------:R-:W-:Y:S02]  /*1960*/  @P4 FFMA R33, -R61, R62, R5 ;  /* 0x0000003e3d214223 */ /* 0x000fe40000000105 */
.L_x_204:
[----:B------:R-:W-:Y:S05]  /*1970*/  BSYNC B0 ;  /* 0x0000000000007941 */ /* 0x000fea0003800000 */
.L_x_201:
[----:B------:R-:W-:Y:S01]  /*1980*/  IMAD.U32 R3, RZ, RZ, UR30 ;  /* 0x0000001eff037e24 */ /* 0x000fe2000f8e00ff */
[----:B------:R-:W-:Y:S03]  /*1990*/  BSSY B0, `(.L_x_205) ;  /* 0x0000088000007945 */ /* 0x000fe60003800000 */
        /* <DEDUP_REMOVED lines=9> */
[----:B------:R-:W2:Y:S01]  /*1a30*/  @P5 LDG.E R5, [R44.64] ;  /* 0x000000042c055981 */ /* 0x000ea2000c1e1900 */
[----:B------:R-:W-:Y:S02]  /*1a40*/  P2R R58, PR, RZ, 0x2 ;  /* 0x00000002ff3a7803 */ /* 0x000fe40000000000 */
[----:B------:R-:W-:Y:S01]  /*1a50*/  ISETP.NE.AND P1, PT, R96, RZ, PT ;  /* 0x000000ff6000720c */ /* 0x000fe20003f25270 */
[----:B------:R-:W2:Y:S01]  /*1a60*/  @P5 LDG.E R7, [R40.64] ;  /* 0x0000000428075981 */ /* 0x000ea2000c1e1900 */
[----:B------:R-:W-:Y:S03]  /*1a70*/  ISETP.NE.AND P0, PT, R94, RZ, PT ;  /* 0x000000ff5e00720c */ /* 0x000fe60003f05270 */
        /* <DEDUP_REMOVED lines=11> */
[-C--:B---3--:R-:W-:Y:S04]  /*1b30*/  @P5 FFMA R0, R5, R6.reuse, R11 ;  /* 0x0000000605005223 */ /* 0x088fe8000000000b */
[C---:B----4-:R-:W-:Y:S02]  /*1b40*/  @P5 FFMA R11, R51.reuse, R7, R0 ;  /* 0x00000007330b5223 */ /* 0x050fe40000000000 */
[----:B------:R-:W-:Y:S02]  /*1b50*/  @P5 FFMA R10, -R51, R6, R2 ;  /* 0x00000006330a5223 */ /* 0x000fe40000000102 */
[CC--:B-----5:R-:W-:Y:S02]  /*1b60*/  @P6 FFMA R3, R50.reuse, R53.reuse, R18 ;  /* 0x0000003532036223 */ /* 0x0e0fe40000000012 */
[-C--:B------:R-:W-:Y:S04]  /*1b70*/  @P6 FFMA R0, R50, R52.reuse, R19 ;  /* 0x0000003432006223 */ /* 0x080fe80000000013 */
[C---:B------:R-:W-:Y:S02]  /*1b80*/  @P6 FFMA R19, R54.reuse, R53, R0 ;  /* 0x0000003536136223 */ /* 0x040fe40000000000 */
[----:B------:R-:W-:Y:S02]  /*1b90*/  @P6 FFMA R18, -R54, R52, R3 ;  /* 0x0000003436126223 */ /* 0x000fe40000000103 */
[CC--:B------:R-:W-:Y:S02]  /*1ba0*/  @P1 FFMA R4, R55.reuse, R57.reuse, R26 ;  /* 0x0000003937041223 */ /* 0x0c0fe4000000001a */
[-C--:B------:R-:W-:Y:S02]  /*1bb0*/  @P1 FFMA R0, R55, R56.reuse, R27 ;  /* 0x0000003837001223 */ /* 0x080fe4000000001b */
[C---:B------:R-:W-:Y:S02]  /*1bc0*/  @P1 FFMA R26, -R59.reuse, R56, R4 ;  /* 0x000000383b1a1223 */ /* 0x040fe40000000104 */
[----:B------:R-:W-:Y:S01]  /*1bd0*/  @P1 FFMA R27, R59, R57, R0 ;  /* 0x000000393b1b1223 */ /* 0x000fe20000000000 */
[----:B------:R-:W-:Y:S01]  /*1be0*/  ISETP.NE.AND P1, PT, R58, RZ, PT ;  /* 0x000000ff3a00720c */ /* 0x000fe20003f25270 */
[----:B------:R-:W-:-:S07]  /*1bf0*/  @!P0 BRA `(.L_x_208) ;  /* 0x0000061000008947 */ /* 0x000fce0003800000 */
        /* <DEDUP_REMOVED lines=9> */
.L_x_207:
        /* <DEDUP_REMOVED lines=19> */
[C---:B-----5:R-:W-:Y:S02]  /*1dc0*/  @P6 FFMA R5, R3.reuse, R52, R18 ;  /* 0x0000003403056223 */ /* 0x060fe40000000012 */
[-C--:B------:R-:W-:Y:S02]  /*1dd0*/  @P6 FFMA R3, -R3, R4.reuse, R19 ;  /* 0x0000000403036223 */ /* 0x080fe40000000113 */
[C---:B------:R-:W-:Y:S02]  /*1de0*/  @P6 FFMA R18, R53.reuse, R4, R5 ;  /* 0x0000000435126223 */ /* 0x040fe40000000005 */
[----:B------:R-:W-:Y:S02]  /*1df0*/  @P6 FFMA R19, R53, R52, R3 ;  /* 0x0000003435136223 */ /* 0x000fe40000000003 */
[CC--:B------:R-:W-:Y:S02]  /*1e00*/  @P1 FFMA R3, R0.reuse, R55.reuse, R26 ;  /* 0x0000003700031223 */ /* 0x0c0fe4000000001a */
[-C--:B------:R-:W-:Y:S02]  /*1e10*/  @P1 FFMA R0, -R0, R2.reuse, R27 ;  /* 0x0000000200001223 */ /* 0x080fe4000000011b */
[C---:B------:R-:W-:Y:S02]  /*1e20*/  @P1 FFMA R26, R54.reuse, R2, R3 ;  /* 0x00000002361a1223 */ /* 0x040fe40000000003 */
        /* <DEDUP_REMOVED lines=12> */
.L_x_206:
[----:B------:R-:W2:Y:S01]  /*1ef0*/  @P5 LDG.E R51, [R40.64+0x4] ;  /* 0x0000040428335981 */ /* 0x000ea2000c1e1900 */
[----:B------:R-:W-:Y:S02]  /*1f00*/  P2R R152, PR, RZ, 0x4 ;  /* 0x00000004ff987803 */ /* 0x000fe40000000000 */
[----:B------:R-:W-:Y:S01]  /*1f10*/  ISETP.NE.AND P2, PT, R96, RZ, PT ;  /* 0x000000ff6000720c */ /* 0x000fe20003f45270 */
[----:B------:R-:W3:Y:S01]  /*1f20*/  @P6 LDG.E R55, [R40.64+0x4] ;  /* 0x0000040428376981 */ /* 0x000ee2000c1e1900 */
[----:B------:R-:W-:Y:S02]  /*1f30*/  P2R R99, PR, RZ, 0x2 ;  /* 0x00000002ff637803 */ /* 0x000fe40000000000 */
[----:B------:R-:W-:Y:S01]  /*1f40*/  ISETP.NE.AND P1, PT, R94, RZ, PT ;  /* 0x000000ff5e00720c */ /* 0x000fe20003f25270 */
[----:B------:R-:W4:Y:S01]  /*1f50*/  @P5 LDG.E R7, [R40.64] ;  /* 0x0000000428075981 */ /* 0x000f22000c1e1900 */
[----:B------:R-:W-:Y:S03]  /*1f60*/  @P5 MOV R6, c[0x0][0x1a0] ;  /* 0x0000680000065a02 */ /* 0x000fe60000000f00 */
[----:B------:R-:W5:Y:S01]  /*1f70*/  @P5 LDG.E R50, [R44.64+0x4] ;  /* 0x000004042c325981 */ /* 0x000f62000c1e1900 */
[----:B------:R-:W-:Y:S02]  /*1f80*/  @P5 ISETP.NE.AND P0, PT, R6, 0x1, PT ;  /* 0x000000010600580c */ /* 0x000fe40003f05270 */
[----:B------:R-:W-:Y:S01]  /*1f90*/  @P6 MOV R6, c[0x0][0x1a0] ;  /* 0x0000680000066a02 */ /* 0x000fe20000000f00 */
[----:B------:R-:W4:Y:S04]  /*1fa0*/  @P2 LDG.E R59, [R40.64+0x4] ;  /* 0x00000404283b2981 */ /* 0x000f28000c1e1900 */
        /* <DEDUP_REMOVED lines=21> */
[----:B------:R-:W-:Y:S02]  /*2100*/  @P5 FFMA R10, R51, R50, R0 ;  /* 0x00000032330a5223 */ /* 0x000fe40000000000 */
[----:B------:R-:W-:Y:S02]  /*2110*/  @P5 FFMA R2, R6, R51, R11 ;  /* 0x0000003306025223 */ /* 0x000fe4000000000b */
[----:B------:R-:W-:Y:S02]  /*2120*/  @P6 FFMA R0, R52, R53, R18 ;  /* 0x0000003534006223 */ /* 0x000fe40000000012 */
[----:B------:R-:W-:Y:S02]  /*2130*/  @P5 FFMA R11, R50, -R7, R2 ;  /* 0x80000007320b5223 */ /* 0x000fe40000000002 */
[----:B------:R-:W-:Y:S02]  /*2140*/  @P6 FFMA R18, R55, R54, R0 ;  /* 0x0000003637126223 */ /* 0x000fe40000000000 */
[----:B------:R-:W-:Y:S02]  /*2150*/  @P6 FFMA R3, R52, R55, R19 ;  /* 0x0000003734036223 */ /* 0x000fe40000000013 */
[----:B------:R-:W-:Y:S02]  /*2160*/  @P2 FFMA R0, R56, R57, R26 ;  /* 0x0000003938002223 */ /* 0x000fe4000000001a */
[----:B------:R-:W-:Y:S02]  /*2170*/  @P6 FFMA R19, R54, -R53, R3 ;  /* 0x8000003536136223 */ /* 0x000fe40000000003 */
[----:B------:R-:W-:Y:S02]  /*2180*/  @P2 FFMA R26, R59, R58, R0 ;  /* 0x0000003a3b1a2223 */ /* 0x000fe40000000000 */
[----:B------:R-:W-:Y:S02]  /*2190*/  @P2 FFMA R4, R56, R59, R27 ;  /* 0x0000003b38042223 */ /* 0x000fe4000000001b */
[----:B------:R-:W-:Y:S02]  /*21a0*/  @P1 FFMA R0, R60, R61, R34 ;  /* 0x0000003d3c001223 */ /* 0x000fe40000000022 */
[----:B------:R-:W-:Y:S01]  /*21b0*/  @P2 FFMA R27, R58, -R57, R4 ;  /* 0x800000393a1b2223 */ /* 0x000fe20000000004 */
[----:B------:R-:W-:Y:S01]  /*21c0*/  ISETP.NE.AND P2, PT, R152, RZ, PT ;  /* 0x000000ff9800720c */ /* 0x000fe20003f45270 */
[----:B------:R-:W-:Y:S02]  /*21d0*/  @P1 FFMA R34, R63, R62, R0 ;  /* 0x0000003e3f221223 */ /* 0x000fe40000000000 */
[----:B------:R-:W-:Y:S04]  /*21e0*/  @P1 FFMA R5, R60, R63, R35 ;  /* 0x0000003f3c051223 */ /* 0x000fe80000000023 */
[----:B------:R-:W-:Y:S01]  /*21f0*/  @P1 FFMA R35, R62, -R61, R5 ;  /* 0x8000003d3e231223 */ /* 0x000fe20000000005 */
[----:B------:R-:W-:Y:S08]  /*2200*/  ISETP.NE.AND P1, PT, R99, RZ, PT ;  /* 0x000000ff6300720c */ /* 0x000ff00003f25270 */
.L_x_208:
[----:B------:R-:W-:Y:S05]  /*2210*/  BSYNC B0 ;  /* 0x0000000000007941 */ /* 0x000fea0003800000 */
.L_x_205:
[----:B------:R-:W-:Y:S01]  /*2220*/  ISETP.NE.AND P0, PT, R64, 0x1, PT ;  /* 0x000000014000780c */ /* 0x000fe20003f05270 */
[----:B------:R-:W-:-:S12]  /*2230*/  BSSY B0, `(.L_x_209) ;  /* 0x0000095000007945 */ /* 0x000fd80003800000 */
[----:B------:R-:W-:-:S05]  /*2240*/  @!P0 BRA `(.L_x_210) ;  /* 0x000005b000008947 */ /* 0x000fca0003800000 */
[----:B------:R-:W-:Y:S04]  /*2250*/  MOV R0, c[0x0][0x1a0] ;  /* 0x0000680000007a02 */ /* 0x000fe80000000f00 */
[----:B------:R-:W-:-:S13]  /*2260*/  ISETP.NE.AND P0, PT, R0, 0x1, PT ;  /* 0x000000010000780c */ /* 0x000fda0003f05270 */
[----:B------:R-:W-:-:S05]  /*2270*/  @!P0 BRA `(.L_x_211) ;  /* 0x000002c000008947 */ /* 0x000fca0003800000 */
[----:B------:R-:W-:Y:S02]  /*2280*/  P2R R61, PR, RZ, 0x8 ;  /* 0x00000008ff3d7803 */ /* 0x000fe40000000000 */
[----:B------:R-:W-:Y:S02]  /*2290*/  ISETP.NE.AND P3, PT, R98, RZ, PT ;  /* 0x000000ff6200720c */ /* 0x000fe40003f65270 */
[----:B------:R-:W-:Y:S02]  /*22a0*/  P2R R60, PR, RZ, 0x4 ;  /* 0x00000004ff3c7803 */ /* 0x000fe40000000000 */
[----:B------:R-:W-:Y:S02]  /*22b0*/  ISETP.NE.AND P2, PT, R95, RZ, PT ;  /* 0x000000ff5f00720c */ /* 0x000fe40003f45270 */
[----:B------:R-:W-:Y:S02]  /*22c0*/  P2R R58, PR, RZ, 0x2 ;  /* 0x00000002ff3a7803 */ /* 0x000fe40000000000 */
[----:B------:R-:W-:Y:S02]  /*22d0*/  ISETP.NE.AND P1, PT, R93, RZ, PT ;  /* 0x000000ff5d00720c */ /* 0x000fe40003f25270 */
[----:B------:R-:W-:Y:S03]  /*22e0*/  ISETP.NE.AND P0, PT, R91, RZ, PT ;  /* 0x000000ff5b00720c */ /* 0x000fe60003f05270 */
        /* <DEDUP_REMOVED lines=12> */
[CC--:B--2---:R-:W-:Y:S02]  /*23b0*/  @P3 FFMA R2, R5.reuse, R6.reuse, R13 ;  /* 0x0000000605023223 */ /* 0x0c4fe4000000000d */
[-C--:B---3--:R-:W-:Y:S04]  /*23c0*/  @P3 FFMA R0, R5, R7.reuse, R12 ;  /* 0x0000000705003223 */ /* 0x088fe8000000000c */
[C---:B----4-:R-:W-:Y:S02]  /*23d0*/  @P3 FFMA R12, R51.reuse, R6, R0 ;  /* 0x00000006330c3223 */ /* 0x050fe40000000000 */
[----:B------:R-:W-:Y:S01]  /*23e0*/  @P3 FFMA R13, -R51, R7, R2 ;  /* 0x00000007330d3223 */ /* 0x000fe20000000102 */
[----:B------:R-:W-:Y:S01]  /*23f0*/  ISETP.NE.AND P3, PT, R61, RZ, PT ;  /* 0x000000ff3d00720c */ /* 0x000fe20003f65270 */
[CC--:B-----5:R-:W-:Y:S02]  /*2400*/  @P2 FFMA R3, R50.reuse, R53.reuse, R20 ;  /* 0x0000003532032223 */ /* 0x0e0fe40000000014 */
[-C--:B------:R-:W-:Y:S04]  /*2410*/  @P2 FFMA R0, R50, R52.reuse, R21 ;  /* 0x0000003432002223 */ /* 0x080fe80000000015 */
[C---:B------:R-:W-:Y:S02]  /*2420*/  @P2 FFMA R21, R54.reuse, R53, R0 ;  /* 0x0000003536152223 */ /* 0x040fe40000000000 */
[----:B------:R-:W-:Y:S01]  /*2430*/  @P2 FFMA R20, -R54, R52, R3 ;  /* 0x0000003436142223 */ /* 0x000fe20000000103 */
[----:B------:R-:W-:Y:S01]  /*2440*/  ISETP.NE.AND P2, PT, R60, RZ, PT ;  /* 0x000000ff3c00720c */ /* 0x000fe20003f45270 */
[CC--:B------:R-:W-:Y:S02]  /*2450*/  @P1 FFMA R4, R55.reuse, R56.reuse, R29 ;  /* 0x0000003837041223 */ /* 0x0c0fe4000000001d */
[-C--:B------:R-:W-:Y:S02]  /*2460*/  @P1 FFMA R0, R55, R57.reuse, R28 ;  /* 0x0000003937001223 */ /* 0x080fe4000000001c */
[C---:B------:R-:W-:Y:S02]  /*2470*/  @P1 FFMA R29, -R59.reuse, R57, R4 ;  /* 0x000000393b1d1223 */ /* 0x040fe40000000104 */
[----:B------:R-:W-:Y:S01]  /*2480*/  @P1 FFMA R28, R59, R56, R0 ;  /* 0x000000383b1c1223 */ /* 0x000fe20000000000 */
[----:B------:R-:W-:Y:S01]  /*2490*/  ISETP.NE.AND P1, PT, R58, RZ, PT ;  /* 0x000000ff3a00720c */ /* 0x000fe20003f25270 */
[----:B------:R-:W-:-:S07]  /*24a0*/  @!P0 BRA `(.L_x_212) ;  /* 0x000006d000008947 */ /* 0x000fce0003800000 */
        /* <DEDUP_REMOVED lines=9> */
.L_x_211:
        /* <DEDUP_REMOVED lines=23> */
[----:B------:R-:W-:Y:S01]  /*26b0*/  ISETP.NE.AND P3, PT, R58, RZ, PT ;  /* 0x000000ff3a00720c */ /* 0x000fe20003f65270 */
[C---:B-----5:R-:W-:Y:S02]  /*26c0*/  @P2 FFMA R7, R5.reuse, R52, R20 ;  /* 0x0000003405072223 */ /* 0x060fe40000000014 */
[-C--:B------:R-:W-:Y:S02]  /*26d0*/  @P2 FFMA R5, -R5, R2.reuse, R21 ;  /* 0x0000000205052223 */ /* 0x080fe40000000115 */
[C---:B------:R-:W-:Y:S02]  /*26e0*/  @P2 FFMA R20, R53.reuse, R2, R7 ;  /* 0x0000000235142223 */ /* 0x040fe40000000007 */
[----:B------:R-:W-:Y:S01]  /*26f0*/  @P2 FFMA R21, R53, R52, R5 ;  /* 0x0000003435152223 */ /* 0x000fe20000000005 */
[----:B------:R-:W-:Y:S01]  /*2700*/  ISETP.NE.AND P2, PT, R57, RZ, PT ;  /* 0x000000ff3900720c */ /* 0x000fe20003f45270 */
[C---:B------:R-:W-:Y:S02]  /*2710*/  @P1 FFMA R2, R0.reuse, R55, R29 ;  /* 0x0000003700021223 */ /* 0x040fe4000000001d */
[-C--:B------:R-:W-:Y:S02]  /*2720*/  @P1 FFMA R0, -R0, R3.reuse, R28 ;  /* 0x0000000300001223 */ /* 0x080fe4000000011c */
[C---:B------:R-:W-:Y:S02]  /*2730*/  @P1 FFMA R29, R54.reuse, R3, R2 ;  /* 0x00000003361d1223 */ /* 0x040fe40000000002 */
        /* <DEDUP_REMOVED lines=12> */
.L_x_210:
[----:B------:R-:W-:Y:S02]  /*2800*/  P2R R154, PR, RZ, 0x10 ;  /* 0x00000010ff9a7803 */ /* 0x000fe40000000000 */
[----:B------:R-:W-:Y:S02]  /*2810*/  ISETP.NE.AND P4, PT, R98, RZ, PT ;  /* 0x000000ff6200720c */ /* 0x000fe40003f85270 */
[----:B------:R-:W-:Y:S02]  /*2820*/  P2R R153, PR, RZ, 0x8 ;  /* 0x00000008ff997803 */ /* 0x000fe40000000000 */
[----:B------:R-:W-:Y:S02]  /*2830*/  ISETP.NE.AND P3, PT, R95, RZ, PT ;  /* 0x000000ff5f00720c */ /* 0x000fe40003f65270 */
[----:B------:R-:W-:Y:S02]  /*2840*/  P2R R152, PR, RZ, 0x4 ;  /* 0x00000004ff987803 */ /* 0x000fe40000000000 */
[----:B------:R-:W-:Y:S02]  /*2850*/  ISETP.NE.AND P2, PT, R93, RZ, PT ;  /* 0x000000ff5d00720c */ /* 0x000fe40003f45270 */
[----:B------:R-:W-:Y:S02]  /*2860*/  P2R R99, PR, RZ, 0x2 ;  /* 0x00000002ff637803 */ /* 0x000fe40000000000 */
[----:B------:R-:W-:Y:S01]  /*2870*/  ISETP.NE.AND P1, PT, R91, RZ, PT ;  /* 0x000000ff5b00720c */ /* 0x000fe20003f25270 */
[----:B------:R-:W2:Y:S01]  /*2880*/  @P4 LDG.E R51, [R40.64+0xc] ;  /* 0x00000c0428334981 */ /* 0x000ea2000c1e1900 */
[----:B------:R-:W-:Y:S03]  /*2890*/  @P4 IMAD.MOV.U32 R6, RZ, RZ, c[0x0][0x1a0] ;  /* 0x00006800ff064624 */ /* 0x000fe600078e00ff */
[----:B------:R-:W3:Y:S02]  /*28a0*/  @P3 LDG.E R55, [R40.64+0xc] ;  /* 0x00000c0428373981 */ /* 0x000ee4000c1e1900 */
[----:B------:R-:W-:Y:S01]  /*28b0*/  @P4 ISETP.NE.AND P0, PT, R6, 0x1, PT ;  /* 0x000000010600480c */ /* 0x000fe20003f05270 */
[----:B------:R-:W-:Y:S01]  /*28c0*/  @P3 IMAD.MOV.U32 R6, RZ, RZ, c[0x0][0x1a0] ;  /* 0x00006800ff063624 */ /* 0x000fe200078e00ff */
[----:B------:R-:W4:Y:S04]  /*28d0*/  @P2 LDG.E R59, [R40.64+0xc] ;  /* 0x00000c04283b2981 */ /* 0x000f28000c1e1900 */
[----:B------:R-:W5:Y:S04]  /*28e0*/  @P4 LDG.E R7, [R40.64+0x8] ;  /* 0x0000080428074981 */ /* 0x000f68000c1e1900 */
        /* <DEDUP_REMOVED lines=8> */
[----:B------:R-:W5:Y:S04]  /*2970*/  @P1 LDG.E R61, [R40.64+0x8] ;  /* 0x00000804283d1981 */ /* 0x000f68000c1e1900 */
[----:B------:R-:W5:Y:S04]  /*2980*/  @P1 LDG.E R60, [R42.64+0x10] ;  /* 0x000010042a3c1981 */ /* 0x000f68000c1e1900 */
[----:B------:R-:W5:Y:S01]  /*2990*/  @P1 LDG.E R62, [R42.64+0x14] ;  /* 0x000014042a3e1981 */ /* 0x000f62000c1e1900 */
[----:B--2---:R-:W-:Y:S02]  /*29a0*/  @P4 FSEL R51, -R51, R51, !P0 ;  /* 0x0000003333334208 */ /* 0x004fe40004000100 */
[----:B------:R-:W-:Y:S01]  /*29b0*/  @P3 ISETP.NE.AND P0, PT, R6, 0x1, PT ;  /* 0x000000010600380c */ /* 0x000fe20003f05270 */
[----:B------:R-:W-:Y:S03]  /*29c0*/  @P2 IMAD.MOV.U32 R6, RZ, RZ, c[0x0][0x1a0] ;  /* 0x00006800ff062624 */ /* 0x000fe600078e00ff */
[----:B---3--:R-:W-:Y:S02]  /*29d0*/  @P3 FSEL R55, -R55, R55, !P0 ;  /* 0x0000003737373208 */ /* 0x008fe40004000100 */
[----:B------:R-:W-:Y:S01]  /*29e0*/  @P2 ISETP.NE.AND P0, PT, R6, 0x1, PT ;  /* 0x000000010600280c */ /* 0x000fe20003f05270 */
[----:B------:R-:W-:Y:S03]  /*29f0*/  @P1 IMAD.MOV.U32 R6, RZ, RZ, c[0x0][0x1a0] ;  /* 0x00006800ff061624 */ /* 0x000fe600078e00ff */
        /* <DEDUP_REMOVED lines=8> */
[----:B------:R-:W-:Y:S01]  /*2a80*/  @P4 FFMA R12, R50, -R7, R2 ;  /* 0x80000007320c4223 */ /* 0x000fe20000000002 */
[----:B------:R-:W-:Y:S01]  /*2a90*/  ISETP.NE.AND P4, PT, R154, RZ, PT ;  /* 0x000000ff9a00720c */ /* 0x000fe20003f85270 */
        /* <DEDUP_REMOVED lines=14> */
.L_x_212:
[----:B------:R-:W-:Y:S05]  /*2b80*/  BSYNC B0 ;  /* 0x0000000000007941 */ /* 0x000fea0003800000 */
.L_x_209:
        /* <DEDUP_REMOVED lines=50> */
.L_x_215:
        /* <DEDUP_REMOVED lines=29> */
[CC--:B------:R-:W-:Y:S02]  /*3080*/  @P1 FFMA R3, R2.reuse, R55.reuse, R30 ;  /* 0x0000003702031223 */ /* 0x0c0fe4000000001e */
        /* <DEDUP_REMOVED lines=14> */
.L_x_214:
        /* <DEDUP_REMOVED lines=56> */
.L_x_216:
[----:B------:R-:W-:Y:S05]  /*34f0*/  BSYNC B0 ;  /* 0x0000000000007941 */ /* 0x000fea0003800000 */
.L_x_213:
[----:B------:R-:W-:Y:S04]  /*3500*/  UIADD3 UR30, UR30, 0x1, URZ ;  /* 0x000000011e1e7890 */ /* 0x000fe8000fffe03f */
[----:B------:R-:W-:Y:S06]  /*3510*/  UISETP.GE.AND UP0, UPT, UR30, UR12, UPT ;  /* 0x0000000c1e00728c */ /* 0x000fec000bf06270 */
[----:B------:R-:W-:-:S13]  /*3520*/  PLOP3.LUT P0, PT, PT, PT, UP0, 0x40, 0x0 ;  /* 0x000000000000781c */ /* 0x000fda0003f0e808 */
[----:B------:R-:W-:-:S05]  /*3530*/  @P0 BRA `(.L_x_217) ;  /* 0xffffdb9000000947 */ /* 0x000fca000383ffff */
.L_x_200:
[----:B------:R-:W-:Y:S01]  /*3540*/  UISETP.NE.U32.AND UP5, UPT, UR27, URZ, UPT ;  /* 0x0000003f1b00728c */ /* 0x000fe2000bfa5070 */
[----:B------:R-:W-:Y:S03]  /*3550*/  BSSY B1, `(.L_x_218) ;  /* 0x00001f9000017945 */ /* 0x000fe60003800000 */
[----:B------:R-:W-:-:S06]  /*3560*/  UISETP.NE.AND.EX UP5, UPT, UR26, URZ, UPT, UP5 ;  /* 0x0000003f1a00728c */ /* 0x000fcc000bfa5350 */
[----:B------:R-:W-:-:S13]  /*3570*/  PLOP3.LUT P0, PT, PT, PT, UP5, 0x40, 0x0 ;  /* 0x000000000000781c */ /* 0x000fda0003f0e858 */
[----:B------:R-:W-:Y:S05]  /*3580*/  @P0 BRA `(.L_x_219) ;  /* 0x000013d000000947 */ /* 0x000fea0003800000 */
[----:B------:R-:W-:Y:S02]  /*3590*/  @P1 LEA R174, P0, R148, UR29, 0x3 ;  /* 0x0000001d94ae1c11 */ /* 0x000fe4000f8018ff */
[----:B------:R-:W-:Y:S02]  /*35a0*/  P2R R0, PR, RZ, 0x2 ;  /* 0x00000002ff007803 */ /* 0x000fe40000000000 */
[----:B------:R-:W-:Y:S02]  /*35b0*/  @P1 IADD3.X R175, R81, UR28, RZ, P0, !PT ;  /* 0x0000001c51af1c10 */ /* 0x000fe400087fe4ff */
[----:B------:R-:W-:-:S04]  /*35c0*/  @P1 LEA R172, P0, R150, UR20, 0x3 ;  /* 0x0000001496ac1c11 */ /* 0x000fc8000f8018ff */
[----:B------:R-:W-:Y:S02]  /*35d0*/  @P1 LEA.HI.X R173, R150, UR19, R65, 0x3, P0 ;  /* 0x0000001396ad1c11 */ /* 0x000fe400080f1c41 */
[----:B------:R-:W-:Y:S02]  /*35e0*/  @P2 LEA R170, P0, R144, UR29, 0x3 ;  /* 0x0000001d90aa2c11 */ /* 0x000fe4000f8018ff */
[----:B------:R-:W-:Y:S02]  /*35f0*/  ISETP.NE.AND P1, PT, R92, RZ, PT ;  /* 0x000000ff5c00720c */ /* 0x000fe40003f25270 */
[----:B------:R-:W-:Y:S02]  /*3600*/  @P2 IADD3.X R171, R82, UR28, RZ, P0, !PT ;  /* 0x0000001c52ab2c10 */ /* 0x000fe400087fe4ff */
[----:B------:R-:W-:Y:S02]  /*3610*/  @P2 LEA R168, P0, R146, UR20, 0x3 ;  /* 0x0000001492a82c11 */ /* 0x000fe4000f8018ff */
[----:B------:R-:W-:-:S02]  /*3620*/  P2R R2, PR, RZ, 0x2 ;  /* 0x00000002ff027803 */ /* 0x000fc40000000000 */
[----:B------:R-:W-:Y:S02]  /*3630*/  @P2 LEA.HI.X R169, R146, UR19, R66, 0x3, P0 ;  /* 0x0000001392a92c11 */ /* 0x000fe400080f1c42 */
[----:B------:R-:W-:Y:S02]  /*3640*/  @P3 LEA R166, P0, R140, UR29, 0x3 ;  /* 0x0000001d8ca63c11 */ /* 0x000fe4000f8018ff */
[----:B------:R-:W-:Y:S02]  /*3650*/  ISETP.NE.AND P1, PT, R97, RZ, PT ;  /* 0x000000ff6100720c */ /* 0x000fe40003f25270 */
[----:B------:R-:W-:Y:S02]  /*3660*/  @P3 IADD3.X R167, R83, UR28, RZ, P0, !PT ;  /* 0x0000001c53a73c10 */ /* 0x000fe400087fe4ff */
[----:B------:R-:W-:Y:S02]  /*3670*/  @P3 LEA R164, P0, R142, UR20, 0x3 ;  /* 0x000000148ea43c11 */ /* 0x000fe4000f8018ff */
[----:B------:R-:W-:-:S02]  /*3680*/  P2R R3, PR, RZ, 0x2 ;  /* 0x00000002ff037803 */ /* 0x000fc40000000000 */
[----:B------:R-:W-:Y:S02]  /*3690*/  ISETP.NE.AND P1, PT, R91, RZ, PT ;  /* 0x000000ff5b00720c */ /* 0x000fe40003f25270 */
[----:B------:R-:W-:Y:S02]  /*36a0*/  @P3 LEA.HI.X R165, R142, UR19, R67, 0x3, P0 ;  /* 0x000000138ea53c11 */ /* 0x000fe400080f1c43 */
[----:B------:R-:W-:Y:S02]  /*36b0*/  @P4 LEA R162, P0, R136, UR29, 0x3 ;  /* 0x0000001d88a24c11 */ /* 0x000fe4000f8018ff */
[----:B------:R-:W-:Y:S02]  /*36c0*/  P2R R4, PR, RZ, 0x2 ;  /* 0x00000002ff047803 */ /* 0x000fe40000000000 */
[----:B------:R-:W-:Y:S02]  /*36d0*/  ISETP.NE.AND P1, PT, R93, RZ, PT ;  /* 0x000000ff5d00720c */ /* 0x000fe40003f25270 */
[----:B------:R-:W-:-:S02]  /*36e0*/  @P4 IADD3.X R163, R84, UR28, RZ, P0, !PT ;  /* 0x0000001c54a34c10 */ /* 0x000fc400087fe4ff */
[C---:B------:R-:W-:Y:S02]  /*36f0*/  @P4 LEA R160, P0, R138.reuse, UR20, 0x3 ;  /* 0x000000148aa04c11 */ /* 0x040fe4000f8018ff */
[----:B------:R-:W-:Y:S02]  /*3700*/  P2R R5, PR, RZ, 0x2 ;  /* 0x00000002ff057803 */ /* 0x000fe40000000000 */
[----:B------:R-:W-:Y:S02]  /*3710*/  ISETP.NE.AND P1, PT, R95, RZ, PT ;  /* 0x000000ff5f00720c */ /* 0x000fe40003f25270 */
[----:B------:R-:W-:Y:S02]  /*3720*/  @P4 LEA.HI.X R161, R138, UR19, R68, 0x3, P0 ;  /* 0x000000138aa14c11 */ /* 0x000fe400080f1c44 */
[----:B------:R-:W-:Y:S02]  /*3730*/  LEA R50, P0, R132, UR29, 0x3 ;  /* 0x0000001d84327c11 */ /* 0x000fe4000f8018ff */
[----:B------:R-:W-:-:S02]  /*3740*/  P2R R6, PR, RZ, 0x2 ;  /* 0x00000002ff067803 */ /* 0x000fc40000000000 */
[----:B------:R-:W-:Y:S02]  /*3750*/  ISETP.NE.AND P1, PT, R98, RZ, PT ;  /* 0x000000ff6200720c */ /* 0x000fe40003f25270 */
[----:B------:R-:W-:Y:S02]  /*3760*/  IADD3.X R51, R85, UR28, RZ, P0, !PT ;  /* 0x0000001c55337c10 */ /* 0x000fe400087fe4ff */
[----:B------:R-:W-:Y:S02]  /*3770*/  @P5 LEA R158, P0, R134, UR20, 0x3 ;  /* 0x00000014869e5c11 */ /* 0x000fe4000f8018ff */
[----:B------:R-:W-:Y:S02]  /*3780*/  P2R R7, PR, RZ, 0x2 ;  /* 0x00000002ff077803 */ /* 0x000fe40000000000 */
[----:B------:R-:W-:Y:S02]  /*3790*/  ISETP.NE.AND P1, PT, R94, RZ, PT ;  /* 0x000000ff5e00720c */ /* 0x000fe40003f25270 */
[----:B------:R-:W-:-:S02]  /*37a0*/  @P5 LEA.HI.X R159, R134, UR19, R69, 0x3, P0 ;  /* 0x00000013869f5c11 */ /* 0x000fc400080f1c45 */
[----:B------:R-:W-:Y:S02]  /*37b0*/  LEA R44, P0, R128, UR29, 0x3 ;  /* 0x0000001d802c7c11 */ /* 0x000fe4000f8018ff */
[----:B------:R-:W-:Y:S02]  /*37c0*/  P2R R40, PR, RZ, 0x2 ;  /* 0x00000002ff287803 */ /* 0x000fe40000000000 */
[----:B------:R-:W-:Y:S02]  /*37d0*/  ISETP.NE.AND P1, PT, R96, RZ, PT ;  /* 0x000000ff6000720c */ /* 0x000fe40003f25270 */
[----:B------:R-:W-:Y:S02]  /*37e0*/  IADD3.X R45, R86, UR28, RZ, P0, !PT ;  /* 0x0000001c562d7c10 */ /* 0x000fe400087fe4ff */
[----:B------:R-:W-:-:S04]  /*37f0*/  @P6 LEA R156, P0, R130, UR20, 0x3 ;  /* 0x00000014829c6c11 */ /* 0x000fc8000f8018ff */
[----:B------:R-:W-:Y:S02]  /*3800*/  @P6 LEA.HI.X R157, R130, UR19, R70, 0x3, P0 ;  /* 0x00000013829d6c11 */ /* 0x000fe400080f1c46 */
[----:B------:R-:W-:-:S04]  /*3810*/  LEA R42, P0, R124, UR29, 0x3 ;  /* 0x0000001d7c2a7c11 */ /* 0x000fc8000f8018ff */
[----:B------:R-:W-:Y:S02]  /*3820*/  IADD3.X R43, R87, UR28, RZ, P0, !PT ;  /* 0x0000001c572b7c10 */ /* 0x000fe400087fe4ff */
[----:B------:R-:W-:-:S04]  /*3830*/  @P1 LEA R154, P0, R126, UR20, 0x3 ;  /* 0x000000147e9a1c11 */ /* 0x000fc8000f8018ff */
[----:B------:R-:W-:Y:S02]  /*3840*/  @P1 LEA.HI.X R155, R126, UR19, R71, 0x3, P0 ;  /* 0x000000137e9b1c11 */ /* 0x000fe400080f1c47 */
[----:B------:R-:W-:Y:S02]  /*3850*/  ISETP.NE.AND P1, PT, R40, RZ, PT ;  /* 0x000000ff2800720c */ /* 0x000fe40003f25270 */
[----:B------:R-:W-:-:S04]  /*3860*/  LEA R40, P0, R120, UR29, 0x3 ;  /* 0x0000001d78287c11 */ /* 0x000fc8000f8018ff */
[----:B------:R-:W-:-:S07]  /*3870*/  IADD3.X R41, R88, UR28, RZ, P0, !PT ;  /* 0x0000001c58297c10 */ /* 0x000fce00087fe4ff */
[----:B------:R-:W-:-:S04]  /*3880*/  @P1 LEA R152, P0, R122, UR20, 0x3 ;  /* 0x000000147a981c11 */ /* 0x000fc8000f8018ff */
[----:B------:R-:W-:Y:S02]  /*3890*/  @P1 LEA.HI.X R153, R122, UR19, R72, 0x3, P0 ;  /* 0x000000137a991c11 */ /* 0x000fe400080f1c48 */
[----:B------:R-:W-:-:S13]  /*38a0*/  ISETP.NE.AND P1, PT, R7, RZ, PT ;  /* 0x000000ff0700720c */ /* 0x000fda0003f25270 */
        /* <DEDUP_REMOVED lines=17> */
[----:B------:R-:W-:Y:S02]  /*39c0*/  ISETP.NE.AND P1, PT, R0, RZ, PT ;  /* 0x000000ff0000720c */ /* 0x000fe40003f25270 */
[----:B------:R-:W-:-:S11]  /*39d0*/  ISETP.NE.AND P0, PT, R94, RZ, PT ;  /* 0x000000ff5e00720c */ /* 0x000fd60003f05270 */
[----:B------:R-:W2:Y:S04]  /*39e0*/  @P1 LDG.E R0, [R174.64+0x4] ;  /* 0x00000404ae001981 */ /* 0x000ea8000c1e1900 */
[----:B------:R-:W3:Y:S01]  /*39f0*/  @P1 LDG.E R2, [R174.64] ;  /* 0x00000004ae021981 */ /* 0x000ee2000c1e1900 */
[C---:B------:R-:W-:Y:S02]  /*3a00*/  @P1 FMUL R3, R9.reuse, c[0x0][0x170] ;  /* 0x00005c0009031a20 */ /* 0x040fe40000400000 */
[----:B------:R-:W-:Y:S02]  /*3a10*/  @P1 FMUL R9, R9, c[0x0][0x16c] ;  /* 0x00005b0009091a20 */ /* 0x000fe40000400000 */
[C---:B------:R-:W-:Y:S02]  /*3a20*/  @P1 FFMA R3, R8.reuse, c[0x0][0x16c], -R3 ;  /* 0x00005b0008031a23 */ /* 0x040fe40000000803 */
[----:B------:R-:W-:-:S02]  /*3a30*/  @P1 FFMA R9, R8, c[0x0][0x170], R9 ;  /* 0x00005c0008091a23 */ /* 0x000fc40000000009 */
[C---:B--2---:R-:W-:Y:S02]  /*3a40*/  @P1 FMUL R5, R0.reuse, c[0x0][0x1a8] ;  /* 0x00006a0000051a20 */ /* 0x044fe40000400000 */
[----:B------:R-:W-:Y:S02]  /*3a50*/  @P1 FMUL R7, R0, c[0x0][0x1a4] ;  /* 0x0000690000071a20 */ /* 0x000fe40000400000 */
[C---:B---3--:R-:W-:Y:S02]  /*3a60*/  @P1 FFMA R0, R2.reuse, c[0x0][0x1a4], -R5 ;  /* 0x0000690002001a23 */ /* 0x048fe40000000805 */
[----:B------:R-:W-:Y:S02]  /*3a70*/  @P1 FFMA R2, R2, c[0x0][0x1a8], R7 ;  /* 0x00006a0002021a23 */ /* 0x000fe40000000007 */
[----:B------:R-:W-:Y:S02]  /*3a80*/  @P1 FADD R0, R3, R0 ;  /* 0x0000000003001221 */ /* 0x000fe40000000000 */
[----:B------:R-:W-:-:S03]  /*3a90*/  @P1 FADD R9, R9, R2 ;  /* 0x0000000209091221 */ /* 0x000fc60000000000 */
[----:B------:R0:W-:Y:S04]  /*3aa0*/  @P1 STG.E [R172.64], R0 ;  /* 0x00000000ac001986 */ /* 0x0001e8000c101904 */
[----:B------:R-:W-:Y:S04]  /*3ab0*/  @P1 STG.E [R172.64+0x4], R9 ;  /* 0x00000409ac001986 */ /* 0x000fe8000c101904 */
[----:B------:R-:W2:Y:S04]  /*3ac0*/  @P2 LDG.E R2, [R170.64+0x4] ;  /* 0x00000404aa022981 */ /* 0x000ea8000c1e1900 */
[----:B------:R-:W3:Y:S01]  /*3ad0*/  @P2 LDG.E R3, [R170.64] ;  /* 0x00000004aa032981 */ /* 0x000ee2000c1e1900 */
[----:B------:R-:W-:-:S02]  /*3ae0*/  @P2 FMUL R5, R17, c[0x0][0x170] ;  /* 0x00005c0011052a20 */ /* 0x000fc40000400000 */
[----:B------:R-:W-:Y:S02]  /*3af0*/  @P2 FMUL R17, R17, c[0x0][0x16c] ;  /* 0x00005b0011112a20 */ /* 0x000fe40000400000 */
[C---:B------:R-:W-:Y:S02]  /*3b00*/  @P2 FFMA R5, R16.reuse, c[0x0][0x16c], -R5 ;  /* 0x00005b0010052a23 */ /* 0x040fe40000000805 */
[----:B------:R-:W-:Y:S02]  /*3b10*/  @P2 FFMA R17, R16, c[0x0][0x170], R17 ;  /* 0x00005c0010112a23 */ /* 0x000fe40000000011 */
[----:B------:R-:W-:Y:S01]  /*3b20*/  @P5 FMUL R7, R11, c[0x0][0x170] ;  /* 0x00005c000b075a20 */ /* 0x000fe20000400000 */
[----:B0-----:R-:W-:Y:S01]  /*3b30*/  P2R R0, PR, RZ, 0x2 ;  /* 0x00000002ff007803 */ /* 0x001fe20000000000 */
[----:B--2---:R-:W-:Y:S01]  /*3b40*/  @P2 FMUL R4, R2, c[0x0][0x1a8] ;  /* 0x00006a0002042a20 */ /* 0x004fe20000400000 */
[----:B------:R-:W-:Y:S01]  /*3b50*/  ISETP.NE.AND P1, PT, R96, RZ, PT ;  /* 0x000000ff6000720c */ /* 0x000fe20003f25270 */
[----:B------:R-:W-:-:S02]  /*3b60*/  @P2 FMUL R2, R2, c[0x0][0x1a4] ;  /* 0x0000690002022a20 */ /* 0x000fc40000400000 */
[C---:B---3--:R-:W-:Y:S02]  /*3b70*/  @P2 FFMA R4, R3.reuse, c[0x0][0x1a4], -R4 ;  /* 0x0000690003042a23 */ /* 0x048fe40000000804 */
[----:B------:R-:W-:Y:S02]  /*3b80*/  @P2 FFMA R2, R3, c[0x0][0x1a8], R2 ;  /* 0x00006a0003022a23 */ /* 0x000fe40000000002 */
[----:B------:R-:W-:Y:S02]  /*3b90*/  @P2 FADD R4, R5, R4 ;  /* 0x0000000405042221 */ /* 0x000fe40000000000 */
[----:B------:R-:W-:-:S03]  /*3ba0*/  @P2 FADD R17, R17, R2 ;  /* 0x0000000211112221 */ /* 0x000fc60000000000 */
[----:B------:R-:W-:Y:S04]  /*3bb0*/  @P2 STG.E [R168.64], R4 ;  /* 0x00000004a8002986 */ /* 0x000fe8000c101904 */
[----:B------:R-:W-:Y:S04]  /*3bc0*/  @P2 STG.E [R168.64+0x4], R17 ;  /* 0x00000411a8002986 */ /* 0x000fe8000c101904 */
[----:B------:R-:W2:Y:S04]  /*3bd0*/  @P3 LDG.E R2, [R166.64+0x4] ;  /* 0x00000404a6023981 */ /* 0x000ea8000c1e1900 */
[----:B------:R-:W3:Y:S01]  /*3be0*/  @P3 LDG.E R3, [R166.64] ;  /* 0x00000004a6033981 */ /* 0x000ee2000c1e1900 */
        /* <DEDUP_REMOVED lines=40> */
[----:B------:R-:W3:Y:S01]  /*3e70*/  @P6 LDG.E R3, [R44.64] ;  /* 0x000000042c036981 */ /* 0x000ee2000c1e1900 */
[----:B0-----:R-:W-:-:S02]  /*3e80*/  @P6 FMUL R5, R19, c[0x0][0x170] ;  /* 0x00005c0013056a20 */ /* 0x001fc40000400000 */
        /* <DEDUP_REMOVED lines=13> */
[----:B-1----:R-:W-:-:S02]  /*3f60*/  @P1 FMUL R7, R27, c[0x0][0x170] ;  /* 0x00005c001b071a20 */ /* 0x002fc40000400000 */
        /* <DEDUP_REMOVED lines=13> */
[C---:B0-----:R-:W-:Y:S01]  /*4040*/  @P0 FMUL R5, R35.reuse, c[0x0][0x170] ;  /* 0x00005c0023050a20 */ /* 0x041fe20000400000 */
[----:B------:R-:W-:Y:S01]  /*4050*/  P2R R4, PR, RZ, 0x4 ;  /* 0x00000004ff047803 */ /* 0x000fe20000000000 */
[----:B------:R-:W-:Y:S01]  /*4060*/  @P0 FMUL R35, R35, c[0x0][0x16c] ;  /* 0x00005b0023230a20 */ /* 0x000fe20000400000 */
[----:B------:R-:W-:Y:S01]  /*4070*/  ISETP.NE.AND P2, PT, R98, RZ, PT ;  /* 0x000000ff6200720c */ /* 0x000fe20003f45270 */
[----:B------:R-:W-:-:S02]  /*4080*/  @P0 FFMA R5, R34, c[0x0][0x16c], -R5 ;  /* 0x00005b0022050a23 */ /* 0x000fc40000000805 */
[----:B------:R-:W-:Y:S02]  /*4090*/  @P0 FFMA R35, R34, c[0x0][0x170], R35 ;  /* 0x00005c0022230a23 */ /* 0x000fe40000000023 */
[C---:B--2---:R-:W-:Y:S02]  /*40a0*/  @P0 FMUL R8, R2.reuse, c[0x0][0x1a8] ;  /* 0x00006a0002080a20 */ /* 0x044fe40000400000 */
[----:B------:R-:W-:Y:S02]  /*40b0*/  @P0 FMUL R2, R2, c[0x0][0x1a4] ;  /* 0x0000690002020a20 */ /* 0x000fe40000400000 */
[C---:B---3--:R-:W-:Y:S02]  /*40c0*/  @P0 FFMA R8, R3.reuse, c[0x0][0x1a4], -R8 ;  /* 0x0000690003080a23 */ /* 0x048fe40000000808 */
[----:B------:R-:W-:Y:S02]  /*40d0*/  @P0 FFMA R2, R3, c[0x0][0x1a8], R2 ;  /* 0x00006a0003020a23 */ /* 0x000fe40000000002 */
[----:B------:R-:W-:-:S02]  /*40e0*/  @P0 FADD R5, R5, R8 ;  /* 0x0000000805050221 */ /* 0x000fc40000000000 */
[----:B------:R-:W-:-:S03]  /*40f0*/  @P0 FADD R35, R35, R2 ;  /* 0x0000000223230221 */ /* 0x000fc60000000000 */
[----:B------:R0:W-:Y:S04]  /*4100*/  @P0 STG.E [R152.64], R5 ;  /* 0x0000000598000986 */ /* 0x0001e8000c101904 */
[----:B------:R-:W-:Y:S04]  /*4110*/  @P0 STG.E [R152.64+0x4], R35 ;  /* 0x0000042398000986 */ /* 0x000fe8000c101904 */
[----:B------:R-:W2:Y:S04]  /*4120*/  @P2 LDG.E R2, [R50.64+0xc] ;  /* 0x00000c0432022981 */ /* 0x000ea8000c1e1900 */
[----:B------:R-:W1:Y:S01]  /*4130*/  @P2 LDG.E R3, [R50.64+0x8] ;  /* 0x0000080432032981 */ /* 0x000e62000c1e1900 */
[C---:B------:R-:W-:Y:S01]  /*4140*/  @P2 FMUL R8, R12.reuse, c[0x0][0x170] ;  /* 0x00005c000c082a20 */ /* 0x040fe20000400000 */
[----:B------:R-:W-:Y:S01]  /*4150*/  ISETP.NE.AND P1, PT, R95, RZ, PT ;  /* 0x000000ff5f00720c */ /* 0x000fe20003f25270 */
[----:B------:R-:W-:-:S02]  /*4160*/  @P2 FMUL R12, R12, c[0x0][0x16c] ;  /* 0x00005b000c0c2a20 */ /* 0x000fc40000400000 */
[C---:B------:R-:W-:Y:S02]  /*4170*/  @P2 FFMA R8, R13.reuse, c[0x0][0x16c], -R8 ;  /* 0x00005b000d082a23 */ /* 0x040fe40000000808 */
[----:B------:R-:W-:Y:S02]  /*4180*/  @P2 FFMA R12, R13, c[0x0][0x170], R12 ;  /* 0x00005c000d0c2a23 */ /* 0x000fe4000000000c */
        /* <DEDUP_REMOVED lines=8> */
[----:B------:R-:W3:Y:S04]  /*4210*/  @P1 LDG.E R2, [R44.64+0xc] ;  /* 0x00000c042c021981 */ /* 0x000ee8000c1e1900 */
[----:B------:R-:W4:Y:S01]  /*4220*/  @P1 LDG.E R3, [R44.64+0x8] ;  /* 0x000008042c031981 */ /* 0x000f22000c1e1900 */
[----:B0-----:R-:W-:Y:S01]  /*4230*/  @P1 FMUL R5, R21, c[0x0][0x170] ;  /* 0x00005c0015051a20 */ /* 0x001fe20000400000 */
[----:B------:R-:W-:Y:S01]  /*4240*/  ISETP.NE.AND P0, PT, R93, RZ, PT ;  /* 0x000000ff5d00720c */ /* 0x000fe20003f05270 */
        /* <DEDUP_REMOVED lines=12> */
[----:B------:R-:W1:Y:S01]  /*4310*/  @P0 LDG.E R3, [R42.64+0x8] ;  /* 0x000008042a030981 */ /* 0x000e62000c1e1900 */
[C---:B------:R-:W-:Y:S01]  /*4320*/  @P0 FMUL R8, R28.reuse, c[0x0][0x170] ;  /* 0x00005c001c080a20 */ /* 0x040fe20000400000 */
[----:B------:R-:W-:Y:S01]  /*4330*/  P2R R6, PR, RZ, 0x8 ;  /* 0x00000008ff067803 */ /* 0x000fe20000000000 */
[----:B------:R-:W-:Y:S01]  /*4340*/  @P0 FMUL R28, R28, c[0x0][0x16c] ;  /* 0x00005b001c1c0a20 */ /* 0x000fe20000400000 */
[----:B------:R-:W-:Y:S01]  /*4350*/  ISETP.NE.AND P3, PT, R91, RZ, PT ;  /* 0x000000ff5b00720c */ /* 0x000fe20003f65270 */
[----:B------:R-:W-:-:S02]  /*4360*/  @P0 FFMA R8, R29, c[0x0][0x16c], -R8 ;  /* 0x00005b001d080a23 */ /* 0x000fc40000000808 */
[----:B------:R-:W-:Y:S02]  /*4370*/  @P0 FFMA R28, R29, c[0x0][0x170], R28 ;  /* 0x00005c001d1c0a23 */ /* 0x000fe4000000001c */
[C---:B---3--:R-:W-:Y:S02]  /*4380*/  @P0 FMUL R10, R2.reuse, c[0x0][0x1a8] ;  /* 0x00006a00020a0a20 */ /* 0x048fe40000400000 */
[----:B------:R-:W-:Y:S02]  /*4390*/  @P0 FMUL R2, R2, c[0x0][0x1a4] ;  /* 0x0000690002020a20 */ /* 0x000fe40000400000 */
[C---:B-1----:R-:W-:Y:S02]  /*43a0*/  @P0 FFMA R7, R3.reuse, c[0x0][0x1a4], -R10 ;  /* 0x0000690003070a23 */ /* 0x042fe4000000080a */
[----:B------:R-:W-:Y:S02]  /*43b0*/  @P0 FFMA R3, R3, c[0x0][0x1a8], R2 ;  /* 0x00006a0003030a23 */ /* 0x000fe40000000002 */
[----:B------:R-:W-:-:S02]  /*43c0*/  @P0 FADD R7, R8, R7 ;  /* 0x0000000708070221 */ /* 0x000fc40000000000 */
[----:B--2---:R-:W-:-:S03]  /*43d0*/  @P0 FADD R9, R28, R3 ;  /* 0x000000031c090221 */ /* 0x004fc60000000000 */
[----:B------:R1:W-:Y:S04]  /*43e0*/  @P0 STG.E [R58.64], R7 ;  /* 0x000000073a000986 */ /* 0x0003e8000c101904 */
[----:B------:R-:W-:Y:S04]  /*43f0*/  @P0 STG.E [R58.64+0x4], R9 ;  /* 0x000004093a000986 */ /* 0x000fe8000c101904 */
[----:B------:R-:W2:Y:S04]  /*4400*/  @P3 LDG.E R2, [R40.64+0xc] ;  /* 0x00000c0428023981 */ /* 0x000ea8000c1e1900 */
[----:B------:R-:W3:Y:S01]  /*4410*/  @P3 LDG.E R3, [R40.64+0x8] ;  /* 0x0000080428033981 */ /* 0x000ee2000c1e1900 */
[----:B0-----:R-:W-:Y:S01]  /*4420*/  @P3 FMUL R5, R37, c[0x0][0x170] ;  /* 0x00005c0025053a20 */ /* 0x001fe20000400000 */
[----:B------:R-:W-:Y:S01]  /*4430*/  ISETP.NE.AND P2, PT, R97, RZ, PT ;  /* 0x000000ff6100720c */ /* 0x000fe20003f45270 */
        /* <DEDUP_REMOVED lines=10> */
[----:B------:R2:W-:Y:S04]  /*44e0*/  @P3 STG.E [R56.64+0x4], R37 ;  /* 0x0000042538003986 */ /* 0x0005e8000c101904 */
[----:B------:R-:W3:Y:S04]  /*44f0*/  @P2 LDG.E R2, [R50.64+0x14] ;  /* 0x0000140432022981 */ /* 0x000ee8000c1e1900 */
[----:B------:R-:W4:Y:S01]  /*4500*/  @P2 LDG.E R3, [R50.64+0x10] ;  /* 0x0000100432032981 */ /* 0x000f22000c1e1900 */
[----:B------:R-:W-:Y:S01]  /*4510*/  ISETP.NE.AND P3, PT, R6, RZ, PT ;  /* 0x000000ff0600720c */ /* 0x000fe20003f65270 */
[C---:B-1----:R-:W-:Y:S01]  /*4520*/  @P2 FMUL R7, R15.reuse, c[0x0][0x170] ;  /* 0x00005c000f072a20 */ /* 0x042fe20000400000 */
        /* <DEDUP_REMOVED lines=15> */
[C---:B0-----:R-:W-:Y:S01]  /*4620*/  @P1 FMUL R5, R23.reuse, c[0x0][0x170] ;  /* 0x00005c0017051a20 */ /* 0x041fe20000400000 */
[----:B------:R-:W-:Y:S01]  /*4630*/  ISETP.NE.AND P0, PT, R90, RZ, PT ;  /* 0x000000ff5a00720c */ /* 0x000fe20003f05270 */
[----:B------:R-:W-:-:S02]  /*4640*/  @P1 FMUL R23, R23, c[0x0][0x16c] ;  /* 0x00005b0017171a20 */ /* 0x000fc40000400000 */
[C---:B------:R-:W-:Y:S02]  /*4650*/  @P1 FFMA R5, R22.reuse, c[0x0][0x16c], -R5 ;  /* 0x00005b0016051a23 */ /* 0x040fe40000000805 */
[----:B------:R-:W-:Y:S01]  /*4660*/  @P1 FFMA R23, R22, c[0x0][0x170], R23 ;  /* 0x00005c0016171a23 */ /* 0x000fe20000000017 */
[----:B------:R-:W-:Y:S01]  /*4670*/  BSSY B0, `(.L_x_220) ;  /* 0x000001b000007945 */ /* 0x000fe20003800000 */
[C---:B---3--:R-:W-:Y:S02]  /*4680*/  @P1 FMUL R4, R2.reuse, c[0x0][0x1a8] ;  /* 0x00006a0002041a20 */ /* 0x048fe40000400000 */
[----:B------:R-:W-:Y:S02]  /*4690*/  @P1 FMUL R2, R2, c[0x0][0x1a4] ;  /* 0x0000690002021a20 */ /* 0x000fe40000400000 */
[C---:B----4-:R-:W-:Y:S02]  /*46a0*/  @P1 FFMA R4, R3.reuse, c[0x0][0x1a4], -R4 ;  /* 0x0000690003041a23 */ /* 0x050fe40000000804 */
[----:B------:R-:W-:-:S02]  /*46b0*/  @P1 FFMA R2, R3, c[0x0][0x1a8], R2 ;  /* 0x00006a0003021a23 */ /* 0x000fc40000000002 */
[----:B------:R-:W-:Y:S02]  /*46c0*/  @P1 FADD R5, R5, R4 ;  /* 0x0000000405051221 */ /* 0x000fe40000000000 */
[----:B------:R-:W-:-:S03]  /*46d0*/  @P1 FADD R23, R23, R2 ;  /* 0x0000000217171221 */ /* 0x000fc60000000000 */
[----:B------:R2:W-:Y:S04]  /*46e0*/  @P1 STG.E [R52.64], R5 ;  /* 0x0000000534001986 */ /* 0x0005e8000c101904 */
[----:B------:R2:W-:Y:S01]  /*46f0*/  @P1 STG.E [R52.64+0x4], R23 ;  /* 0x0000041734001986 */ /* 0x0005e2000c101904 */
[----:B------:R-:W-:Y:S01]  /*4700*/  ISETP.NE.AND P1, PT, R0, RZ, PT ;  /* 0x000000ff0000720c */ /* 0x000fe20003f25270 */
[----:B------:R-:W-:Y:S07]  /*4710*/  @!P0 BRA `(.L_x_221) ;  /* 0x0000010000008947 */ /* 0x000fee0003800000 */
[----:B------:R-:W3:Y:S01]  /*4720*/  LDG.E R0, [R42.64+0x14] ;  /* 0x000014042a007981 */ /* 0x000ee2000c1e1900 */
[----:B------:R-:W-:-:S03]  /*4730*/  LEA R8, P0, R106, UR20, 0x3 ;  /* 0x000000146a087c11 */ /* 0x000fc6000f8018ff */
[----:B------:R-:W4:Y:S01]  /*4740*/  LDG.E R2, [R42.64+0x10] ;  /* 0x000010042a027981 */ /* 0x000f22000c1e1900 */
[C---:B------:R-:W-:Y:S01]  /*4750*/  FMUL R3, R31.reuse, c[0x0][0x170] ;  /* 0x00005c001f037a20 */ /* 0x040fe20000400000 */
[----:B------:R-:W-:Y:S01]  /*4760*/  LEA.HI.X R9, R106, UR19, R79, 0x3, P0 ;  /* 0x000000136a097c11 */ /* 0x000fe200080f1c4f */
[----:B------:R-:W-:Y:S02]  /*4770*/  FMUL R31, R31, c[0x0][0x16c] ;  /* 0x00005b001f1f7a20 */ /* 0x000fe40000400000 */
[C---:B------:R-:W-:Y:S02]  /*4780*/  FFMA R3, R30.reuse, c[0x0][0x16c], -R3 ;  /* 0x00005b001e037a23 */ /* 0x040fe40000000803 */
[----:B------:R-:W-:Y:S02]  /*4790*/  FFMA R31, R30, c[0x0][0x170], R31 ;  /* 0x00005c001e1f7a23 */ /* 0x000fe4000000001f */
[C---:B--23--:R-:W-:Y:S02]  /*47a0*/  FMUL R5, R0.reuse, c[0x0][0x1a8] ;  /* 0x00006a0000057a20 */ /* 0x04cfe40000400000 */
[----:B------:R-:W-:-:S02]  /*47b0*/  FMUL R7, R0, c[0x0][0x1a4] ;  /* 0x0000690000077a20 */ /* 0x000fc40000400000 */
[C---:B----4-:R-:W-:Y:S02]  /*47c0*/  FFMA R0, R2.reuse, c[0x0][0x1a4], -R5 ;  /* 0x0000690002007a23 */ /* 0x050fe40000000805 */
[----:B------:R-:W-:Y:S02]  /*47d0*/  FFMA R2, R2, c[0x0][0x1a8], R7 ;  /* 0x00006a0002027a23 */ /* 0x000fe40000000007 */
[----:B------:R-:W-:Y:S02]  /*47e0*/  FADD R0, R3, R0 ;  /* 0x0000000003007221 */ /* 0x000fe40000000000 */
[----:B------:R-:W-:-:S03]  /*47f0*/  FADD R2, R31, R2 ;  /* 0x000000021f027221 */ /* 0x000fc60000000000 */
[----:B------:R0:W-:Y:S04]  /*4800*/  STG.E [R8.64], R0 ;  /* 0x0000000008007986 */ /* 0x0001e8000c101904 */
[----:B------:R0:W-:Y:S02]  /*4810*/  STG.E [R8.64+0x4], R2 ;  /* 0x0000040208007986 */ /* 0x0001e4000c101904 */
.L_x_221:
[----:B------:R-:W-:Y:S05]  /*4820*/  BSYNC B0 ;  /* 0x0000000000007941 */ /* 0x000fea0003800000 */
.L_x_220:
[----:B------:R-:W-:-:S13]  /*4830*/  ISETP.NE.AND P0, PT, R89, RZ, PT ;  /* 0x000000ff5900720c */ /* 0x000fda0003f05270 */
[----:B------:R-:W-:Y:S05]  /*4840*/  @!P0 BRA `(.L_x_222) ;  /* 0x00000c9000008947 */ /* 0x000fea0003800000 */
[----:B0-----:R-:W3:Y:S01]  /*4850*/  LDG.E R0, [R40.64+0x14] ;  /* 0x0000140428007981 */ /* 0x001ee2000c1e1900 */
        /* <DEDUP_REMOVED lines=14> */
[----:B------:R0:W-:Y:S01]  /*4940*/  STG.E [R8.64+0x4], R2 ;  /* 0x0000040208007986 */ /* 0x0001e2000c101904 */
[----:B------:R-:W-:Y:S05]  /*4950*/  BRA `(.L_x_222) ;  /* 0x00000b8000007947 */ /* 0x000fea0003800000 */
.L_x_219:
[----:B------:R-:W-:Y:S01]  /*4960*/  BSSY B0, `(.L_x_223) ;  /* 0x000000a000007945 */ /* 0x000fe20003800000 */
[----:B------:R-:W-:Y:S05]  /*4970*/  @!P1 BRA `(.L_x_224) ;  /* 0x0000008000009947 */ /* 0x000fea0003800000 */
        /* <DEDUP_REMOVED lines=8> */
.L_x_224:
[----:B------:R-:W-:Y:S05]  /*4a00*/  BSYNC B0 ;  /* 0x0000000000007941 */ /* 0x000fea0003800000 */
.L_x_223:
[----:B------:R-:W-:Y:S01]  /*4a10*/  BSSY B0, `(.L_x_225) ;  /* 0x000000a000007945 */ /* 0x000fe20003800000 */
        /* <DEDUP_REMOVED lines=9> */
.L_x_226:
[----:B------:R-:W-:Y:S05]  /*4ab0*/  BSYNC B0 ;  /* 0x0000000000007941 */ /* 0x000fea0003800000 */
.L_x_225:
        /* <DEDUP_REMOVED lines=10> */
.L_x_228:
[----:B------:R-:W-:Y:S05]  /*4b60*/  BSYNC B0 ;  /* 0x0000000000007941 */ /* 0x000fea0003800000 */
.L_x_227:
        /* <DEDUP_REMOVED lines=10> */
.L_x_230:
[----:B------:R-:W-:Y:S05]  /*4c10*/  BSYNC B0 ;  /* 0x0000000000007941 */ /* 0x000fea0003800000 */
.L_x_229:
        /* <DEDUP_REMOVED lines=10> */
.L_x_232:
[----:B------:R-:W-:Y:S05]  /*4cc0*/  BSYNC B0 ;  /* 0x0000000000007941 */ /* 0x000fea0003800000 */
.L_x_231:
        /* <DEDUP_REMOVED lines=10> */
.L_x_234:
[----:B------:R-:W-:Y:S05]  /*4d70*/  BSYNC B0 ;  /* 0x0000000000007941 */ /* 0x000fea0003800000 */
.L_x_233:
[----:B------:R-:W-:Y:S01]  /*4d80*/  ISETP.NE.AND P0, PT, R96, RZ, PT ;  /* 0x000000ff6000720c */ /* 0x000fe20003f05270 */
        /* <DEDUP_REMOVED lines=10> */
.L_x_236:
[----:B------:R-:W-:Y:S05]  /*4e30*/  BSYNC B0 ;  /* 0x0000000000007941 */ /* 0x000fea0003800000 */
.L_x_235:
        /* <DEDUP_REMOVED lines=11> */
.L_x_238:
[----:B------:R-:W-:Y:S05]  /*4ef0*/  BSYNC B0 ;  /* 0x0000000000007941 */ /* 0x000fea0003800000 */
.L_x_237:
[----:B------:R-:W-:Y:S01]  /*4f00*/  ISETP.NE.AND P0, PT, R98, RZ, PT ;  /* 0x000000ff6200720c */ /* 0x000fe20003f05270 */
[----:B------:R-:W-:-:S12]  /*4f10*/  BSSY B0, `(.L_x_239) ;  /* 0x000000a000007945 */ /* 0x000fd80003800000 */
[----:B------:R-:W-:Y:S05]  /*4f20*/  @!P0 BRA `(.L_x_240) ;  /* 0x0000008000008947 */ /* 0x000fea0003800000 */
[----:B------:R-:W-:Y:S01]  /*4f30*/  FMUL R0, R12, c[0x0][0x170] ;  /* 0x00005c000c007a20 */ /* 0x000fe20000400000 */
[----:B------:R-:W-:Y:S01]  /*4f40*/  LEA R2, P0, R118, UR20, 0x3 ;  /* 0x0000001476027c11 */ /* 0x000fe2000f8018ff */
[----:B------:R-:W-:Y:S02]  /*4f50*/  FMUL R12, R12, c[0x0][0x16c] ;  /* 0x00005b000c0c7a20 */ /* 0x000fe40000400000 */
[C---:B------:R-:W-:Y:S01]  /*4f60*/  FFMA R0, R13.reuse, c[0x0][0x16c], -R0 ;  /* 0x00005b000d007a23 */ /* 0x040fe20000000800 */
[----:B0-----:R-:W-:Y:S01]  /*4f70*/  LEA.HI.X R3, R118, UR19, R73, 0x3, P0 ;  /* 0x0000001376037c11 */ /* 0x001fe200080f1c49 */
[----:B------:R-:W-:-:S04]  /*4f80*/  FFMA R12, R13, c[0x0][0x170], R12 ;  /* 0x00005c000d0c7a23 */ /* 0x000fc8000000000c */
[----:B------:R0:W-:Y:S04]  /*4f90*/  STG.E [R2.64], R0 ;  /* 0x0000000002007986 */ /* 0x0001e8000c101904 */
[----:B------:R0:W-:Y:S02]  /*4fa0*/  STG.E [R2.64+0x4], R12 ;  /* 0x0000040c02007986 */ /* 0x0001e4000c101904 */
.L_x_240:
[----:B------:R-:W-:Y:S05]  /*4fb0*/  BSYNC B0 ;  /* 0x0000000000007941 */ /* 0x000fea0003800000 */
.L_x_239:
        /* <DEDUP_REMOVED lines=11> */
.L_x_242:
[----:B------:R-:W-:Y:S05]  /*5070*/  BSYNC B0 ;  /* 0x0000000000007941 */ /* 0x000fea0003800000 */
.L_x_241:
[----:B------:R-:W-:Y:S01]  /*5080*/  ISETP.NE.AND P0, PT, R93, RZ, PT ;  /* 0x000000ff5d00720c */ /* 0x000fe20003f05270 */
[----:B------:R-:W-:-:S12]  /*5090*/  BSSY B0, `(.L_x_243) ;  /* 0x000000a000007945 */ /* 0x000fd80003800000 */
[----:B------:R-:W-:Y:S05]  /*50a0*/  @!P0 BRA `(.L_x_244) ;  /* 0x0000008000008947 */ /* 0x000fea0003800000 */
[----:B0-----:R-:W-:Y:S01]  /*50b0*/  FMUL R0, R28, c[0x0][0x170] ;  /* 0x00005c001c007a20 */ /* 0x001fe20000400000 */
[----:B------:R-:W-:Y:S01]  /*50c0*/  LEA R2, P0, R114, UR20, 0x3 ;  /* 0x0000001472027c11 */ /* 0x000fe2000f8018ff */
[----:B------:R-:W-:Y:S02]  /*50d0*/  FMUL R28, R28, c[0x0][0x16c] ;  /* 0x00005b001c1c7a20 */ /* 0x000fe40000400000 */
[C---:B------:R-:W-:Y:S01]  /*50e0*/  FFMA R0, R29.reuse, c[0x0][0x16c], -R0 ;  /* 0x00005b001d007a23 */ /* 0x040fe20000000800 */
[----:B------:R-:W-:Y:S01]  /*50f0*/  LEA.HI.X R3, R114, UR19, R75, 0x3, P0 ;  /* 0x0000001372037c11 */ /* 0x000fe200080f1c4b */
[----:B------:R-:W-:-:S04]  /*5100*/  FFMA R28, R29, c[0x0][0x170], R28 ;  /* 0x00005c001d1c7a23 */ /* 0x000fc8000000001c */
[----:B------:R0:W-:Y:S04]  /*5110*/  STG.E [R2.64], R0 ;  /* 0x0000000002007986 */ /* 0x0001e8000c101904 */
[----:B------:R0:W-:Y:S02]  /*5120*/  STG.E [R2.64+0x4], R28 ;  /* 0x0000041c02007986 */ /* 0x0001e4000c101904 */
.L_x_244:
[----:B------:R-:W-:Y:S05]  /*5130*/  BSYNC B0 ;  /* 0x0000000000007941 */ /* 0x000fea0003800000 */
.L_x_243:
        /* <DEDUP_REMOVED lines=11> */
.L_x_246:
[----:B------:R-:W-:Y:S05]  /*51f0*/  BSYNC B0 ;  /* 0x0000000000007941 */ /* 0x000fea0003800000 */
.L_x_245:
        /* <DEDUP_REMOVED lines=11> */
.L_x_248:
[----:B------:R-:W-:Y:S05]  /*52b0*/  BSYNC B0 ;  /* 0x0000000000007941 */ /* 0x000fea0003800000 */
.L_x_247:
        /* <DEDUP_REMOVED lines=11> */
.L_x_250:
[----:B------:R-:W-:Y:S05]  /*5370*/  BSYNC B0 ;  /* 0x0000000000007941 */ /* 0x000fea0003800000 */
.L_x_249:
        /* <DEDUP_REMOVED lines=11> */
.L_x_252:
[----:B------:R-:W-:Y:S05]  /*5430*/  BSYNC B0 ;  /* 0x0000000000007941 */ /* 0x000fea0003800000 */
.L_x_251:
[----:B------:R-:W-:-:S13]  /*5440*/  ISETP.NE.AND P0, PT, R89, RZ, PT ;  /* 0x000000ff5900720c */ /* 0x000fda0003f05270 */
        /* <DEDUP_REMOVED lines=9> */
.L_x_222:
[----:B------:R-:W-:Y:S05]  /*54e0*/  BSYNC B1 ;  /* 0x0000000000017941 */ /* 0x000fea0003800000 */
.L_x_218:
[----:B------:R-:W-:Y:S02]  /*54f0*/  UIADD3 UR27, UP1, UR27, UR24, URZ ;  /* 0x000000181b1b7290 */ /* 0x000fe4000ff3e03f */
[----:B------:R-:W-:Y:S02]  /*5500*/  UIADD3 UR31, UR31, UR11, URZ ;  /* 0x0000000b1f1f7290 */ /* 0x000fe4000fffe03f */
[----:B------:R-:W-:Y:S02]  /*5510*/  UIADD3.X UR26, UR26, UR23, URZ, UP1, !UPT ;  /* 0x000000171a1a7290 */ /* 0x000fe40008ffe43f */
[----:B------:R-:W-:-:S02]  /*5520*/  UISETP.GE.AND UP1, UPT, UR31, UR10, UPT ;  /* 0x0000000a1f00728c */ /* 0x000fc4000bf26270 */
[----:B------:R-:W-:Y:S02]  /*5530*/  UIADD3 UR7, UP2, UR29, UR24, URZ ;  /* 0x000000181d077290 */ /* 0x000fe4000ff5e03f */
[----:B------:R-:W-:Y:S02]  /*5540*/  ULEA UR16, UP4, UR36, UR16, 0x3 ;  /* 0x0000001024107291 */ /* 0x000fe4000f88183f */
[----:B------:R-:W-:Y:S01]  /*5550*/  PLOP3.LUT P0, PT, PT, PT, UP1, 0x40, 0x0 ;  /* 0x000000000000781c */ /* 0x000fe20003f0e818 */
[----:B------:R-:W-:Y:S02]  /*5560*/  ULEA UR18, UP3, UR34, UR18, 0x3 ;  /* 0x0000001222127291 */ /* 0x000fe4000f86183f */
[----:B------:R-:W-:Y:S02]  /*5570*/  ULEA UR20, UP0, UR32, UR20, 0x3 ;  /* 0x0000001420147291 */ /* 0x000fe4000f80183f */
[----:B------:R-:W-:Y:S02]  /*5580*/  UIADD3.X UR6, UR28, UR23, URZ, UP2, !UPT ;  /* 0x000000171c067290 */ /* 0x000fe400097fe43f */
[----:B------:R-:W-:-:S02]  /*5590*/  UIADD3.X UR15, UR15, UR21, URZ, UP4, !UPT ;  /* 0x000000150f0f7290 */ /* 0x000fc4000a7fe43f */
[----:B------:R-:W-:Y:S02]  /*55a0*/  UIADD3.X UR17, UR17, UR22, URZ, UP3, !UPT ;  /* 0x0000001611117290 */ /* 0x000fe40009ffe43f */
[----:B------:R-:W-:Y:S02]  /*55b0*/  USEL UR29, UR29, UR7, !UP5 ;  /* 0x000000071d1d7287 */ /* 0x000fe4000e800000 */
[----:B------:R-:W-:Y:S02]  /*55c0*/  USEL UR27, UR27, URZ, UP5 ;  /* 0x0000003f1b1b7287 */ /* 0x000fe4000a800000 */
[----:B------:R-:W-:Y:S02]  /*55d0*/  UIADD3.X UR19, UR19, UR25, URZ, UP0, !UPT ;  /* 0x0000001913137290 */ /* 0x000fe400087fe43f */
[----:B------:R-:W-:Y:S02]  /*55e0*/  USEL UR28, UR28, UR6, !UP5 ;  /* 0x000000061c1c7287 */ /* 0x000fe4000e800000 */
[----:B------:R-:W-:Y:S01]  /*55f0*/  USEL UR26, UR26, URZ, UP5 ;  /* 0x0000003f1a1a7287 */ /* 0x000fe2000a800000 */
[----:B------:R-:W-:Y:S01]  /*5600*/  @!P0 CALL.REL.NOINC `(.L_x_253) ;  /* 0x0000001000008944 */ /* 0x000fe20003c00000 */
[----:B------:R-:W-:Y:S05]  /*5610*/  BRA `(.L_x_254) ;  /* 0xffffb62000007947 */ /* 0x000fea000383ffff */
.L_x_253:
[----:B------:R-:W-:-:S01]  /*5620*/  NOP ;  /* 0x0000000000007918 */ /* 0x000fc20000000000 */
[----:B------:R-:W-:Y:S05]  /*5630*/  EXIT ;  /* 0x000000000000794d */ /* 0x000fea0003800000 */
.L_x_255:
        /* <DEDUP_REMOVED lines=12> */
.L_x_687:


//--------------------- .text._ZN7cutlass9reference6device6kernel11GemmComplexINS_7complexIdEENS_6layout11ColumnMajorES5_NS6_8RowMajorES5_S8_NS4_IfEES5_S5_NS_16NumericConverterIS5_S9_LNS_15FloatRoundStyleE2EEENS_12multiply_addIS5_S5_S5_EELi4ELi16EEEvNS_4gemm9GemmCoordET5_NS_9TensorRefIT_T0_EENS_16ComplexTransformENSI_IT1_T2_EESM_SH_NSI_IT3_T4_EENSI_IT7_SR_EET6_illll --------------------------
	.section	.text._ZN7cutlass9reference6device6kernel11GemmComplexINS_7complexIdEENS_6layout11ColumnMajorES5_NS6_8RowMajorES5_S8_NS4_IfEES5_S5_NS_16NumericConverterIS5_S9_LNS_15FloatRoundStyleE2EEENS_12multiply_addIS5_S5_S5_EELi4ELi16EEEvNS_4gemm9GemmCoordET5_NS_9TensorRefIT_T0_EENS_16ComplexTransformENSI_IT1_T2_EESM_SH_NSI_IT3_T4_EENSI_IT7_SR_EET6_illll,"ax",@progbits
	.sectioninfo	@"SHI_REGISTERS=255"
	.align	128
        .global         _ZN7cutlass9reference6device6kernel11GemmComplexINS_7complexIdEENS_6layout11ColumnMajorES5_NS6_8RowMajorES5_S8_NS4_IfEES5_S5_NS_16NumericConverterIS5_S9_LNS_15FloatRoundStyleE2EEENS_12multiply_addIS5_S5_S5_EELi4ELi16EEEvNS_4gemm9GemmCoordET5_NS_9TensorRefIT_T0_EENS_16ComplexTransformENSI_IT1_T2_EESM_SH_NSI_IT3_T4_EENSI_IT7_SR_EET6_illll
        .type           _ZN7cutlass9reference6device6kernel11GemmComplexINS_7complexIdEENS_6layout11ColumnMajorES5_NS6_8RowMajorES5_S8_NS4_IfEES5_S5_NS_16NumericConverterIS5_S9_LNS_15FloatRoundStyleE2EEENS_12multiply_addIS5_S5_S5_EELi4ELi16EEEvNS_4gemm9GemmCoordET5_NS_9TensorRefIT_T0_EENS_16ComplexTransformENSI_IT1_T2_EESM_SH_NSI_IT3_T4_EENSI_IT7_SR_EET6_illll,@function
        .size           _ZN7cutlass9reference6device6kernel11GemmComplexINS_7complexIdEENS_6layout11ColumnMajorES5_NS6_8RowMajorES5_S8_NS4_IfEES5_S5_NS_16NumericConverterIS5_S9_LNS_15FloatRoundStyleE2EEENS_12multiply_addIS5_S5_S5_EELi4ELi16EEEvNS_4gemm9GemmCoordET5_NS_9TensorRefIT_T0_EENS_16ComplexTransformENSI_IT1_T2_EESM_SH_NSI_IT3_T4_EENSI_IT7_SR_EET6_illll,(.L_x_688 - _ZN7cutlass9reference6device6kernel11GemmComplexINS_7complexIdEENS_6layout11ColumnMajorES5_NS6_8RowMajorES5_S8_NS4_IfEES5_S5_NS_16NumericConverterIS5_S9_LNS_15FloatRoundStyleE2EEENS_12multiply_addIS5_S5_S5_EELi4ELi16EEEvNS_4gemm9GemmCoordET5_NS_9TensorRefIT_T0_EENS_16ComplexTransformENSI_IT1_T2_EESM_SH_NSI_IT3_T4_EENSI_IT7_SR_EET6_illll)
        .other          _ZN7cutlass9reference6device6kernel11GemmComplexINS_7complexIdEENS_6layout11ColumnMajorES5_NS6_8RowMajorES5_S8_NS4_IfEES5_S5_NS_16NumericConverterIS5_S9_LNS_15FloatRoundStyleE2EEENS_12multiply_addIS5_S5_S5_EELi4ELi16EEEvNS_4gemm9GemmCoordET5_NS_9TensorRefIT_T0_EENS_16ComplexTransformENSI_IT1_T2_EESM_SH_NSI_IT3_T4_EENSI_IT7_SR_EET6_illll,@"STO_CUDA_ENTRY STV_DEFAULT"
_ZN7cutlass9reference6device6kernel11GemmComplexINS_7complexIdEENS_6layout11ColumnMajorES5_NS6_8RowMajorES5_S8_NS4_IfEES5_S5_NS_16NumericConverterIS5_S9_LNS_15FloatRoundStyleE2EEENS_12multiply_addIS5_S5_S5_EELi4ELi16EEEvNS_4gemm9GemmCoordET5_NS_9TensorRefIT_T0_EENS_16ComplexTransformENSI_IT1_T2_EESM_SH_NSI_IT3_T4_EENSI_IT7_SR_EET6_illll:
.text._ZN7cutlass9reference6device6kernel11GemmComplexINS_7complexIdEENS_6layout11ColumnMajorES5_NS6_8RowMajorES5_S8_NS4_IfEES5_S5_NS_16NumericConverterIS5_S9_LNS_15FloatRoundStyleE2EEENS_12multiply_addIS5_S5_S5_EELi4ELi16EEEvNS_4gemm9GemmCoordET5_NS_9TensorRefIT_T0_EENS_16ComplexTransformENSI_IT1_T2_EESM_SH_NSI_IT3_T4_EENSI_IT7_SR_EET6_illll:
        /* <DEDUP_REMOVED lines=52> */
[----:B------:R-:W-:Y:S01]  /*0340*/  ULDC.64 UR4, c[0x0][0x118] ;  /* 0x0000460000047ab9 */ /* 0x000fe20000000a00 */
[----:B------:R-:W-:Y:S01]  /*0350*/  IMAD.SHL.U32 R52, R52, 0x10, RZ ;  /* 0x0000001034347824 */ /* 0x000fe200078e00ff */
[----:B------:R-:W-:Y:S02]  /*0360*/  ULDC UR13, c[0x0][0x14] ;  /* 0x00000500000d7ab9 */ /* 0x000fe40000000800 */
[----:B------:R-:W-:Y:S01]  /*0370*/  USEL UR23, UR23, URZ, UP1 ;  /* 0x0000003f17177287 */ /* 0x000fe20008800000 */
[----:B-1----:R-:W-:Y:S01]  /*0380*/  IMAD R18, R18, c[0x0][0x0], R0 ;  /* 0x0000000012127a24 */ /* 0x002fe200078e0200 */
[----:B------:R-:W-:Y:S01]  /*0390*/  SHF.R.S32.HI R53, RZ, 0x1f, R52 ;  /* 0x0000001fff357819 */ /* 0x000fe20000011434 */
[----:B------:R-:W-:Y:S01]  /*03a0*/  USEL UR22, UR22, URZ, UP1 ;  /* 0x0000003f16167287 */ /* 0x000fe20008800000 */
[----:B------:R-:W-:Y:S01]  /*03b0*/  IADD3 R24, R52, 0x1, RZ ;  /* 0x0000000134187810 */ /* 0x000fe20007ffe0ff */
[----:B------:R-:W-:Y:S01]  /*03c0*/  ULDC UR12, c[0x0][0x1e0] ;  /* 0x00007800000c7ab9 */ /* 0x000fe20000000800 */
[----:B------:R-:W-:-:S02]  /*03d0*/  SHF.L.U32 R18, R18, 0x2, RZ ;  /* 0x0000000212127819 */ /* 0x000fc400000006ff */
[----:B------:R-:W-:Y:S02]  /*03e0*/  SHF.R.S32.HI R25, RZ, 0x1f, R24 ;  /* 0x0000001fff197819 */ /* 0x000fe40000011418 */
[C---:B------:R-:W-:Y:S01]  /*03f0*/  IADD3 R20, R18.reuse, 0x1, RZ ;  /* 0x0000000112147810 */ /* 0x040fe20007ffe0ff */
[C-C-:B------:R-:W-:Y:S01]  /*0400*/  IMAD.WIDE.U32 R88, R18.reuse, c[0x0][0x1c8], R52.reuse ;  /* 0x0000720012587a25 */ /* 0x140fe200078e0034 */
[C---:B------:R-:W-:Y:S02]  /*0410*/  IADD3 R22, R18.reuse, 0x2, RZ ;  /* 0x0000000212167810 */ /* 0x040fe40007ffe0ff */
[C---:B------:R-:W-:Y:S01]  /*0420*/  IADD3 R0, R18.reuse, 0x3, RZ ;  /* 0x0000000312007810 */ /* 0x040fe20007ffe0ff */
[----:B------:R-:W-:Y:S01]  /*0430*/  IMAD.WIDE.U32 R12, R18, c[0x0][0x1b8], R52 ;  /* 0x00006e00120c7a25 */ /* 0x000fe200078e0034 */
[----:B------:R-:W-:Y:S01]  /*0440*/  SHF.R.S32.HI R19, RZ, 0x1f, R18 ;  /* 0x0000001fff137819 */ /* 0x000fe20000011412 */
[----:B------:R-:W-:Y:S01]  /*0450*/  STL.64 [R1+0x158], R88 ;  /* 0x0001585801007387 */ /* 0x000fe20000100a00 */
[----:B------:R-:W-:Y:S01]  /*0460*/  SHF.R.S32.HI R2, RZ, 0x1f, R0 ;  /* 0x0000001fff027819 */ /* 0x000fe20000011400 */
[----:B------:R-:W-:Y:S01]  /*0470*/  IMAD.WIDE.U32 R82, R20, c[0x0][0x1c8], R52 ;  /* 0x0000720014527a25 */ /* 0x000fe200078e0034 */
[----:B------:R-:W-:Y:S01]  /*0480*/  IADD3 R54, R52, 0x2, RZ ;  /* 0x0000000234367810 */ /* 0x000fe20007ffe0ff */
[----:B------:R0:W-:Y:S01]  /*0490*/  STL.64 [R1+0x190], R12 ;  /* 0x0001900c01007387 */ /* 0x0001e20000100a00 */
[----:B------:R-:W-:Y:S01]  /*04a0*/  SHF.R.S32.HI R3, RZ, 0x1f, R22 ;  /* 0x0000001fff037819 */ /* 0x000fe20000011416 */
[----:B------:R-:W-:Y:S01]  /*04b0*/  IMAD.WIDE.U32 R62, R20, c[0x0][0x1b8], R52 ;  /* 0x00006e00143e7a25 */ /* 0x000fe200078e0034 */
[----:B------:R-:W-:Y:S01]  /*04c0*/  SHF.R.S32.HI R21, RZ, 0x1f, R20 ;  /* 0x0000001fff157819 */ /* 0x000fe20000011414 */
[----:B------:R-:W-:Y:S01]  /*04d0*/  STL.64 [R1+0x150], R82 ;  /* 0x0001505201007387 */ /* 0x000fe20000100a00 */
[----:B------:R-:W-:Y:S01]  /*04e0*/  SHF.R.S32.HI R55, RZ, 0x1f, R54 ;  /* 0x0000001fff377819 */ /* 0x000fe20000011436 */
[--C-:B------:R-:W-:Y:S01]  /*04f0*/  IMAD.WIDE.U32 R76, R22, c[0x0][0x1c8], R52.reuse ;  /* 0x00007200164c7a25 */ /* 0x100fe200078e0034 */
[C---:B------:R-:W-:Y:S01]  /*0500*/  IADD3 R50, R52.reuse, 0x3, RZ ;  /* 0x0000000334327810 */ /* 0x040fe20007ffe0ff */
[----:B------:R-:W-:Y:S01]  /*0510*/  STL.64 [R1+0x1c8], R62 ;  /* 0x0001c83e01007387 */ /* 0x000fe20000100a00 */
[----:B------:R-:W-:Y:S01]  /*0520*/  IADD3 R48, R52, 0x4, RZ ;  /* 0x0000000434307810 */ /* 0x000fe20007ffe0ff */
[--C-:B------:R-:W-:Y:S01]  /*0530*/  IMAD.WIDE.U32 R70, R0, c[0x0][0x1c8], R52.reuse ;  /* 0x0000720000467a25 */ /* 0x100fe200078e0034 */
[C---:B------:R-:W-:Y:S01]  /*0540*/  IADD3 R46, R52.reuse, 0x5, RZ ;  /* 0x00000005342e7810 */ /* 0x040fe20007ffe0ff */
[----:B------:R-:W-:Y:S01]  /*0550*/  STL.64 [R1+0x148], R76 ;  /* 0x0001484c01007387 */ /* 0x000fe20000100a00 */
[----:B------:R-:W-:Y:S01]  /*0560*/  IADD3 R44, R52, 0x6, RZ ;  /* 0x00000006342c7810 */ /* 0x000fe20007ffe0ff */
[--C-:B------:R-:W-:Y:S01]  /*0570*/  IMAD.WIDE.U32 R58, R22, c[0x0][0x1b8], R52.reuse ;  /* 0x00006e00163a7a25 */ /* 0x100fe200078e0034 */
[C---:B------:R-:W-:Y:S01]  /*0580*/  IADD3 R42, R52.reuse, 0x7, RZ ;  /* 0x00000007342a7810 */ /* 0x040fe20007ffe0ff */
[----:B------:R-:W-:Y:S01]  /*0590*/  STL.64 [R1+0x140], R70 ;  /* 0x0001404601007387 */ /* 0x000fe20000100a00 */
[C---:B------:R-:W-:Y:S01]  /*05a0*/  IADD3 R40, R52.reuse, 0x8, RZ ;  /* 0x0000000834287810 */ /* 0x040fe20007ffe0ff */
[----:B------:R-:W-:Y:S01]  /*05b0*/  IMAD R9, R19, c[0x0][0x1b8], RZ ;  /* 0x00006e0013097a24 */ /* 0x000fe200078e02ff */
[----:B------:R-:W-:Y:S01]  /*05c0*/  IADD3 R38, R52, 0x9, RZ ;  /* 0x0000000934267810 */ /* 0x000fe20007ffe0ff */
[----:B------:R-:W-:Y:S01]  /*05d0*/  IMAD.WIDE.U32 R16, R0, c[0x0][0x1b8], R52 ;  /* 0x00006e0000107a25 */ /* 0x000fe200078e0034 */
[----:B------:R-:W-:Y:S01]  /*05e0*/  STL.64 [R1+0x1c0], R58 ;  /* 0x0001c03a01007387 */ /* 0x000fe20000100a00 */
[----:B------:R-:W-:-:S02]  /*05f0*/  IADD3 R36, R52, 0xa, RZ ;  /* 0x0000000a34247810 */ /* 0x000fc40007ffe0ff */
[--C-:B------:R-:W-:Y:S01]  /*0600*/  IMAD.WIDE.U32 R64, R18, c[0x0][0x1b8], R24.reuse ;  /* 0x00006e0012407a25 */ /* 0x100fe200078e0018 */
[----:B------:R-:W-:Y:S01]  /*0610*/  STL.64 [R1+0x1b8], R16 ;  /* 0x0001b81001007387 */ /* 0x000fe20000100a00 */
[----:B------:R-:W-:Y:S02]  /*0620*/  IADD3 R34, R52, 0xb, RZ ;  /* 0x0000000b34227810 */ /* 0x000fe40007ffe0ff */
[--C-:B------:R-:W-:Y:S01]  /*0630*/  IMAD.WIDE.U32 R60, R20, c[0x0][0x1b8], R24.reuse ;  /* 0x00006e00143c7a25 */ /* 0x100fe200078e0018 */
[----:B------:R-:W-:Y:S01]  /*0640*/  STL.64 [R1+0x1b0], R64 ;  /* 0x0001b04001007387 */ /* 0x000fe20000100a00 */
[----:B------:R-:W-:Y:S02]  /*0650*/  IADD3 R32, R52, 0xc, RZ ;  /* 0x0000000c34207810 */ /* 0x000fe40007ffe0ff */
[----:B------:R-:W-:Y:S01]  /*0660*/  IMAD R5, R19, c[0x0][0x1c8], RZ ;  /* 0x0000720013057a24 */ /* 0x000fe200078e02ff */
[----:B------:R-:W-:Y:S01]  /*0670*/  STL.64 [R1+0x1a8], R60 ;  /* 0x0001a83c01007387 */ /* 0x000fe20000100a00 */
[----:B------:R-:W-:Y:S01]  /*0680*/  IMAD.WIDE.U32 R86, R18, c[0x0][0x1c8], R24 ;  /* 0x0000720012567a25 */ /* 0x000fe200078e0018 */
[----:B------:R-:W-:-:S02]  /*0690*/  IADD3 R30, R52, 0xd, RZ ;  /* 0x0000000d341e7810 */ /* 0x000fc40007ffe0ff */
[----:B------:R-:W-:Y:S01]  /*06a0*/  IADD3 R28, R52, 0xe, RZ ;  /* 0x0000000e341c7810 */ /* 0x000fe20007ffe0ff */
[----:B------:R-:W-:Y:S01]  /*06b0*/  IMAD R10, R2, c[0x0][0x1c8], RZ ;  /* 0x00007200020a7a24 */ /* 0x000fe200078e02ff */
[----:B------:R-:W-:Y:S01]  /*06c0*/  STL.64 [R1+0x138], R86 ;  /* 0x0001385601007387 */ /* 0x000fe20000100a00 */
[----:B------:R-:W-:Y:S01]  /*06d0*/  IMAD R9, R18, c[0x0][0x1bc], R9 ;  /* 0x00006f0012097a24 */ /* 0x000fe200078e0209 */
[----:B------:R-:W-:Y:S01]  /*06e0*/  IADD3 R26, R52, 0xf, RZ ;  /* 0x0000000f341a7810 */ /* 0x000fe20007ffe0ff */
[----:B------:R-:W-:-:S04]  /*06f0*/  IMAD.WIDE.U32 R56, R22, c[0x0][0x1b8], R24 ;  /* 0x00006e0016387a25 */ /* 0x000fc800078e0018 */
[----:B------:R-:W-:Y:S01]  /*0700*/  IMAD R4, R3, c[0x0][0x1c8], RZ ;  /* 0x0000720003047a24 */ /* 0x000fe200078e02ff */
[----:B------:R-:W-:Y:S01]  /*0710*/  STL.64 [R1+0x1a0], R56 ;  /* 0x0001a03801007387 */ /* 0x000fe20000100a00 */
[----:B------:R-:W-:-:S04]  /*0720*/  IMAD.WIDE.U32 R80, R20, c[0x0][0x1c8], R24 ;  /* 0x0000720014507a25 */ /* 0x000fc800078e0018 */
[----:B------:R-:W-:Y:S01]  /*0730*/  IMAD R11, R21, c[0x0][0x1c8], RZ ;  /* 0x00007200150b7a24 */ /* 0x000fe200078e02ff */
[----:B------:R-:W-:Y:S01]  /*0740*/  STL.64 [R1+0x130], R80 ;  /* 0x0001305001007387 */ /* 0x000fe20000100a00 */
[----:B------:R-:W-:-:S04]  /*0750*/  IMAD.WIDE.U32 R74, R22, c[0x0][0x1c8], R24 ;  /* 0x00007200164a7a25 */ /* 0x000fc800078e0018 */
[----:B------:R-:W-:Y:S01]  /*0760*/  IMAD R6, R2, c[0x0][0x1b8], RZ ;  /* 0x00006e0002067a24 */ /* 0x000fe200078e02ff */
[----:B------:R-:W-:Y:S01]  /*0770*/  STL.64 [R1+0x128], R74 ;  /* 0x0001284a01007387 */ /* 0x000fe20000100a00 */
[----:B------:R-:W-:Y:S02]  /*0780*/  IMAD R5, R18, c[0x0][0x1cc], R5 ;  /* 0x0000730012057a24 */ /* 0x000fe400078e0205 */
[----:B------:R-:W-:-:S03]  /*0790*/  IMAD.WIDE.U32 R68, R0, c[0x0][0x1c8], R24 ;  /* 0x0000720000447a25 */ /* 0x000fc600078e0018 */
[----:B------:R-:W-:Y:S01]  /*07a0*/  IADD3 R23, R5, R87, RZ ;  /* 0x0000005705177210 */ /* 0x000fe20007ffe0ff */
[----:B------:R-:W-:Y:S01]  /*07b0*/  IMAD R7, R3, c[0x0][0x1b8], RZ ;  /* 0x00006e0003077a24 */ /* 0x000fe200078e02ff */
[----:B------:R-:W-:Y:S01]  /*07c0*/  STL.64 [R1+0x120], R68 ;  /* 0x0001204401007387 */ /* 0x000fe20000100a00 */
[C---:B------:R-:W-:Y:S01]  /*07d0*/  IMAD R2, R0.reuse, c[0x0][0x1cc], R10 ;  /* 0x0000730000027a24 */ /* 0x040fe200078e020a */
[----:B------:R-:W-:Y:S01]  /*07e0*/  IADD3 R10, R13, R9, RZ ;  /* 0x000000090d0a7210 */ /* 0x000fe20007ffe0ff */
[----:B------:R-:W-:-:S03]  /*07f0*/  IMAD.WIDE.U32 R14, R0, c[0x0][0x1b8], R24 ;  /* 0x00006e00000e7a25 */ /* 0x000fc600078e0018 */
[----:B------:R-:W-:Y:S01]  /*0800*/  SHF.L.U64.HI R10, R12, 0x4, R10 ;  /* 0x000000040c0a7819 */ /* 0x000fe2000001020a */
[----:B------:R-:W-:Y:S01]  /*0810*/  IMAD R3, R22, c[0x0][0x1cc], R4 ;  /* 0x0000730016037a24 */ /* 0x000fe200078e0204 */
[----:B------:R-:W-:Y:S01]  /*0820*/  STL.64 [R1+0x198], R14 ;  /* 0x0001980e01007387 */ /* 0x000fe20000100a00 */
[----:B------:R-:W-:Y:S01]  /*0830*/  IMAD.WIDE.U32 R84, R18, c[0x0][0x1c8], R54 ;  /* 0x0000720012547a25 */ /* 0x000fe200078e0036 */
[----:B0-----:R-:W-:-:S03]  /*0840*/  IADD3 R12, R9, R65, RZ ;  /* 0x00000041090c7210 */ /* 0x001fc60007ffe0ff */
[C---:B------:R-:W-:Y:S01]  /*0850*/  IMAD R4, R20.reuse, c[0x0][0x1cc], R11 ;  /* 0x0000730014047a24 */ /* 0x040fe200078e020b */
[----:B------:R-:W-:Y:S01]  /*0860*/  STL.64 [R1+0x118], R84 ;  /* 0x0001185401007387 */ /* 0x000fe20000100a00 */
[----:B------:R-:W-:Y:S01]  /*0870*/  IMAD.WIDE.U32 R78, R20, c[0x0][0x1c8], R54 ;  /* 0x00007200144e7a25 */ /* 0x000fe200078e0036 */
[----:B------:R-:W-:-:S03]  /*0880*/  IADD3 R13, R5, R85, RZ ;  /* 0x00000055050d7210 */ /* 0x000fc60007ffe0ff */
[----:B------:R-:W-:Y:S01]  /*0890*/  IMAD.IADD R11, R89, 0x1, R5 ;  /* 0x00000001590b7824 */ /* 0x000fe200078e0205 */
[----:B------:R-:W-:Y:S01]  /*08a0*/  STL.64 [R1+0x110], R78 ;  /* 0x0001104e01007387 */ /* 0x000fe20000100a00 */
[----:B------:R-:W-:-:S03]  /*08b0*/  IMAD.WIDE.U32 R72, R22, c[0x0][0x1c8], R54 ;  /* 0x0000720016487a25 */ /* 0x000fc600078e0036 */
[----:B------:R0:W-:Y:S01]  /*08c0*/  STL [R1+0x18c], R11 ;  /* 0x00018c0b01007387 */ /* 0x0001e20000100800 */
[----:B------:R-:W-:-:S03]  /*08d0*/  IMAD.WIDE.U32 R66, R0, c[0x0][0x1c8], R54 ;  /* 0x0000720000427a25 */ /* 0x000fc600078e0036 */
[----:B------:R-:W-:Y:S01]  /*08e0*/  STL.64 [R1+0x108], R72 ;  /* 0x0001084801007387 */ /* 0x000fe20000100a00 */
[----:B------:R-:W-:Y:S02]  /*08f0*/  IMAD.IADD R5, R83, 0x1, R4 ;  /* 0x0000000153057824 */ /* 0x000fe400078e0204 */
[----:B------:R-:W-:Y:S01]  /*0900*/  IMAD R8, R21, c[0x0][0x1b8], RZ ;  /* 0x00006e0015087a24 */ /* 0x000fe200078e02ff */
[----:B------:R1:W-:Y:S01]  /*0910*/  STL [R1+0x1ec], R10 ;  /* 0x0001ec0a01007387 */ /* 0x0003e20000100800 */
[----:B------:R-:W-:Y:S02]  /*0920*/  IMAD R7, R22, c[0x0][0x1bc], R7 ;  /* 0x00006f0016077a24 */ /* 0x000fe400078e0207 */
[----:B------:R-:W-:Y:S01]  /*0930*/  IMAD R8, R20, c[0x0][0x1bc], R8 ;  /* 0x00006f0014087a24 */ /* 0x000fe200078e0208 */
[----:B------:R-:W-:Y:S01]  /*0940*/  STL.64 [R1+0x100], R66 ;  /* 0x0001004201007387 */ /* 0x000fe20000100a00 */
[----:B------:R-:W-:Y:S02]  /*0950*/  IMAD R6, R0, c[0x0][0x1bc], R6 ;  /* 0x00006f0000067a24 */ /* 0x000fe400078e0206 */
[----:B------:R-:W-:Y:S01]  /*0960*/  IMAD.IADD R9, R59, 0x1, R7 ;  /* 0x000000013b097824 */ /* 0x000fe200078e0207 */
[----:B------:R2:W-:Y:S04]  /*0970*/  STL [R1+0x188], R23 ;  /* 0x0001881701007387 */ /* 0x0005e80000100800 */
[----:B------:R3:W-:Y:S04]  /*0980*/  STL [R1+0x184], R13 ;  /* 0x0001840d01007387 */ /* 0x0007e80000100800 */
[----:B------:R4:W-:Y:S01]  /*0990*/  STL [R1+0x17c], R5 ;  /* 0x00017c0501007387 */ /* 0x0009e20000100800 */
[----:B0-----:R-:W-:Y:S01]  /*09a0*/  IMAD.IADD R11, R63, 0x1, R8 ;  /* 0x000000013f0b7824 */ /* 0x001fe200078e0208 */
[----:B-1----:R-:W-:-:S02]  /*09b0*/  IADD3 R10, R8, R61, RZ ;  /* 0x0000003d080a7210 */ /* 0x002fc40007ffe0ff */
[----:B------:R-:W-:Y:S02]  /*09c0*/  IADD3 R8, R7, R57, RZ ;  /* 0x0000003907087210 */ /* 0x000fe40007ffe0ff */
[----:B------:R-:W-:Y:S01]  /*09d0*/  IADD3 R7, R17, R6, RZ ;  /* 0x0000000611077210 */ /* 0x000fe20007ffe0ff */
[----:B------:R-:W-:Y:S01]  /*09e0*/  IMAD.IADD R6, R6, 0x1, R15 ;  /* 0x0000000106067824 */ /* 0x000fe200078e020f */
[C---:B--2---:R-:W-:Y:S02]  /*09f0*/  IADD3 R23, R4.reuse, R81, RZ ;  /* 0x0000005104177210 */ /* 0x044fe40007ffe0ff */
[----:B---3--:R-:W-:-:S03]  /*0a00*/  IADD3 R13, R4, R79, RZ ;  /* 0x0000004f040d7210 */ /* 0x008fc60007ffe0ff */
[----:B------:R-:W-:Y:S01]  /*0a10*/  STL [R1+0x180], R23 ;  /* 0x0001801701007387 */ /* 0x000fe20000100800 */
[----:B------:R-:W-:Y:S01]  /*0a20*/  IADD3 R4, R3, R75, RZ ;  /* 0x0000004b03047210 */ /* 0x000fe20007ffe0ff */
[----:B----4-:R-:W-:Y:S01]  /*0a30*/  IMAD.IADD R5, R77, 0x1, R3 ;  /* 0x000000014d057824 */ /* 0x010fe200078e0203 */
[----:B------:R-:W-:Y:S01]  /*0a40*/  IADD3 R3, R3, R73, RZ ;  /* 0x0000004903037210 */ /* 0x000fe20007ffe0ff */
[----:B------:R-:W-:Y:S04]  /*0a50*/  STL [R1+0x178], R13 ;  /* 0x0001780d01007387 */ /* 0x000fe80000100800 */
[----:B------:R0:W-:Y:S04]  /*0a60*/  STL [R1+0x170], R5 ;  /* 0x0001700501007387 */ /* 0x0001e80000100800 */
[----:B------:R1:W-:Y:S04]  /*0a70*/  STL [R1+0x174], R4 ;  /* 0x0001740401007387 */ /* 0x0003e80000100800 */
[----:B------:R2:W-:Y:S01]  /*0a80*/  STL [R1+0x16c], R3 ;  /* 0x00016c0301007387 */ /* 0x0005e20000100800 */
[----:B0-----:R-:W-:Y:S01]  /*0a90*/  IMAD.IADD R5, R71, 0x1, R2 ;  /* 0x0000000147057824 */ /* 0x001fe200078e0202 */
[----:B-1----:R-:W-:-:S04]  /*0aa0*/  IADD3 R4, R2, R69, RZ ;  /* 0x0000004502047210 */ /* 0x002fc80007ffe0ff */
[----:B------:R-:W-:Y:S01]  /*0ab0*/  STL [R1+0x164], R5 ;  /* 0x0001640501007387 */ /* 0x000fe20000100800 */
[----:B--2---:R-:W-:-:S03]  /*0ac0*/  IADD3 R3, R2, R67, RZ ;  /* 0x0000004302037210 */ /* 0x004fc60007ffe0ff */
[----:B------:R0:W-:Y:S01]  /*0ad0*/  STL [R1+0x168], R4 ;  /* 0x0001680401007387 */ /* 0x0001e20000100800 */
[----:B------:R-:W-:-:S03]  /*0ae0*/  SHF.L.U64.HI R2, R64, 0x4, R12 ;  /* 0x0000000440027819 */ /* 0x000fc6000001020c */
[----:B------:R1:W-:Y:S04]  /*0af0*/  STL [R1+0x160], R3 ;  /* 0x0001600301007387 */ /* 0x0003e80000100800 */
[----:B------:R2:W-:Y:S01]  /*0b00*/  STL [R1+0x1e8], R2 ;  /* 0x0001e80201007387 */ /* 0x0005e20000100800 */
[----:B0-----:R-:W-:Y:S02]  /*0b10*/  SHF.L.U64.HI R4, R62, 0x4, R11 ;  /* 0x000000043e047819 */ /* 0x001fe4000001020b */
[----:B-1----:R-:W-:-:S03]  /*0b20*/  SHF.L.U64.HI R3, R60, 0x4, R10 ;  /* 0x000000043c037819 */ /* 0x002fc6000001020a */
[----:B------:R0:W-:Y:S01]  /*0b30*/  STL [R1+0x1e4], R4 ;  /* 0x0001e40401007387 */ /* 0x0001e20000100800 */
[----:B--2---:R-:W-:-:S03]  /*0b40*/  SHF.L.U64.HI R2, R58, 0x4, R9 ;  /* 0x000000043a027819 */ /* 0x004fc60000010209 */
[----:B------:R1:W-:Y:S04]  /*0b50*/  STL [R1+0x1e0], R3 ;  /* 0x0001e00301007387 */ /* 0x0003e80000100800 */
[----:B------:R2:W-:Y:S01]  /*0b60*/  STL [R1+0x1dc], R2 ;  /* 0x0001dc0201007387 */ /* 0x0005e20000100800 */
[----:B0-----:R-:W-:Y:S02]  /*0b70*/  SHF.L.U64.HI R4, R56, 0x4, R8 ;  /* 0x0000000438047819 */ /* 0x001fe40000010208 */
[----:B-1----:R-:W-:-:S03]  /*0b80*/  SHF.L.U64.HI R3, R16, 0x4, R7 ;  /* 0x0000000410037819 */ /* 0x002fc60000010207 */
[----:B------:R0:W-:Y:S01]  /*0b90*/  STL [R1+0x1d8], R4 ;  /* 0x0001d80401007387 */ /* 0x0001e20000100800 */
[----:B--2---:R-:W-:-:S03]  /*0ba0*/  SHF.L.U64.HI R2, R14, 0x4, R6 ;  /* 0x000000040e027819 */ /* 0x004fc60000010206 */
[----:B------:R0:W-:Y:S04]  /*0bb0*/  STL [R1+0x1d4], R3 ;  /* 0x0001d40301007387 */ /* 0x0001e80000100800 */
[----:B------:R0:W-:Y:S02]  /*0bc0*/  STL [R1+0x1d0], R2 ;  /* 0x0001d00201007387 */ /* 0x0001e40000100800 */
.L_x_578:
[----:B0-----:R-:W-:Y:S01]  /*0bd0*/  IMAD.MOV.U32 R2, RZ, RZ, c[0x0][0x168] ;  /* 0x00005a00ff027624 */ /* 0x001fe200078e00ff */
[----:B------:R-:W-:Y:S01]  /*0be0*/  MOV R6, c[0x0][0x1d8] ;  /* 0x0000760000067a02 */ /* 0x000fe20000000f00 */
[----:B------:R-:W-:Y:S01]  /*0bf0*/  IMAD.MOV.U32 R7, RZ, RZ, c[0x0][0x1dc] ;  /* 0x00007700ff077624 */ /* 0x000fe200078e00ff */
[----:B------:R-:W-:Y:S01]  /*0c00*/  MOV R4, c[0x0][0x1d0] ;  /* 0x0000740000047a02 */ /* 0x000fe20000000f00 */
[----:B------:R-:W-:Y:S01]  /*0c10*/  IMAD.MOV.U32 R5, RZ, RZ, c[0x0][0x1d4] ;  /* 0x00007500ff057624 */ /* 0x000fe200078e00ff */
[----:B------:R-:W-:Y:S01]  /*0c20*/  ISETP.GE.AND P0, PT, R2, 0x1, PT ;  /* 0x000000010200780c */ /* 0x000fe20003f06270 */
[----:B------:R-:W-:Y:S01]  /*0c30*/  IMAD.MOV.U32 R3, RZ, RZ, c[0x0][0x1dc] ;  /* 0x00007700ff037624 */ /* 0x000fe200078e00ff */
[----:B------:R-:W-:Y:S01]  /*0c40*/  MOV R2, c[0x0][0x1d8] ;  /* 0x0000760000027a02 */ /* 0x000fe20000000f00 */
[----:B------:R0:W-:Y:S01]  /*0c50*/  STL.64 [R1+0xe8], R6 ;  /* 0x0000e80601007387 */ /* 0x0001e20000100a00 */
[----:B------:R-:W-:Y:S01]  /*0c60*/  MOV R86, c[0x0][0x1d8] ;  /* 0x0000760000567a02 */ /* 0x000fe20000000f00 */
[----:B------:R-:W-:Y:S01]  /*0c70*/  IMAD.MOV.U32 R87, RZ, RZ, c[0x0][0x1dc] ;  /* 0x00007700ff577624 */ /* 0x000fe200078e00ff */
[----:B------:R-:W-:Y:S01]  /*0c80*/  MOV R118, c[0x0][0x1d0] ;  /* 0x0000740000767a02 */ /* 0x000fe20000000f00 */
[----:B------:R1:W-:Y:S01]  /*0c90*/  STL.64 [R1+0xe0], R4 ;  /* 0x0000e00401007387 */ /* 0x0003e20000100a00 */
[----:B------:R-:W-:Y:S01]  /*0ca0*/  IMAD.MOV.U32 R119, RZ, RZ, c[0x0][0x1d4] ;  /* 0x00007500ff777624 */ /* 0x000fe200078e00ff */
[----:B------:R-:W-:Y:S01]  /*0cb0*/  MOV R84, c[0x0][0x1d8] ;  /* 0x0000760000547a02 */ /* 0x000fe20000000f00 */
[----:B------:R-:W-:Y:S01]  /*0cc0*/  IMAD.MOV.U32 R85, RZ, RZ, c[0x0][0x1dc] ;  /* 0x00007700ff557624 */ /* 0x000fe200078e00ff */
[----:B------:R2:W-:Y:S01]  /*0cd0*/  STL.64 [R1+0xd8], R2 ;  /* 0x0000d80201007387 */ /* 0x0005e20000100a00 */
        /* <DEDUP_REMOVED lines=18> */
[----:B0-----:R-:W-:Y:S01]  /*0e00*/  MOV R6, c[0x0][0x1d0] ;  /* 0x0000740000067a02 */ /* 0x001fe20000000f00 */
[----:B------:R-:W-:Y:S01]  /*0e10*/  IMAD.MOV.U32 R7, RZ, RZ, c[0x0][0x1d4] ;  /* 0x00007500ff077624 */ /* 0x000fe200078e00ff */
[----:B------:R-:W-:Y:S01]  /*0e20*/  MOV R74, c[0x0][0x1d8] ;  /* 0x00007600004a7a02 */ /* 0x000fe20000000f00 */
[----:B------:R-:W-:Y:S01]  /*0e30*/  IMAD.MOV.U32 R75, RZ, RZ, c[0x0][0x1dc] ;  /* 0x00007700ff4b7624 */ /* 0x000fe200078e00ff */
[----:B-1----:R-:W-:Y:S01]  /*0e40*/  MOV R4, c[0x0][0x1d8] ;  /* 0x0000760000047a02 */ /* 0x002fe20000000f00 */
[----:B------:R-:W-:Y:S01]  /*0e50*/  IMAD.MOV.U32 R5, RZ, RZ, c[0x0][0x1dc] ;  /* 0x00007700ff057624 */ /* 0x000fe200078e00ff */
[----:B------:R0:W-:Y:S01]  /*0e60*/  STL.64 [R1+0xd0], R6 ;  /* 0x0000d00601007387 */ /* 0x0001e20000100a00 */
[----:B------:R-:W-:Y:S01]  /*0e70*/  MOV R106, c[0x0][0x1d0] ;  /* 0x00007400006a7a02 */ /* 0x000fe20000000f00 */
[----:B--2---:R-:W-:Y:S01]  /*0e80*/  IMAD.MOV.U32 R3, RZ, RZ, c[0x0][0x1d4] ;  /* 0x00007500ff037624 */ /* 0x004fe200078e00ff */
        /* <DEDUP_REMOVED lines=233> */
[----:B------:R-:W-:-:S03]  /*1d20*/  IMAD.MOV.U32 R121, RZ, RZ, c[0x0][0x1d4] ;  /* 0x00007500ff797624 */ /* 0x000fc600078e00ff */
[----:B------:R2:W-:Y:S01]  /*1d30*/  STL.64 [R1+0x18], R2 ;  /* 0x0000180201007387 */ /* 0x0005e20000100a00 */
[----:B0-----:R-:W-:Y:S01]  /*1d40*/  MOV R6, c[0x0][0x1d0] ;  /* 0x0000740000067a02 */ /* 0x001fe20000000f00 */
[----:B------:R-:W-:Y:S01]  /*1d50*/  IMAD.MOV.U32 R7, RZ, RZ, c[0x0][0x1d4] ;  /* 0x00007500ff077624 */ /* 0x000fe200078e00ff */
[----:B-1----:R-:W-:Y:S01]  /*1d60*/  MOV R4, c[0x0][0x1d8] ;  /* 0x0000760000047a02 */ /* 0x002fe20000000f00 */
[----:B------:R-:W-:-:S03]  /*1d70*/  IMAD.MOV.U32 R5, RZ, RZ, c[0x0][0x1dc] ;  /* 0x00007700ff057624 */ /* 0x000fc600078e00ff */
[----:B------:R0:W-:Y:S01]  /*1d80*/  STL.64 [R1+0x10], R6 ;  /* 0x0000100601007387 */ /* 0x0001e20000100a00 */
[----:B--2---:R-:W-:Y:S01]  /*1d90*/  MOV R2, c[0x0][0x1d0] ;  /* 0x0000740000027a02 */ /* 0x004fe20000000f00 */
[----:B------:R-:W-:Y:S02]  /*1da0*/  IMAD.MOV.U32 R3, RZ, RZ, c[0x0][0x1d4] ;  /* 0x00007500ff037624 */ /* 0x000fe400078e00ff */
[----:B------:R0:W-:Y:S04]  /*1db0*/  STL.64 [R1+0x8], R4 ;  /* 0x0000080401007387 */ /* 0x0001e80000100a00 */
[----:B------:R0:W-:Y:S01]  /*1dc0*/  STL.64 [R1], R2 ;  /* 0x0000000201007387 */ /* 0x0001e20000100a00 */
[----:B------:R-:W-:Y:S05]  /*1dd0*/  @!P0 BRA `(.L_x_256) ;  /* 0x0000da2000008947 */ /* 0x000fea0003800000 */
[----:B------:R-:W-:Y:S01]  /*1de0*/  MOV R8, c[0x0][0x1d8] ;  /* 0x0000760000087a02 */ /* 0x000fe20000000f00 */
[----:B------:R-:W-:Y:S01]  /*1df0*/  IMAD.MOV.U32 R9, RZ, RZ, c[0x0][0x1dc] ;  /* 0x00007700ff097624 */ /* 0x000fe200078e00ff */
[----:B0-----:R-:W-:Y:S01]  /*1e00*/  MOV R6, c[0x0][0x1d0] ;  /* 0x0000740000067a02 */ /* 0x001fe20000000f00 */
[----:B------:R-:W-:Y:S01]  /*1e10*/  IMAD.MOV.U32 R7, RZ, RZ, c[0x0][0x1d4] ;  /* 0x00007500ff077624 */ /* 0x000fe200078e00ff */
[----:B------:R-:W-:Y:S01]  /*1e20*/  MOV R4, c[0x0][0x1d8] ;  /* 0x0000760000047a02 */ /* 0x000fe20000000f00 */
[----:B------:R-:W-:Y:S01]  /*1e30*/  IMAD.MOV.U32 R5, RZ, RZ, c[0x0][0x1dc] ;  /* 0x00007700ff057624 */ /* 0x000fe200078e00ff */
        /* <DEDUP_REMOVED lines=27> */
[----:B0-----:R-:W-:Y:S01]  /*1ff0*/  IMAD.MOV.U32 R9, RZ, RZ, c[0x0][0x1d4] ;  /* 0x00007500ff097624 */ /* 0x001fe200078e00ff */
[----:B------:R-:W-:Y:S01]  /*2000*/  MOV R8, c[0x0][0x1d0] ;  /* 0x0000740000087a02 */ /* 0x000fe20000000f00 */
[----:B------:R-:W-:Y:S01]  /*2010*/  IMAD.MOV.U32 R109, RZ, RZ, c[0x0][0x1d4] ;  /* 0x00007500ff6d7624 */ /* 0x000fe200078e00ff */
[----:B------:R-:W-:Y:S01]  /*2020*/  MOV R74, c[0x0][0x1d8] ;  /* 0x00007600004a7a02 */ /* 0x000fe20000000f00 */
[----:B-1----:R-:W-:Y:S01]  /*2030*/  IMAD.MOV.U32 R7, RZ, RZ, c[0x0][0x1dc] ;  /* 0x00007700ff077624 */ /* 0x002fe200078e00ff */
[----:B------:R-:W-:Y:S01]  /*2040*/  MOV R6, c[0x0][0x1d8] ;  /* 0x0000760000067a02 */ /* 0x000fe20000000f00 */
[----:B------:R0:W-:Y:S01]  /*2050*/  STL.64 [R1+0xd0], R8 ;  /* 0x0000d00801007387 */ /* 0x0001e20000100a00 */
[----:B------:R-:W-:Y:S01]  /*2060*/  IMAD.MOV.U32 R75, RZ, RZ, c[0x0][0x1dc] ;  /* 0x00007700ff4b7624 */ /* 0x000fe200078e00ff */
[----:B--2---:R-:W-:Y:S01]  /*2070*/  MOV R4, c[0x0][0x1d0] ;  /* 0x0000740000047a02 */ /* 0x004fe20000000f00 */
        /* <DEDUP_REMOVED lines=235> */
[----:B------:R-:W-:Y:S01]  /*2f30*/  ISETP.NE.AND P4, PT, R2, 0x1, PT ;  /* 0x000000010200780c */ /* 0x000fe20003f85270 */
[----:B------:R2:W-:Y:S01]  /*2f40*/  STL.64 [R1+0x18], R4 ;  /* 0x0000180401007387 */ /* 0x0005e20000100a00 */
[----:B------:R-:W-:-:S02]  /*2f50*/  UMOV UR27, URZ ;  /* 0x0000003f001b7c82 */ /* 0x000fc40008000000 */
[----:B------:R-:W-:Y:S02]  /*2f60*/  ULDC.64 UR8, c[0x0][0x180] ;  /* 0x0000600000087ab9 */ /* 0x000fe40000000a00 */
[----:B------:R-:W-:Y:S01]  /*2f70*/  ULDC.64 UR6, c[0x0][0x198] ;  /* 0x0000660000067ab9 */ /* 0x000fe20000000a00 */
        /* <DEDUP_REMOVED lines=8> */
[----:B------:R0:W-:Y:S02]  /*3000*/  STL.64 [R1], R4 ;  /* 0x0000000401007387 */ /* 0x0001e40000100a00 */
.L_x_321:
[----:B------:R-:W-:Y:S01]  /*3010*/  USHF.R.S32.HI UR10, URZ, 0x1f, UR27 ;  /* 0x0000001f3f0a7899 */ /* 0x000fe2000801141b */
[----:B01----:R-:W-:Y:S01]  /*3020*/  IMAD.U32 R2, RZ, RZ, UR27 ;  /* 0x0000001bff027e24 */ /* 0x003fe2000f8e00ff */
[----:B------:R-:W-:Y:S01]  /*3030*/  BSSY B0, `(.L_x_257) ;  /* 0x00000c3000007945 */ /* 0x000fe20003800000 */
[----:B0-----:R-:W-:Y:S01]  /*3040*/  IMAD.U32 R4, RZ, RZ, UR27 ;  /* 0x0000001bff047e24 */ /* 0x001fe2000f8e00ff */
[----:B------:R-:W-:Y:S01]  /*3050*/  UIMAD UR11, UR10, UR8, URZ ;  /* 0x000000080a0b72a4 */ /* 0x000fe2000f8e023f */
[----:B------:R-:W-:Y:S01]  /*3060*/  IMAD.WIDE.U32 R2, R2, c[0x0][0x180], R18 ;  /* 0x0000600002027a25 */ /* 0x000fe200078e0012 */
[----:B------:R-:W-:Y:S02]  /*3070*/  UIMAD UR10, UR10, UR6, URZ ;  /* 0x000000060a0a72a4 */ /* 0x000fe4000f8e023f */
[----:B------:R-:W-:Y:S01]  /*3080*/  UIMAD UR11, UR27, UR9, UR11 ;  /* 0x000000091b0b72a4 */ /* 0x000fe2000f8e020b */
[----:B------:R-:W-:Y:S01]  /*3090*/  IMAD.WIDE.U32 R4, R4, c[0x0][0x198], R52 ;  /* 0x0000660004047a25 */ /* 0x000fe200078e0034 */
[----:B------:R-:W-:Y:S01]  /*30a0*/  LEA R14, P0, R2, UR17, 0x4 ;  /* 0x00000011020e7c11 */ /* 0x000fe2000f8020ff */
[----:B------:R-:W-:Y:S02]  /*30b0*/  UIMAD UR10, UR27, UR7, UR10 ;  /* 0x000000071b0a72a4 */ /* 0x000fe4000f8e020a */
[----:B------:R-:W-:Y:S01]  /*30c0*/  IMAD.U32 R6, RZ, RZ, UR27 ;  /* 0x0000001bff067e24 */ /* 0x000fe2000f8e00ff */
[----:B------:R-:W-:Y:S03]  /*30d0*/  IADD3 R3, R3, UR11, RZ ;  /* 0x0000000b03037c10 */ /* 0x000fe6000fffe0ff */
[----:B------:R-:W-:Y:S01]  /*30e0*/  IMAD.WIDE.U32 R6, R6, c[0x0][0x180], R20 ;  /* 0x0000600006067a25 */ /* 0x000fe200078e0014 */
[----:B------:R-:W-:Y:S02]  /*30f0*/  LEA.HI.X R15, R2, UR16, R3, 0x4, P0 ;  /* 0x00000010020f7c11 */ /* 0x000fe400080f2403 */
[C---:B------:R-:W-:Y:S02]  /*3100*/  LEA R2, P0, R4.reuse, UR19, 0x4 ;  /* 0x0000001304027c11 */ /* 0x040fe4000f8020ff */
[----:B------:R-:W-:Y:S02]  /*3110*/  IADD3 R3, R5, UR10, RZ ;  /* 0x0000000a05037c10 */ /* 0x000fe4000fffe0ff */
[----:B------:R-:W-:Y:S02]  /*3120*/  IADD3 R5, R7, UR11, RZ ;  /* 0x0000000b07057c10 */ /* 0x000fe4000fffe0ff */
[----:B------:R-:W-:Y:S02]  /*3130*/  LEA.HI.X R3, R4, UR18, R3, 0x4, P0 ;  /* 0x0000001204037c11 */ /* 0x000fe400080f2403 */
[C---:B------:R-:W-:Y:S04]  /*3140*/  LEA R4, P0, R6.reuse, UR17, 0x4 ;  /* 0x0000001106047c11 */ /* 0x040fe8000f8020ff */
[----:B------:R-:W-:Y:S01]  /*3150*/  LEA.HI.X R5, R6, UR16, R5, 0x4, P0 ;  /* 0x0000001006057c11 */ /* 0x000fe200080f2405 */
[----:B-----5:R-:W-:-:S05]  /*3160*/  @!P4 BRA `(.L_x_258) ;  /* 0x000006900000c947 */ /* 0x020fca0003800000 */
[----:B------:R-:W-:Y:S04]  /*3170*/  MOV R6, c[0x0][0x1a0] ;  /* 0x0000680000067a02 */ /* 0x000fe80000000f00 */
[----:B------:R-:W-:-:S13]  /*3180*/  ISETP.NE.AND P0, PT, R6, 0x1, PT ;  /* 0x000000010600780c */ /* 0x000fda0003f05270 */
[----:B------:R-:W-:-:S05]  /*3190*/  @!P0 BRA `(.L_x_259) ;  /* 0x0000034000008947 */ /* 0x000fca0003800000 */
[----:B------:R-:W-:Y:S01]  /*31a0*/  STL.64 [R1+0x208], R30 ;  /* 0x0002081e01007387 */ /* 0x000fe20000100a00 */
[----:B------:R-:W-:Y:S02]  /*31b0*/  ISETP.GE.AND P0, PT, R18, c[0x0][0x160], PT ;  /* 0x0000580012007a0c */ /* 0x000fe40003f06270 */
[----:B------:R-:W-:Y:S01]  /*31c0*/  ISETP.GE.AND P1, PT, R20, c[0x0][0x160], PT ;  /* 0x0000580014007a0c */ /* 0x000fe20003f26270 */
[----:B------:R0:W-:Y:S01]  /*31d0*/  STL.64 [R1+0x200], R28 ;  /* 0x0002001c01007387 */ /* 0x0001e20000100a00 */
[C---:B------:R-:W-:Y:S02]  /*31e0*/  ISETP.LT.AND P0, PT, R52.reuse, c[0x0][0x164], !P0 ;  /* 0x0000590034007a0c */ /* 0x040fe40004701270 */
[----:B------:R-:W-:Y:S01]  /*31f0*/  ISETP.LT.AND P1, PT, R52, c[0x0][0x164], !P1 ;  /* 0x0000590034007a0c */ /* 0x000fe20004f21270 */
[----:B------:R-:W-:Y:S01]  /*3200*/  STL.64 [R1+0x1f8], R26 ;  /* 0x0001f81a01007387 */ /* 0x000fe20000100a00 */
[----:B------:R-:W-:Y:S03]  /*3210*/  ISETP.GE.AND P2, PT, R22, c[0x0][0x160], PT ;  /* 0x0000580016007a0c */ /* 0x000fe60003f46270 */
[----:B------:R1:W-:Y:S01]  /*3220*/  STL.64 [R1+0x1f0], R24 ;  /* 0x0001f01801007387 */ /* 0x0003e20000100a00 */
[----:B------:R-:W-:Y:S05]  /*3230*/  ISETP.LT.AND P2, PT, R52, c[0x0][0x164], !P2 ;  /* 0x0000590034007a0c */ /* 0x000fea0005741270 */
[----:B------:R-:W2:Y:S04]  /*3240*/  @P0 LDG.E.64 R8, [R14.64] ;  /* 0x000000040e080981 */ /* 0x000ea8000c1e1b00 */
[----:B------:R-:W2:Y:S04]  /*3250*/  @P0 LDG.E.64 R10, [R2.64] ;  /* 0x00000004020a0981 */ /* 0x000ea8000c1e1b00 */
[----:B------:R-:W3:Y:S04]  /*3260*/  @P0 LDG.E.64 R12, [R2.64+0x8] ;  /* 0x00000804020c0981 */ /* 0x000ee8000c1e1b00 */
[----:B------:R-:W3:Y:S04]  /*3270*/  @P0 LDG.E.64 R16, [R14.64+0x8] ;  /* 0x000008040e100981 */ /* 0x000ee8000c1e1b00 */
[----:B0-----:R-:W4:Y:S04]  /*3280*/  @P1 LDG.E.64 R28, [R2.64] ;  /* 0x00000004021c1981 */ /* 0x001f28000c1e1b00 */
[----:B------:R-:W4:Y:S04]  /*3290*/  @P1 LDG.E.64 R30, [R2.64+0x8] ;  /* 0x00000804021e1981 */ /* 0x000f28000c1e1b00 */
[----:B-1----:R-:W4:Y:S04]  /*32a0*/  @P1 LDG.E.64 R24, [R4.64] ;  /* 0x0000000404181981 */ /* 0x002f28000c1e1b00 */
[----:B------:R-:W4:Y:S01]  /*32b0*/  @P1 LDG.E.64 R26, [R4.64+0x8] ;  /* 0x00000804041a1981 */ /* 0x000f22000c1e1b00 */
[----:B--2---:R-:W3:Y:S06]  /*32c0*/  @P0 DFMA R6, R8, R10, R120 ;  /* 0x0000000a0806022b */ /* 0x004eec0000000078 */
[----:B---3--:R-:W-:Y:S04]  /*32d0*/  @P0 DFMA R120, R12, -R16, R6 ;  /* 0x800000100c78022b */ /* 0x008fe80000000006 */
[----:B------:R0:W1:Y:S02]  /*32e0*/  @P0 DFMA R6, R8, R12, R122 ;  /* 0x0000000c0806022b */ /* 0x000064000000007a */
[----:B0-----:R-:W2:Y:S04]  /*32f0*/  @P2 LDG.E.64 R12, [R2.64] ;  /* 0x00000004020c2981 */ /* 0x001ea8000c1e1b00 */
[----:B-1----:R0:W-:Y:S01]  /*3300*/  @P0 DFMA R122, R16, R10, R6 ;  /* 0x0000000a107a022b */ /* 0x0021e20000000006 */
[----:B------:R-:W-:Y:S01]  /*3310*/  ISETP.GE.AND P0, PT, R0, c[0x0][0x160], PT ;  /* 0x0000580000007a0c */ /* 0x000fe20003f06270 */
[----:B0-----:R-:W2:Y:S03]  /*3320*/  @P2 LDG.E.64 R10, [R4.64+0x10] ;  /* 0x00001004040a2981 */ /* 0x001ea6000c1e1b00 */
[----:B------:R-:W-:Y:S01]  /*3330*/  ISETP.LT.AND P0, PT, R52, c[0x0][0x164], !P0 ;  /* 0x0000590034007a0c */ /* 0x000fe20004701270 */
[----:B------:R-:W3:Y:S04]  /*3340*/  @P2 LDG.E.64 R16, [R2.64+0x8] ;  /* 0x0000080402102981 */ /* 0x000ee8000c1e1b00 */
[----:B----4-:R0:W-:Y:S04]  /*3350*/  @P1 STL.64 [R1+0xf0], R24 ;  /* 0x0000f01801001387 */ /* 0x0101e80000100a00 */
[----:B------:R-:W4:Y:S04]  /*3360*/  LDL.LU.64 R8, [R1+0xf0] ;  /* 0x0000f00001087983 */ /* 0x000f280000300a00 */
[----:B0-----:R-:W3:Y:S01]  /*3370*/  @P2 LDG.E.64 R24, [R4.64+0x18] ;  /* 0x0000180404182981 */ /* 0x001ee2000c1e1b00 */
[----:B----4-:R-:W0:Y:S06]  /*3380*/  @P1 DFMA R6, R8, R28, R184 ;  /* 0x0000001c0806122b */ /* 0x010e2c00000000b8 */
[----:B0-----:R-:W-:Y:S04]  /*3390*/  @P1 DFMA R184, R30, -R26, R6 ;  /* 0x8000001a1eb8122b */ /* 0x001fe80000000006 */
[----:B------:R0:W1:Y:S02]  /*33a0*/  @P1 DFMA R6, R8, R30, R186 ;  /* 0x0000001e0806122b */ /* 0x00006400000000ba */
[----:B0-----:R0:W5:Y:S04]  /*33b0*/  LDL.LU.64 R30, [R1+0x208] ;  /* 0x00020800011e7983 */ /* 0x0011680000300a00 */
[----:B-1----:R1:W-:Y:S02]  /*33c0*/  @P1 DFMA R186, R26, R28, R6 ;  /* 0x0000001c1aba122b */ /* 0x0023e40000000006 */
[----:B-1----:R0:W5:Y:S02]  /*33d0*/  LDL.LU.64 R28, [R1+0x200] ;  /* 0x00020000011c7983 */ /* 0x0021640000300a00 */
[C---:B--2---:R-:W1:Y:S02]  /*33e0*/  @P2 DFMA R8, R10.reuse, R12, R248 ;  /* 0x0000000c0a08222b */ /* 0x044e6400000000f8 */
[----:B------:R0:W5:Y:S02]  /*33f0*/  LDL.LU.64 R26, [R1+0x1f8] ;  /* 0x0001f800011a7983 */ /* 0x0001640000300a00 */
[----:B---3--:R-:W2:Y:S04]  /*3400*/  @P2 DFMA R6, R10, R16, R250 ;  /* 0x000000100a06222b */ /* 0x008ea800000000fa */
[----:B-1----:R-:W1:Y:S04]  /*3410*/  @P2 DFMA R248, R16, -R24, R8 ;  /* 0x8000001810f8222b */ /* 0x002e680000000008 */
[----:B--2---:R2:W3:Y:S02]  /*3420*/  @P2 DFMA R250, R24, R12, R6 ;  /* 0x0000000c18fa222b */ /* 0x0044e40000000006 */
[----:B--2---:R0:W5:Y:S01]  /*3430*/  LDL.LU.64 R24, [R1+0x1f0] ;  /* 0x0001f00001187983 */ /* 0x0041620000300a00 */
[----:B------:R-:W-:-:S05]  /*3440*/  @!P0 BRA `(.L_x_260) ;  /* 0x0000081000008947 */ /* 0x000fca0003800000 */
[----:B-1-3--:R-:W2:Y:S04]  /*3450*/  LDG.E.64 R8, [R2.64] ;  /* 0x0000000402087981 */ /* 0x00aea8000c1e1b00 */
[----:B------:R-:W2:Y:S04]  /*3460*/  LDG.E.64 R6, [R4.64+0x20] ;  /* 0x0000200404067981 */ /* 0x000ea8000c1e1b00 */
[----:B------:R-:W3:Y:S04]  /*3470*/  LDG.E.64 R10, [R2.64+0x8] ;  /* 0x00000804020a7981 */ /* 0x000ee8000c1e1b00 */
[----:B------:R-:W4:Y:S01]  /*3480*/  LDG.E.64 R12, [R4.64+0x28] ;  /* 0x00002804040c7981 */ /* 0x000f22000c1e1b00 */
[C---:B--2---:R-:W4:Y:S04]  /*3490*/  DFMA R88, R6.reuse, R8, R88 ;  /* 0x000000080658722b */ /* 0x044f280000000058 */
[----:B---3--:R-:W1:Y:S04]  /*34a0*/  DFMA R2, R6, R10, R56 ;  /* 0x0000000a0602722b */ /* 0x008e680000000038 */
[----:B----4-:R2:W3:Y:S04]  /*34b0*/  DFMA R88, R10, -R12, R88 ;  /* 0x8000000c0a58722b */ /* 0x0104e80000000058 */
[----:B-1----:R2:W1:Y:S01]  /*34c0*/  DFMA R56, R12, R8, R2 ;  /* 0x000000080c38722b */ /* 0x0024620000000002 */
[----:B------:R-:W-:-:S05]  /*34d0*/  BRA `(.L_x_260) ;  /* 0x0000078000007947 */ /* 0x000fca0003800000 */
.L_x_259:
[----:B------:R0:W-:Y:S01]  /*34e0*/  STL.64 [R1+0x208], R30 ;  /* 0x0002081e01007387 */ /* 0x0001e20000100a00 */
[----:B------:R-:W-:Y:S02]  /*34f0*/  ISETP.GE.AND P0, PT, R18, c[0x0][0x160], PT ;  /* 0x0000580012007a0c */ /* 0x000fe40003f06270 */
[----:B------:R-:W-:Y:S01]  /*3500*/  ISETP.GE.AND P1, PT, R20, c[0x0][0x160], PT ;  /* 0x0000580014007a0c */ /* 0x000fe20003f26270 */
[----:B------:R-:W-:Y:S01]  /*3510*/  STL.64 [R1+0x200], R28 ;  /* 0x0002001c01007387 */ /* 0x000fe20000100a00 */
[C---:B------:R-:W-:Y:S02]  /*3520*/  ISETP.LT.AND P0, PT, R52.reuse, c[0x0][0x164], !P0 ;  /* 0x0000590034007a0c */ /* 0x040fe40004701270 */
[----:B------:R-:W-:Y:S01]  /*3530*/  ISETP.LT.AND P1, PT, R52, c[0x0][0x164], !P1 ;  /* 0x0000590034007a0c */ /* 0x000fe20004f21270 */
[----:B------:R1:W-:Y:S01]  /*3540*/  STL.64 [R1+0x1f8], R26 ;  /* 0x0001f81a01007387 */ /* 0x0003e20000100a00 */
[----:B------:R-:W-:Y:S03]  /*3550*/  ISETP.GE.AND P2, PT, R22, c[0x0][0x160], PT ;  /* 0x0000580016007a0c */ /* 0x000fe60003f46270 */
[----:B------:R2:W-:Y:S01]  /*3560*/  STL.64 [R1+0x1f0], R24 ;  /* 0x0001f01801007387 */ /* 0x0005e20000100a00 */
[----:B------:R-:W-:Y:S05]  /*3570*/  ISETP.LT.AND P2, PT, R52, c[0x0][0x164], !P2 ;  /* 0x0000590034007a0c */ /* 0x000fea0005741270 */
[----:B------:R-:W3:Y:S04]  /*3580*/  @P0 LDG.E.64 R8, [R14.64] ;  /* 0x000000040e080981 */ /* 0x000ee8000c1e1b00 */
[----:B------:R-:W4:Y:S04]  /*3590*/  @P0 LDG.E.64 R6, [R2.64+0x8] ;  /* 0x0000080402060981 */ /* 0x000f28000c1e1b00 */
[----:B------:R-:W3:Y:S04]  /*35a0*/  @P1 LDG.E.64 R16, [R4.64] ;  /* 0x0000000404101981 */ /* 0x000ee8000c1e1b00 */
[----:B0-----:R-:W3:Y:S04]  /*35b0*/  @P1 LDG.E.64 R30, [R2.64] ;  /* 0x00000004021e1981 */ /* 0x001ee8000c1e1b00 */
[----:B------:R-:W3:Y:S04]  /*35c0*/  @P1 LDG.E.64 R12, [R2.64+0x8] ;  /* 0x00000804020c1981 */ /* 0x000ee8000c1e1b00 */
[----:B-1----:R-:W4:Y:S04]  /*35d0*/  @P0 LDG.E.64 R26, [R14.64+0x8] ;  /* 0x000008040e1a0981 */ /* 0x002f28000c1e1b00 */
[----:B--2---:R-:W3:Y:S04]  /*35e0*/  @P0 LDG.E.64 R24, [R2.64] ;  /* 0x0000000402180981 */ /* 0x004ee8000c1e1b00 */
[----:B------:R-:W2:Y:S01]  /*35f0*/  @P1 LDG.E.64 R28, [R4.64+0x8] ;  /* 0x00000804041c1981 */ /* 0x000ea2000c1e1b00 */
[----:B---3--:R-:W4:Y:S06]  /*3600*/  @P0 DFMA R10, R8, R24, R120 ;  /* 0x00000018080a022b */ /* 0x008f2c0000000078 */
[-C--:B----4-:R-:W-:Y:S04]  /*3610*/  @P0 DFMA R120, R26, R6.reuse, R10 ;  /* 0x000000061a78022b */ /* 0x090fe8000000000a */
[----:B------:R0:W1:Y:S02]  /*3620*/  @P0 DFMA R6, -R8, R6, R122 ;  /* 0x000000060806022b */ /* 0x000064000000017a */
[----:B0-----:R-:W3:Y:S04]  /*3630*/  @P2 LDG.E.64 R8, [R2.64+0x8] ;  /* 0x0000080402082981 */ /* 0x001ee8000c1e1b00 */
[----:B-1----:R0:W-:Y:S01]  /*3640*/  @P0 DFMA R122, R26, R24, R6 ;  /* 0x000000181a7a022b */ /* 0x0021e20000000006 */
[----:B------:R-:W-:Y:S01]  /*3650*/  ISETP.GE.AND P0, PT, R0, c[0x0][0x160], PT ;  /* 0x0000580000007a0c */ /* 0x000fe20003f06270 */
[----:B0-----:R-:W4:Y:S02]  /*3660*/  @P2 LDG.E.64 R26, [R2.64] ;  /* 0x00000004021a2981 */ /* 0x001f24000c1e1b00 */
[----:B------:R-:W2:Y:S01]  /*3670*/  @P1 DFMA R10, R16, R30, R184 ;  /* 0x0000001e100a122b */ /* 0x000ea200000000b8 */
[----:B------:R-:W-:Y:S01]  /*3680*/  ISETP.LT.AND P0, PT, R52, c[0x0][0x164], !P0 ;  /* 0x0000590034007a0c */ /* 0x000fe20004701270 */
[----:B------:R-:W4:Y:S04]  /*3690*/  @P2 LDG.E.64 R6, [R4.64+0x10] ;  /* 0x0000100404062981 */ /* 0x000f28000c1e1b00 */
[----:B--2---:R-:W-:Y:S01]  /*36a0*/  @P1 DFMA R184, R28, R12, R10 ;  /* 0x0000000c1cb8122b */ /* 0x004fe2000000000a */
[----:B------:R-:W2:Y:S03]  /*36b0*/  @P2 LDG.E.64 R24, [R4.64+0x18] ;  /* 0x0000180404182981 */ /* 0x000ea6000c1e1b00 */
[----:B------:R-:W0:Y:S06]  /*36c0*/  @P1 DFMA R10, R12, -R16, R186 ;  /* 0x800000100c0a122b */ /* 0x000e2c00000000ba */
[----:B0-----:R0:W-:Y:S02]  /*36d0*/  @P1 DFMA R186, R28, R30, R10 ;  /* 0x0000001e1cba122b */ /* 0x0011e4000000000a */
[----:B0-----:R0:W5:Y:S04]  /*36e0*/  LDL.LU.64 R30, [R1+0x208] ;  /* 0x00020800011e7983 */ /* 0x0011680000300a00 */
[----:B------:R0:W5:Y:S01]  /*36f0*/  LDL.LU.64 R28, [R1+0x200] ;  /* 0x00020000011c7983 */ /* 0x0001620000300a00 */
[----:B----4-:R-:W2:Y:S04]  /*3700*/  @P2 DFMA R10, R6, R26, R248 ;  /* 0x0000001a060a222b */ /* 0x010ea800000000f8 */
[----:B---3--:R-:W1:Y:S04]  /*3710*/  @P2 DFMA R6, R8, -R6, R250 ;  /* 0x800000060806222b */ /* 0x008e6800000000fa */
[C---:B--2---:R-:W2:Y:S04]  /*3720*/  @P2 DFMA R248, R24.reuse, R8, R10 ;  /* 0x0000000818f8222b */ /* 0x044ea8000000000a */
[----:B-1----:R1:W3:Y:S02]  /*3730*/  @P2 DFMA R250, R24, R26, R6 ;  /* 0x0000001a18fa222b */ /* 0x0022e40000000006 */
[----:B-1----:R0:W5:Y:S04]  /*3740*/  LDL.LU.64 R26, [R1+0x1f8] ;  /* 0x0001f800011a7983 */ /* 0x0021680000300a00 */
[----:B------:R0:W5:Y:S01]  /*3750*/  LDL.LU.64 R24, [R1+0x1f0] ;  /* 0x0001f00001187983 */ /* 0x0001620000300a00 */
[----:B------:R-:W-:-:S05]  /*3760*/  @!P0 BRA `(.L_x_260) ;  /* 0x000004f000008947 */ /* 0x000fca0003800000 */
[----:B--23--:R1:W2:Y:S04]  /*3770*/  LDG.E.64 R10, [R2.64] ;  /* 0x00000004020a7981 */ /* 0x00c2a8000c1e1b00 */
[----:B------:R-:W2:Y:S04]  /*3780*/  LDG.E.64 R6, [R4.64+0x20] ;  /* 0x0000200404067981 */ /* 0x000ea8000c1e1b00 */
[----:B------:R-:W3:Y:S04]  /*3790*/  LDG.E.64 R12, [R4.64+0x28] ;  /* 0x00002804040c7981 */ /* 0x000ee8000c1e1b00 */
[----:B-1----:R-:W4:Y:S01]  /*37a0*/  LDG.E.64 R2, [R2.64+0x8] ;  /* 0x0000080402027981 */ /* 0x002f22000c1e1b00 */
[----:B--2---:R-:W3:Y:S04]  /*37b0*/  DFMA R8, R6, R10, R88 ;  /* 0x0000000a0608722b */ /* 0x004ee80000000058 */
[----:B----4-:R-:W1:Y:S04]  /*37c0*/  DFMA R6, R2, -R6, R56 ;  /* 0x800000060206722b */ /* 0x010e680000000038 */
[C---:B---3--:R2:W3:Y:S04]  /*37d0*/  DFMA R88, R12.reuse, R2, R8 ;  /* 0x000000020c58722b */ /* 0x0484e80000000008 */
[----:B-1----:R2:W1:Y:S01]  /*37e0*/  DFMA R56, R12, R10, R6 ;  /* 0x0000000a0c38722b */ /* 0x0024620000000006 */
[----:B------:R-:W-:-:S05]  /*37f0*/  BRA `(.L_x_260) ;  /* 0x0000046000007947 */ /* 0x000fca0003800000 */
.L_x_258:
[----:B------:R0:W-:Y:S01]  /*3800*/  STL.64 [R1+0x208], R30 ;  /* 0x0002081e01007387 */ /* 0x0001e20000100a00 */
[----:B------:R-:W-:Y:S02]  /*3810*/  ISETP.GE.AND P0, PT, R18, c[0x0][0x160], PT ;  /* 0x0000580012007a0c */ /* 0x000fe40003f06270 */
[----:B------:R-:W-:Y:S01]  /*3820*/  ISETP.GE.AND P1, PT, R20, c[0x0][0x160], PT ;  /* 0x0000580014007a0c */ /* 0x000fe20003f26270 */
[----:B------:R-:W-:Y:S01]  /*3830*/  STL.64 [R1+0x200], R28 ;  /* 0x0002001c01007387 */ /* 0x000fe20000100a00 */
[C---:B------:R-:W-:Y:S02]  /*3840*/  ISETP.LT.AND P0, PT, R52.reuse, c[0x0][0x164], !P0 ;  /* 0x0000590034007a0c */ /* 0x040fe40004701270 */
[----:B------:R-:W-:Y:S01]  /*3850*/  ISETP.LT.AND P1, PT, R52, c[0x0][0x164], !P1 ;  /* 0x0000590034007a0c */ /* 0x000fe20004f21270 */
[----:B------:R1:W-:Y:S04]  /*3860*/  STL.64 [R1+0x1f8], R26 ;  /* 0x0001f81a01007387 */ /* 0x0003e80000100a00 */
[----:B------:R2:W-:Y:S06]  /*3870*/  STL.64 [R1+0x1f0], R24 ;  /* 0x0001f01801007387 */ /* 0x0005ec0000100a00 */
[----:B------:R-:W3:Y:S01]  /*3880*/  @P0 LDG.E.64 R6, [R2.64+0x8] ;  /* 0x0000080402060981 */ /* 0x000ee2000c1e1b00 */
[----:B------:R-:W-:Y:S03]  /*3890*/  @P0 IMAD.MOV.U32 R23, RZ, RZ, c[0x0][0x1a0] ;  /* 0x00006800ff170624 */ /* 0x000fe600078e00ff */
[----:B------:R-:W4:Y:S02]  /*38a0*/  @P0 LDG.E.64 R10, [R2.64] ;  /* 0x00000004020a0981 */ /* 0x000f24000c1e1b00 */
[----:B------:R-:W-:Y:S02]  /*38b0*/  @P0 ISETP.NE.AND P2, PT, R23, 0x1, PT ;  /* 0x000000011700080c */ /* 0x000fe40003f45270 */
[----:B------:R-:W4:Y:S04]  /*38c0*/  @P0 LDG.E.64 R8, [R14.64] ;  /* 0x000000040e080981 */ /* 0x000f28000c1e1b00 */
[----:B------:R-:W4:Y:S04]  /*38d0*/  @P0 LDG.E.64 R16, [R14.64+0x8] ;  /* 0x000008040e100981 */ /* 0x000f28000c1e1b00 */
[----:B0-----:R-:W4:Y:S04]  /*38e0*/  @P1 LDG.E.64 R30, [R2.64+0x8] ;  /* 0x00000804021e1981 */ /* 0x001f28000c1e1b00 */
[----:B-1----:R-:W4:Y:S04]  /*38f0*/  @P1 LDG.E.64 R26, [R2.64] ;  /* 0x00000004021a1981 */ /* 0x002f28000c1e1b00 */
[----:B------:R-:W4:Y:S04]  /*3900*/  @P1 LDG.E.64 R28, [R4.64] ;  /* 0x00000004041c1981 */ /* 0x000f28000c1e1b00 */
[----:B--2---:R-:W2:Y:S01]  /*3910*/  @P1 LDG.E.64 R24, [R4.64+0x8] ;  /* 0x0000080404181981 */ /* 0x004ea2000c1e1b00 */
[----:B---3--:R-:W0:Y:S10]  /*3920*/  @P0 DADD R12, -RZ, -R6 ;  /* 0x00000000ff0c0229 */ /* 0x008e340000000906 */
[----:B0-----:R-:W-:Y:S02]  /*3930*/  @P0 FSEL R12, R12, R6, !P2 ;  /* 0x000000060c0c0208 */ /* 0x001fe40005000000 */
[----:B------:R-:W-:Y:S01]  /*3940*/  @P0 FSEL R13, R13, R7, !P2 ;  /* 0x000000070d0d0208 */ /* 0x000fe20005000000 */
[----:B----4-:R-:W0:Y:S01]  /*3950*/  @P0 DFMA R6, R8, R10, R120 ;  /* 0x0000000a0806022b */ /* 0x010e220000000078 */
[----:B------:R-:W-:Y:S04]  /*3960*/  ISETP.GE.AND P2, PT, R22, c[0x0][0x160], PT ;  /* 0x0000580016007a0c */ /* 0x000fe80003f46270 */
[----:B------:R-:W-:Y:S01]  /*3970*/  ISETP.LT.AND P2, PT, R52, c[0x0][0x164], !P2 ;  /* 0x0000590034007a0c */ /* 0x000fe20005741270 */
[----:B0-----:R-:W-:Y:S04]  /*3980*/  @P0 DFMA R120, R12, R16, R6 ;  /* 0x000000100c78022b */ /* 0x001fe80000000006 */
[----:B------:R0:W1:Y:S03]  /*3990*/  @P0 DFMA R6, R8, R12, R122 ;  /* 0x0000000c0806022b */ /* 0x000066000000007a */
[----:B0-----:R-:W-:Y:S02]  /*39a0*/  IMAD.MOV.U32 R12, RZ, RZ, R30 ;  /* 0x000000ffff0c7224 */ /* 0x001fe400078e001e */
[----:B------:R-:W-:Y:S01]  /*39b0*/  IMAD.MOV.U32 R13, RZ, RZ, R31 ;  /* 0x000000ffff0d7224 */ /* 0x000fe200078e001f */
[----:B-1----:R0:W-:Y:S01]  /*39c0*/  @P0 DFMA R122, -R10, R16, R6 ;  /* 0x000000100a7a022b */ /* 0x0021e20000000106 */
[----:B------:R-:W-:Y:S01]  /*39d0*/  @P1 IMAD.MOV.U32 R8, RZ, RZ, c[0x0][0x1a0] ;  /* 0x00006800ff081624 */ /* 0x000fe200078e00ff */
[----:B------:R-:W3:Y:S01]  /*39e0*/  @P2 LDG.E.64 R30, [R2.64+0x8] ;  /* 0x00000804021e2981 */ /* 0x000ee2000c1e1b00 */
[----:B------:R-:W-:Y:S02]  /*39f0*/  ISETP.GE.AND P0, PT, R0, c[0x0][0x160], PT ;  /* 0x0000580000007a0c */ /* 0x000fe40003f06270 */
[----:B------:R-:W1:Y:S01]  /*3a00*/  @P1 DADD R6, -RZ, -R12 ;  /* 0x00000000ff061229 */ /* 0x000e62000000090c */
[----:B------:R-:W-:Y:S01]  /*3a10*/  @P1 ISETP.NE.AND P3, PT, R8, 0x1, PT ;  /* 0x000000010800180c */ /* 0x000fe20003f65270 */
[----:B0-----:R-:W4:Y:S01]  /*3a20*/  @P2 LDG.E.64 R10, [R4.64+0x10] ;  /* 0x00001004040a2981 */ /* 0x001f22000c1e1b00 */
[----:B------:R-:W-:Y:S07]  /*3a30*/  ISETP.LT.AND P0, PT, R52, c[0x0][0x164], !P0 ;  /* 0x0000590034007a0c */ /* 0x000fee0004701270 */
[----:B-1----:R-:W-:Y:S02]  /*3a40*/  @P1 FSEL R8, R6, R12, !P3 ;  /* 0x0000000c06081208 */ /* 0x002fe40005800000 */
[----:B------:R-:W-:Y:S01]  /*3a50*/  @P1 FSEL R9, R7, R13, !P3 ;  /* 0x0000000d07091208 */ /* 0x000fe20005800000 */
[----:B------:R-:W2:Y:S01]  /*3a60*/  @P1 DFMA R6, R28, R26, R184 ;  /* 0x0000001a1c06122b */ /* 0x000ea200000000b8 */
[----:B------:R3:W4:Y:S02]  /*3a70*/  @P2 LDG.E.64 R12, [R2.64] ;  /* 0x00000004020c2981 */ /* 0x000724000c1e1b00 */
[----:B------:R-:W-:Y:S02]  /*3a80*/  @P0 IMAD.MOV.U32 R23, RZ, RZ, c[0x0][0x1a0] ;  /* 0x00006800ff170624 */ /* 0x000fe400078e00ff */
[----:B------:R-:W4:Y:S01]  /*3a90*/  @P0 LDG.E.64 R16, [R4.64+0x20] ;  /* 0x0000200404100981 */ /* 0x000f22000c1e1b00 */
[----:B--2---:R-:W-:Y:S04]  /*3aa0*/  @P1 DFMA R184, R8, R24, R6 ;  /* 0x0000001808b8122b */ /* 0x004fe80000000006 */
[----:B------:R0:W1:Y:S02]  /*3ab0*/  @P1 DFMA R6, R28, R8, R186 ;  /* 0x000000081c06122b */ /* 0x00006400000000ba */
[----:B0-----:R-:W2:Y:S04]  /*3ac0*/  @P2 LDG.E.64 R8, [R4.64+0x18] ;  /* 0x0000180404082981 */ /* 0x001ea8000c1e1b00 */
[----:B-1----:R0:W-:Y:S01]  /*3ad0*/  @P1 DFMA R186, -R26, R24, R6 ;  /* 0x000000181aba122b */ /* 0x0021e20000000106 */
[----:B------:R3:W2:Y:S02]  /*3ae0*/  @P0 LDG.E.64 R28, [R2.64+0x8] ;  /* 0x00000804021c0981 */ /* 0x0006a4000c1e1b00 */
[----:B0-----:R-:W-:Y:S02]  /*3af0*/  @P2 IMAD.MOV.U32 R6, RZ, RZ, c[0x0][0x1a0] ;  /* 0x00006800ff062624 */ /* 0x001fe400078e00ff */
[----:B------:R3:W2:Y:S03]  /*3b00*/  @P0 LDG.E.64 R24, [R2.64] ;  /* 0x0000000402180981 */ /* 0x0006a6000c1e1b00 */
[----:B------:R-:W-:Y:S01]  /*3b10*/  @P2 ISETP.NE.AND P1, PT, R6, 0x1, PT ;  /* 0x000000010600280c */ /* 0x000fe20003f25270 */
[----:B------:R-:W2:Y:S01]  /*3b20*/  @P0 LDG.E.64 R26, [R4.64+0x28] ;  /* 0x00002804041a0981 */ /* 0x000ea2000c1e1b00 */
[----:B---3--:R-:W0:Y:S10]  /*3b30*/  @P2 DADD R2, -RZ, -R30 ;  /* 0x00000000ff022229 */ /* 0x008e34000000091e */
[----:B0-----:R-:W-:Y:S02]  /*3b40*/  @P2 FSEL R6, R2, R30, !P1 ;  /* 0x0000001e02062208 */ /* 0x001fe40004800000 */
[----:B------:R-:W-:Y:S02]  /*3b50*/  @P2 FSEL R7, R3, R31, !P1 ;  /* 0x0000001f03072208 */ /* 0x000fe40004800000 */
[----:B------:R0:W5:Y:S01]  /*3b60*/  LDL.LU.64 R30, [R1+0x208] ;  /* 0x00020800011e7983 */ /* 0x0001620000300a00 */
[----:B------:R-:W-:Y:S01]  /*3b70*/  @P0 ISETP.NE.AND P1, PT, R23, 0x1, PT ;  /* 0x000000011700080c */ /* 0x000fe20003f25270 */
[----:B----4-:R-:W2:Y:S06]  /*3b80*/  @P2 DFMA R2, R10, R12, R248 ;  /* 0x0000000c0a02222b */ /* 0x010eac00000000f8 */
[----:B--2---:R-:W-:Y:S04]  /*3b90*/  @P2 DFMA R248, R6, R8, R2 ;  /* 0x0000000806f8222b */ /* 0x004fe80000000002 */
[----:B------:R-:W1:Y:S04]  /*3ba0*/  @P2 DFMA R6, R10, R6, R250 ;  /* 0x000000060a06222b */ /* 0x000e6800000000fa */
[----:B------:R-:W2:Y:S04]  /*3bb0*/  @P0 DADD R2, -RZ, -R28 ;  /* 0x00000000ff020229 */ /* 0x000ea8000000091c */
[----:B-1----:R-:W-:Y:S06]  /*3bc0*/  @P2 DFMA R250, -R12, R8, R6 ;  /* 0x000000080cfa222b */ /* 0x002fec0000000106 */
[----:B--2---:R-:W-:Y:S02]  /*3bd0*/  @P0 FSEL R10, R2, R28, !P1 ;  /* 0x0000001c020a0208 */ /* 0x004fe40004800000 */
[----:B------:R-:W-:Y:S01]  /*3be0*/  @P0 FSEL R11, R3, R29, !P1 ;  /* 0x0000001d030b0208 */ /* 0x000fe20004800000 */
[----:B------:R-:W1:Y:S01]  /*3bf0*/  @P0 DFMA R2, R16, R24, R88 ;  /* 0x000000181002022b */ /* 0x000e620000000058 */
[----:B------:R0:W5:Y:S05]  /*3c00*/  LDL.LU.64 R28, [R1+0x200] ;  /* 0x00020000011c7983 */ /* 0x00016a0000300a00 */
[----:B-1----:R-:W-:Y:S04]  /*3c10*/  @P0 DFMA R88, R10, R26, R2 ;  /* 0x0000001a0a58022b */ /* 0x002fe80000000002 */
[----:B------:R-:W1:Y:S06]  /*3c20*/  @P0 DFMA R2, R16, R10, R56 ;  /* 0x0000000a1002022b */ /* 0x000e6c0000000038 */
[----:B-1----:R1:W2:Y:S02]  /*3c30*/  @P0 DFMA R56, -R24, R26, R2 ;  /* 0x0000001a1838022b */ /* 0x0022a40000000102 */
[----:B-1----:R0:W5:Y:S04]  /*3c40*/  LDL.LU.64 R26, [R1+0x1f8] ;  /* 0x0001f800011a7983 */ /* 0x0021680000300a00 */
[----:B------:R0:W5:Y:S04]  /*3c50*/  LDL.LU.64 R24, [R1+0x1f0] ;  /* 0x0001f00001187983 */ /* 0x0001680000300a00 */
.L_x_260:
[----:B-123--:R-:W-:Y:S05]  /*3c60*/  BSYNC B0 ;  /* 0x0000000000007941 */ /* 0x00efea0003800000 */
.L_x_257:
[----:B------:R-:W-:Y:S01]  /*3c70*/  IMAD.MOV.U32 R8, RZ, RZ, c[0x0][0x188] ;  /* 0x00006200ff087624 */ /* 0x000fe200078e00ff */
[----:B------:R-:W-:Y:S01]  /*3c80*/  BSSY B0, `(.L_x_261) ;  /* 0x00000cb000007945 */ /* 0x000fe20003800000 */
[----:B------:R-:W-:Y:S03]  /*3c90*/  IMAD.U32 R6, RZ, RZ, UR27 ;  /* 0x0000001bff067e24 */ /* 0x000fe6000f8e00ff */
[----:B------:R-:W-:Y:S01]  /*3ca0*/  ISETP.NE.AND P0, PT, R8, 0x1, PT ;  /* 0x000000010800780c */ /* 0x000fe20003f05270 */
[----:B-----5:R-:W-:Y:S05]  /*3cb0*/  IMAD.WIDE.U32 R6, R6, c[0x0][0x198], R24 ;  /* 0x0000660006067a25 */ /* 0x020fea00078e0018 */
[----:B------:R-:W-:Y:S02]  /*3cc0*/  IADD3 R3, R7, UR10, RZ ;  /* 0x0000000a07037c10 */ /* 0x000fe4000fffe0ff */
[C---:B------:R-:W-:Y:S04]  /*3cd0*/  LEA R2, P1, R6.reuse, UR19, 0x4 ;  /* 0x0000001306027c11 */ /* 0x040fe8000f8220ff */
[----:B------:R-:W-:Y:S01]  /*3ce0*/  LEA.HI.X R3, R6, UR18, R3, 0x4, P1 ;  /* 0x0000001206037c11 */ /* 0x000fe200088f2403 */
[----:B------:R-:W-:-:S05]  /*3cf0*/  @!P0 BRA `(.L_x_262) ;  /* 0x0000075000008947 */ /* 0x000fca0003800000 */
        /* <DEDUP_REMOVED lines=13> */
[----:B------:R-:W3:Y:S04]  /*3dd0*/  @P0 LDG.E.64 R8, [R14.64] ;  /* 0x000000040e080981 */ /* 0x000ee8000c1e1b00 */
[----:B------:R-:W3:Y:S04]  /*3de0*/  @P0 LDG.E.64 R10, [R2.64] ;  /* 0x00000004020a0981 */ /* 0x000ee8000c1e1b00 */
[----:B------:R-:W4:Y:S04]  /*3df0*/  @P0 LDG.E.64 R12, [R2.64+0x8] ;  /* 0x00000804020c0981 */ /* 0x000f28000c1e1b00 */
[----:B------:R-:W4:Y:S04]  /*3e00*/  @P0 LDG.E.64 R16, [R14.64+0x8] ;  /* 0x000008040e100981 */ /* 0x000f28000c1e1b00 */
[----:B-1----:R-:W3:Y:S04]  /*3e10*/  @P1 LDG.E.64 R34, [R2.64] ;  /* 0x0000000402221981 */ /* 0x002ee8000c1e1b00 */
[----:B------:R-:W3:Y:S04]  /*3e20*/  @P1 LDG.E.64 R36, [R2.64+0x8] ;  /* 0x0000080402241981 */ /* 0x000ee8000c1e1b00 */
[----:B--2---:R-:W2:Y:S04]  /*3e30*/  LDL.64 R30, [R1] ;  /* 0x00000000011e7983 */ /* 0x004ea80000100a00 */
[----:B------:R-:W2:Y:S04]  /*3e40*/  @P1 LDG.E.64 R32, [R4.64+0x8] ;  /* 0x0000080404201981 */ /* 0x000ea8000c1e1b00 */
[----:B------:R1:W-:Y:S04]  /*3e50*/  STL.64 [R1+0x1f8], R28 ;  /* 0x0001f81c01007387 */ /* 0x0003e80000100a00 */
[----:B------:R0:W-:Y:S04]  /*3e60*/  STL.64 [R1+0x1f0], R26 ;  /* 0x0001f01a01007387 */ /* 0x0001e80000100a00 */
[----:B-1----:R-:W2:Y:S04]  /*3e70*/  @P1 LDG.E.64 R28, [R4.64] ;  /* 0x00000004041c1981 */ /* 0x002ea8000c1e1b00 */
[----:B0-----:R-:W4:Y:S04]  /*3e80*/  LDL.64 R26, [R1+0x8] ;  /* 0x00000800011a7983 */ /* 0x001f280000100a00 */
[----:B--2---:R0:W-:Y:S01]  /*3e90*/  @P1 STL.64 [R1+0xf0], R28 ;  /* 0x0000f01c01001387 */ /* 0x0041e20000100a00 */
[----:B---3--:R-:W4:Y:S06]  /*3ea0*/  @P0 DFMA R6, R8, R10, R124 ;  /* 0x0000000a0806022b */ /* 0x008f2c000000007c */
[-C--:B----4-:R-:W-:Y:S04]  /*3eb0*/  @P0 DFMA R124, -R16, R12.reuse, R6 ;  /* 0x0000000c107c022b */ /* 0x090fe80000000106 */
[----:B------:R1:W2:Y:S02]  /*3ec0*/  @P0 DFMA R6, R8, R12, R126 ;  /* 0x0000000c0806022b */ /* 0x0002a4000000007e */
[----:B-1----:R-:W3:Y:S04]  /*3ed0*/  LDL.LU.64 R8, [R1+0xf0] ;  /* 0x0000f00001087983 */ /* 0x002ee80000300a00 */
[----:B------:R-:W4:Y:S01]  /*3ee0*/  @P2 LDG.E.64 R12, [R2.64] ;  /* 0x00000004020c2981 */ /* 0x000f22000c1e1b00 */
[----:B--2---:R1:W-:Y:S01]  /*3ef0*/  @P0 DFMA R126, R16, R10, R6 ;  /* 0x0000000a107e022b */ /* 0x0043e20000000006 */
[----:B------:R-:W-:Y:S02]  /*3f00*/  ISETP.GE.AND P0, PT, R0, c[0x0][0x160], PT ;  /* 0x0000580000007a0c */ /* 0x000fe40003f06270 */
[----:B-1----:R-:W4:Y:S02]  /*3f10*/  @P2 LDG.E.64 R10, [R4.64+0x10] ;  /* 0x00001004040a2981 */ /* 0x002f24000c1e1b00 */
[----:B------:R-:W-:Y:S02]  /*3f20*/  ISETP.LT.AND P0, PT, R24, c[0x0][0x164], !P0 ;  /* 0x0000590018007a0c */ /* 0x000fe40004701270 */
[----:B------:R-:W2:Y:S04]  /*3f30*/  @P2 LDG.E.64 R16, [R2.64+0x8] ;  /* 0x0000080402102981 */ /* 0x000ea8000c1e1b00 */
[----:B0-----:R-:W2:Y:S01]  /*3f40*/  @P2 LDG.E.64 R28, [R4.64+0x18] ;  /* 0x00001804041c2981 */ /* 0x001ea2000c1e1b00 */
[----:B---3--:R-:W0:Y:S06]  /*3f50*/  @P1 DFMA R6, R8, R34, R188 ;  /* 0x000000220806122b */ /* 0x008e2c00000000bc */
[-C--:B0-----:R-:W-:Y:S04]  /*3f60*/  @P1 DFMA R188, -R32, R36.reuse, R6 ;  /* 0x0000002420bc122b */ /* 0x081fe80000000106 */
[----:B------:R0:W1:Y:S02]  /*3f70*/  @P1 DFMA R6, R8, R36, R190 ;  /* 0x000000240806122b */ /* 0x00006400000000be */
[----:B0-----:R0:W5:Y:S04]  /*3f80*/  LDL.LU.64 R36, [R1+0x218] ;  /* 0x0002180001247983 */ /* 0x0011680000300a00 */
[----:B-1----:R1:W-:Y:S02]  /*3f90*/  @P1 DFMA R190, R32, R34, R6 ;  /* 0x0000002220be122b */ /* 0x0023e40000000006 */
[----:B-1----:R0:W5:Y:S02]  /*3fa0*/  LDL.LU.64 R34, [R1+0x210] ;  /* 0x0002100001227983 */ /* 0x0021640000300a00 */
[C---:B----4-:R-:W1:Y:S02]  /*3fb0*/  @P2 DFMA R8, R10.reuse, R12, R30 ;  /* 0x0000000c0a08222b */ /* 0x050e64000000001e */
[----:B------:R0:W5:Y:S02]  /*3fc0*/  LDL.LU.64 R32, [R1+0x208] ;  /* 0x0002080001207983 */ /* 0x0001640000300a00 */
[-C--:B--2---:R-:W2:Y:S04]  /*3fd0*/  @P2 DFMA R6, R10, R16.reuse, R26 ;  /* 0x000000100a06222b */ /* 0x084ea8000000001a */
[C---:B-1----:R-:W1:Y:S04]  /*3fe0*/  @P2 DFMA R30, -R28.reuse, R16, R8 ;  /* 0x000000101c1e222b */ /* 0x042e680000000108 */
[----:B--2---:R2:W3:Y:S03]  /*3ff0*/  @P2 DFMA R26, R28, R12, R6 ;  /* 0x0000000c1c1a222b */ /* 0x0044e60000000006 */
[----:B-1----:R1:W-:Y:S04]  /*4000*/  @P2 STL.64 [R1], R30 ;  /* 0x0000001e01002387 */ /* 0x0023e80000100a00 */
[----:B-1----:R0:W5:Y:S04]  /*4010*/  LDL.LU.64 R30, [R1+0x200] ;  /* 0x00020000011e7983 */ /* 0x0021680000300a00 */
[----:B--2---:R0:W5:Y:S04]  /*4020*/  LDL.LU.64 R28, [R1+0x1f8] ;  /* 0x0001f800011c7983 */ /* 0x0041680000300a00 */
[----:B---3--:R1:W-:Y:S04]  /*4030*/  @P2 STL.64 [R1+0x8], R26 ;  /* 0x0000081a01002387 */ /* 0x0083e80000100a00 */
[----:B-1----:R0:W5:Y:S01]  /*4040*/  LDL.LU.64 R26, [R1+0x1f0] ;  /* 0x0001f000011a7983 */ /* 0x0021620000300a00 */
[----:B------:R-:W-:-:S05]  /*4050*/  @!P0 BRA `(.L_x_264) ;  /* 0x000008d000008947 */ /* 0x000fca0003800000 */
[----:B------:R-:W2:Y:S04]  /*4060*/  LDG.E.64 R8, [R2.64] ;  /* 0x0000000402087981 */ /* 0x000ea8000c1e1b00 */
[----:B------:R-:W2:Y:S04]  /*4070*/  LDG.E.64 R6, [R4.64+0x20] ;  /* 0x0000200404067981 */ /* 0x000ea8000c1e1b00 */
[----:B------:R-:W3:Y:S04]  /*4080*/  LDG.E.64 R10, [R2.64+0x8] ;  /* 0x00000804020a7981 */ /* 0x000ee8000c1e1b00 */
[----:B------:R-:W4:Y:S01]  /*4090*/  LDG.E.64 R12, [R4.64+0x28] ;  /* 0x00002804040c7981 */ /* 0x000f22000c1e1b00 */
[C---:B--2---:R-:W4:Y:S04]  /*40a0*/  DFMA R90, R6.reuse, R8, R90 ;  /* 0x00000008065a722b */ /* 0x044f28000000005a */
[-C--:B---3--:R-:W1:Y:S04]  /*40b0*/  DFMA R6, R6, R10.reuse, R58 ;  /* 0x0000000a0606722b */ /* 0x088e68000000003a */
[C---:B----4-:R2:W3:Y:S04]  /*40c0*/  DFMA R90, -R12.reuse, R10, R90 ;  /* 0x0000000a0c5a722b */ /* 0x0504e8000000015a */
[----:B-1----:R2:W1:Y:S01]  /*40d0*/  DFMA R58, R12, R8, R6 ;  /* 0x000000080c3a722b */ /* 0x0024620000000006 */
[----:B------:R-:W-:-:S05]  /*40e0*/  BRA `(.L_x_264) ;  /* 0x0000084000007947 */ /* 0x000fca0003800000 */
.L_x_263:
        /* <DEDUP_REMOVED lines=10> */
[----:B------:R-:W4:Y:S04]  /*4190*/  @P0 LDG.E.64 R8, [R14.64] ;  /* 0x000000040e080981 */ /* 0x000f28000c1e1b00 */
[----:B------:R-:W4:Y:S04]  /*41a0*/  @P0 LDG.E.64 R6, [R2.64+0x8] ;  /* 0x0000080402060981 */ /* 0x000f28000c1e1b00 */
[----:B------:R-:W4:Y:S04]  /*41b0*/  @P1 LDG.E.64 R16, [R4.64] ;  /* 0x0000000404101981 */ /* 0x000f28000c1e1b00 */
[----:B-1----:R-:W4:Y:S04]  /*41c0*/  @P1 LDG.E.64 R32, [R2.64] ;  /* 0x0000000402201981 */ /* 0x002f28000c1e1b00 */
[----:B------:R-:W4:Y:S04]  /*41d0*/  @P1 LDG.E.64 R12, [R2.64+0x8] ;  /* 0x00000804020c1981 */ /* 0x000f28000c1e1b00 */
[----:B--2---:R-:W2:Y:S04]  /*41e0*/  @P0 LDG.E.64 R28, [R14.64+0x8] ;  /* 0x000008040e1c0981 */ /* 0x004ea8000c1e1b00 */
[----:B---3--:R-:W4:Y:S04]  /*41f0*/  @P0 LDG.E.64 R26, [R2.64] ;  /* 0x00000004021a0981 */ /* 0x008f28000c1e1b00 */
[----:B------:R-:W3:Y:S01]  /*4200*/  @P1 LDG.E.64 R30, [R4.64+0x8] ;  /* 0x00000804041e1981 */ /* 0x000ee2000c1e1b00 */
[----:B----4-:R-:W2:Y:S06]  /*4210*/  @P0 DFMA R10, R8, R26, R124 ;  /* 0x0000001a080a022b */ /* 0x010eac000000007c */
[-C--:B--2---:R-:W-:Y:S04]  /*4220*/  @P0 DFMA R124, R28, R6.reuse, R10 ;  /* 0x000000061c7c022b */ /* 0x084fe8000000000a */
[----:B------:R1:W2:Y:S02]  /*4230*/  @P0 DFMA R6, -R8, R6, R126 ;  /* 0x000000060806022b */ /* 0x0002a4000000017e */
[----:B-1----:R-:W4:Y:S04]  /*4240*/  @P2 LDG.E.64 R8, [R2.64+0x8] ;  /* 0x0000080402082981 */ /* 0x002f28000c1e1b00 */
[----:B--2---:R1:W-:Y:S01]  /*4250*/  @P0 DFMA R126, R28, R26, R6 ;  /* 0x0000001a1c7e022b */ /* 0x0043e20000000006 */
[----:B------:R-:W-:Y:S01]  /*4260*/  ISETP.GE.AND P0, PT, R0, c[0x0][0x160], PT ;  /* 0x0000580000007a0c */ /* 0x000fe20003f06270 */
[----:B-1----:R-:W2:Y:S02]  /*4270*/  @P2 LDG.E.64 R28, [R2.64] ;  /* 0x00000004021c2981 */ /* 0x002ea4000c1e1b00 */
[----:B------:R-:W3:Y:S01]  /*4280*/  @P1 DFMA R10, R16, R32, R188 ;  /* 0x00000020100a122b */ /* 0x000ee200000000bc */
[----:B------:R-:W-:Y:S01]  /*4290*/  ISETP.LT.AND P0, PT, R24, c[0x0][0x164], !P0 ;  /* 0x0000590018007a0c */ /* 0x000fe20004701270 */
[----:B------:R-:W2:Y:S04]  /*42a0*/  @P2 LDG.E.64 R6, [R4.64+0x10] ;  /* 0x0000100404062981 */ /* 0x000ea8000c1e1b00 */
[----:B------:R-:W2:Y:S01]  /*42b0*/  @P2 LDG.E.64 R26, [R4.64+0x18] ;  /* 0x00001804041a2981 */ /* 0x000ea2000c1e1b00 */
[-C--:B---3--:R-:W-:Y:S04]  /*42c0*/  @P1 DFMA R188, R30, R12.reuse, R10 ;  /* 0x0000000c1ebc122b */ /* 0x088fe8000000000a */
[----:B------:R1:W3:Y:S02]  /*42d0*/  @P1 DFMA R10, -R16, R12, R190 ;  /* 0x0000000c100a122b */ /* 0x0002e400000001be */
[----:B-1----:R-:W2:Y:S04]  /*42e0*/  LDL.64 R16, [R1] ;  /* 0x0000000001107983 */ /* 0x002ea80000100a00 */
[----:B------:R-:W4:Y:S01]  /*42f0*/  LDL.64 R12, [R1+0x8] ;  /* 0x00000800010c7983 */ /* 0x000f220000100a00 */
[----:B---3--:R1:W-:Y:S03]  /*4300*/  @P1 DFMA R190, R30, R32, R10 ;  /* 0x000000201ebe122b */ /* 0x0083e6000000000a */
[----:B-1----:R1:W5:Y:S04]  /*4310*/  LDL.LU.64 R32, [R1+0x208] ;  /* 0x0002080001207983 */ /* 0x0023680000300a00 */
[----:B------:R1:W5:Y:S01]  /*4320*/  LDL.LU.64 R30, [R1+0x200] ;  /* 0x00020000011e7983 */ /* 0x0003620000300a00 */
[C---:B--2---:R-:W2:Y:S04]  /*4330*/  @P2 DFMA R10, R6.reuse, R28, R16 ;  /* 0x0000001c060a222b */ /* 0x044ea80000000010 */
[-C--:B----4-:R-:W3:Y:S04]  /*4340*/  @P2 DFMA R6, -R6, R8.reuse, R12 ;  /* 0x000000080606222b */ /* 0x090ee8000000010c */
[C---:B--2---:R-:W2:Y:S04]  /*4350*/  @P2 DFMA R16, R26.reuse, R8, R10 ;  /* 0x000000081a10222b */ /* 0x044ea8000000000a */
[----:B---3--:R3:W4:Y:S02]  /*4360*/  @P2 DFMA R12, R26, R28, R6 ;  /* 0x0000001c1a0c222b */ /* 0x0087240000000006 */
[----:B---3--:R1:W5:Y:S04]  /*4370*/  LDL.LU.64 R28, [R1+0x1f8] ;  /* 0x0001f800011c7983 */ /* 0x0083680000300a00 */
[----:B--2---:R1:W-:Y:S04]  /*4380*/  @P2 STL.64 [R1], R16 ;  /* 0x0000001001002387 */ /* 0x0043e80000100a00 */
[----:B------:R1:W5:Y:S04]  /*4390*/  LDL.LU.64 R26, [R1+0x1f0] ;  /* 0x0001f000011a7983 */ /* 0x0003680000300a00 */
[----:B----4-:R1:W-:Y:S01]  /*43a0*/  @P2 STL.64 [R1+0x8], R12 ;  /* 0x0000080c01002387 */ /* 0x0103e20000100a00 */
[----:B------:R-:W-:-:S05]  /*43b0*/  @!P0 BRA `(.L_x_264) ;  /* 0x0000057000008947 */ /* 0x000fca0003800000 */
[----:B-1----:R-:W2:Y:S04]  /*43c0*/  LDG.E.64 R12, [R2.64] ;  /* 0x00000004020c7981 */ /* 0x002ea8000c1e1b00 */
[----:B------:R-:W2:Y:S04]  /*43d0*/  LDG.E.64 R6, [R4.64+0x20] ;  /* 0x0000200404067981 */ /* 0x000ea8000c1e1b00 */
[----:B------:R-:W3:Y:S04]  /*43e0*/  LDG.E.64 R8, [R2.64+0x8] ;  /* 0x0000080402087981 */ /* 0x000ee8000c1e1b00 */
[----:B------:R-:W4:Y:S01]  /*43f0*/  LDG.E.64 R16, [R4.64+0x28] ;  /* 0x0000280404107981 */ /* 0x000f22000c1e1b00 */
[C---:B--2---:R-:W4:Y:S04]  /*4400*/  DFMA R10, R6.reuse, R12, R90 ;  /* 0x0000000c060a722b */ /* 0x044f28000000005a */
[-C--:B---3--:R-:W1:Y:S04]  /*4410*/  DFMA R6, -R6, R8.reuse, R58 ;  /* 0x000000080606722b */ /* 0x088e68000000013a */
[C---:B----4-:R2:W3:Y:S04]  /*4420*/  DFMA R90, R16.reuse, R8, R10 ;  /* 0x00000008105a722b */ /* 0x0504e8000000000a */
[----:B-1----:R2:W1:Y:S01]  /*4430*/  DFMA R58, R16, R12, R6 ;  /* 0x0000000c103a722b */ /* 0x0024620000000006 */
[----:B------:R-:W-:-:S05]  /*4440*/  BRA `(.L_x_264) ;  /* 0x000004e000007947 */ /* 0x000fca0003800000 */
.L_x_262:
        /* <DEDUP_REMOVED lines=8> */
[----:B------:R-:W4:Y:S01]  /*44d0*/  @P0 LDG.E.64 R6, [R2.64+0x8] ;  /* 0x0000080402060981 */ /* 0x000f22000c1e1b00 */
[----:B------:R-:W-:Y:S03]  /*44e0*/  @P0 IMAD.MOV.U32 R23, RZ, RZ, c[0x0][0x1a0] ;  /* 0x00006800ff170624 */ /* 0x000fe600078e00ff */
[----:B------:R-:W4:Y:S02]  /*44f0*/  @P0 LDG.E.64 R10, [R2.64] ;  /* 0x00000004020a0981 */ /* 0x000f24000c1e1b00 */
[----:B------:R-:W-:Y:S02]  /*4500*/  @P0 ISETP.NE.AND P2, PT, R23, 0x1, PT ;  /* 0x000000011700080c */ /* 0x000fe40003f45270 */
[----:B------:R-:W4:Y:S04]  /*4510*/  @P0 LDG.E.64 R8, [R14.64] ;  /* 0x000000040e080981 */ /* 0x000f28000c1e1b00 */
[----:B------:R-:W4:Y:S04]  /*4520*/  @P0 LDG.E.64 R16, [R14.64+0x8] ;  /* 0x000008040e100981 */ /* 0x000f28000c1e1b00 */
[----:B-1----:R-:W4:Y:S04]  /*4530*/  @P1 LDG.E.64 R36, [R4.64] ;  /* 0x0000000404241981 */ /* 0x002f28000c1e1b00 */
[----:B--2---:R-:W2:Y:S04]  /*4540*/  @P1 LDG.E.64 R32, [R2.64+0x8] ;  /* 0x0000080402201981 */ /* 0x004ea8000c1e1b00 */
[----:B---3--:R-:W3:Y:S04]  /*4550*/  LDL.64 R30, [R1+0x8] ;  /* 0x00000800011e7983 */ /* 0x008ee80000100a00 */
[----:B------:R-:W3:Y:S04]  /*4560*/  @P1 LDG.E.64 R34, [R4.64+0x8] ;  /* 0x0000080404221981 */ /* 0x000ee8000c1e1b00 */
[----:B------:R1:W-:Y:S04]  /*4570*/  STL.64 [R1+0x1f8], R28 ;  /* 0x0001f81c01007387 */ /* 0x0003e80000100a00 */
[----:B------:R0:W-:Y:S04]  /*4580*/  STL.64 [R1+0x1f0], R26 ;  /* 0x0001f01a01007387 */ /* 0x0001e80000100a00 */
[----:B-1----:R-:W3:Y:S04]  /*4590*/  @P1 LDG.E.64 R28, [R2.64] ;  /* 0x00000004021c1981 */ /* 0x002ee8000c1e1b00 */
[----:B0-----:R-:W3:Y:S01]  /*45a0*/  LDL.64 R26, [R1] ;  /* 0x00000000011a7983 */ /* 0x001ee20000100a00 */
[----:B----4-:R-:W0:Y:S10]  /*45b0*/  @P0 DADD R12, -RZ, -R6 ;  /* 0x00000000ff0c0229 */ /* 0x010e340000000906 */
[----:B0-----:R-:W-:Y:S02]  /*45c0*/  @P0 FSEL R12, R12, R6, !P2 ;  /* 0x000000060c0c0208 */ /* 0x001fe40005000000 */
[----:B------:R-:W-:Y:S01]  /*45d0*/  @P0 FSEL R13, R13, R7, !P2 ;  /* 0x000000070d0d0208 */ /* 0x000fe20005000000 */
[----:B------:R-:W0:Y:S01]  /*45e0*/  @P0 DFMA R6, R8, R10, R124 ;  /* 0x0000000a0806022b */ /* 0x000e22000000007c */
[----:B------:R-:W-:Y:S04]  /*45f0*/  ISETP.GE.AND P2, PT, R22, c[0x0][0x160], PT ;  /* 0x0000580016007a0c */ /* 0x000fe80003f46270 */
[----:B------:R-:W-:Y:S01]  /*4600*/  ISETP.LT.AND P2, PT, R24, c[0x0][0x164], !P2 ;  /* 0x0000590018007a0c */ /* 0x000fe20005741270 */
[----:B0-----:R-:W-:Y:S04]  /*4610*/  @P0 DFMA R124, R12, R16, R6 ;  /* 0x000000100c7c022b */ /* 0x001fe80000000006 */
[----:B------:R2:W0:Y:S03]  /*4620*/  @P0 DFMA R6, R8, R12, R126 ;  /* 0x0000000c0806022b */ /* 0x000426000000007e */
[----:B--2---:R-:W-:Y:S02]  /*4630*/  IMAD.MOV.U32 R12, RZ, RZ, R32 ;  /* 0x000000ffff0c7224 */ /* 0x004fe400078e0020 */
[----:B------:R-:W-:Y:S01]  /*4640*/  IMAD.MOV.U32 R13, RZ, RZ, R33 ;  /* 0x000000ffff0d7224 */ /* 0x000fe200078e0021 */
[----:B0-----:R0:W-:Y:S01]  /*4650*/  @P0 DFMA R126, R16, -R10, R6 ;  /* 0x8000000a107e022b */ /* 0x0011e20000000006 */
[----:B------:R-:W-:Y:S01]  /*4660*/  @P1 IMAD.MOV.U32 R8, RZ, RZ, c[0x0][0x1a0] ;  /* 0x00006800ff081624 */ /* 0x000fe200078e00ff */
[----:B------:R-:W2:Y:S03]  /*4670*/  @P2 LDG.E.64 R32, [R2.64+0x8] ;  /* 0x0000080402202981 */ /* 0x000ea6000c1e1b00 */
[----:B------:R-:W1:Y:S01]  /*4680*/  @P1 DADD R6, -RZ, -R12 ;  /* 0x00000000ff061229 */ /* 0x000e62000000090c */
[----:B0-----:R-:W4:Y:S01]  /*4690*/  @P2 LDG.E.64 R10, [R4.64+0x10] ;  /* 0x00001004040a2981 */ /* 0x001f22000c1e1b00 */
[----:B------:R-:W-:Y:S03]  /*46a0*/  @P1 ISETP.NE.AND P0, PT, R8, 0x1, PT ;  /* 0x000000010800180c */ /* 0x000fe60003f05270 */
[----:B------:R-:W4:Y:S05]  /*46b0*/  @P2 LDG.E.64 R16, [R4.64+0x18] ;  /* 0x0000180404102981 */ /* 0x000f2a000c1e1b00 */
[----:B-1----:R-:W-:Y:S02]  /*46c0*/  @P1 FSEL R8, R6, R12, !P0 ;  /* 0x0000000c06081208 */ /* 0x002fe40004000000 */
[----:B------:R-:W-:Y:S02]  /*46d0*/  @P1 FSEL R9, R7, R13, !P0 ;  /* 0x0000000d07091208 */ /* 0x000fe40004000000 */
[----:B------:R-:W4:Y:S01]  /*46e0*/  @P2 LDG.E.64 R12, [R2.64] ;  /* 0x00000004020c2981 */ /* 0x000f22000c1e1b00 */
[----:B------:R-:W-:Y:S04]  /*46f0*/  ISETP.GE.AND P0, PT, R0, c[0x0][0x160], PT ;  /* 0x0000580000007a0c */ /* 0x000fe80003f06270 */
[----:B------:R-:W-:Y:S01]  /*4700*/  ISETP.LT.AND P0, PT, R24, c[0x0][0x164], !P0 ;  /* 0x0000590018007a0c */ /* 0x000fe20004701270 */
[----:B---3--:R-:W0:Y:S06]  /*4710*/  @P1 DFMA R6, R36, R28, R188 ;  /* 0x0000001c2406122b */ /* 0x008e2c00000000bc */
[----:B0-----:R-:W-:Y:S04]  /*4720*/  @P1 DFMA R188, R8, R34, R6 ;  /* 0x0000002208bc122b */ /* 0x001fe80000000006 */
[----:B------:R0:W1:Y:S02]  /*4730*/  @P1 DFMA R6, R36, R8, R190 ;  /* 0x000000082406122b */ /* 0x00006400000000be */
[----:B0-----:R0:W5:Y:S01]  /*4740*/  LDL.LU.64 R36, [R1+0x218] ;  /* 0x0002180001247983 */ /* 0x0011620000300a00 */
[----:B------:R-:W-:Y:S03]  /*4750*/  @P2 IMAD.MOV.U32 R8, RZ, RZ, c[0x0][0x1a0] ;  /* 0x00006800ff082624 */ /* 0x000fe600078e00ff */
[----:B-1----:R1:W-:Y:S02]  /*4760*/  @P1 DFMA R190, R34, -R28, R6 ;  /* 0x8000001c22be122b */ /* 0x0023e40000000006 */
[----:B-1----:R-:W3:Y:S01]  /*4770*/  @P0 LDG.E.64 R34, [R2.64+0x8] ;  /* 0x0000080402220981 */ /* 0x002ee2000c1e1b00 */
[----:B------:R-:W-:Y:S03]  /*4780*/  @P2 ISETP.NE.AND P1, PT, R8, 0x1, PT ;  /* 0x000000010800280c */ /* 0x000fe60003f25270 */
[----:B------:R-:W3:Y:S01]  /*4790*/  @P0 LDG.E.64 R28, [R2.64] ;  /* 0x00000004021c0981 */ /* 0x000ee2000c1e1b00 */
[----:B--2---:R-:W1:Y:S10]  /*47a0*/  @P2 DADD R6, -RZ, -R32 ;  /* 0x00000000ff062229 */ /* 0x004e740000000920 */
[----:B-1----:R-:W-:Y:S02]  /*47b0*/  @P2 FSEL R8, R6, R32, !P1 ;  /* 0x0000002006082208 */ /* 0x002fe40004800000 */
[----:B------:R-:W-:Y:S02]  /*47c0*/  @P2 FSEL R9, R7, R33, !P1 ;  /* 0x0000002107092208 */ /* 0x000fe40004800000 */
[----:B------:R-:W2:Y:S01]  /*47d0*/  @P0 LDG.E.64 R32, [R4.64+0x20] ;  /* 0x0000200404200981 */ /* 0x000ea2000c1e1b00 */
[----:B----4-:R-:W1:Y:S06]  /*47e0*/  @P2 DFMA R6, R10, R12, R26 ;  /* 0x0000000c0a06222b */ /* 0x010e6c000000001a */
[----:B-1----:R-:W1:Y:S04]  /*47f0*/  @P2 DFMA R26, R8, R16, R6 ;  /* 0x00000010081a222b */ /* 0x002e680000000006 */
[----:B------:R4:W0:Y:S03]  /*4800*/  @P2 DFMA R8, R10, R8, R30 ;  /* 0x000000080a08222b */ /* 0x000826000000001e */
[----:B-1----:R1:W-:Y:S01]  /*4810*/  @P2 STL.64 [R1], R26 ;  /* 0x0000001a01002387 */ /* 0x0023e20000100a00 */
[----:B----4-:R-:W-:Y:S02]  /*4820*/  @P0 IMAD.MOV.U32 R10, RZ, RZ, c[0x0][0x1a0] ;  /* 0x00006800ff0a0624 */ /* 0x010fe400078e00ff */
[----:B0-----:R-:W-:Y:S03]  /*4830*/  @P2 DFMA R30, R16, -R12, R8 ;  /* 0x8000000c101e222b */ /* 0x001fe60000000008 */
[----:B------:R-:W-:Y:S01]  /*4840*/  @P0 ISETP.NE.AND P1, PT, R10, 0x1, PT ;  /* 0x000000010a00080c */ /* 0x000fe20003f25270 */
[----:B---3--:R-:W0:Y:S10]  /*4850*/  @P0 DADD R6, -RZ, -R34 ;  /* 0x00000000ff060229 */ /* 0x008e340000000922 */
[----:B0-----:R-:W-:Y:S01]  /*4860*/  @P0 FSEL R10, R6, R34, !P1 ;  /* 0x00000022060a0208 */ /* 0x001fe20004800000 */
[----:B-1----:R-:W3:Y:S01]  /*4870*/  @P0 LDG.E.64 R26, [R4.64+0x28] ;  /* 0x00002804041a0981 */ /* 0x002ee2000c1e1b00 */
[----:B------:R-:W-:Y:S03]  /*4880*/  @P0 FSEL R11, R7, R35, !P1 ;  /* 0x00000023070b0208 */ /* 0x000fe60004800000 */
[----:B------:R0:W5:Y:S01]  /*4890*/  LDL.LU.64 R34, [R1+0x210] ;  /* 0x0002100001227983 */ /* 0x0001620000300a00 */
[----:B--2---:R-:W3:Y:S06]  /*48a0*/  @P0 DFMA R6, R32, R28, R90 ;  /* 0x0000001c2006022b */ /* 0x004eec000000005a */
[----:B---3--:R-:W-:Y:S04]  /*48b0*/  @P0 DFMA R90, R10, R26, R6 ;  /* 0x0000001a0a5a022b */ /* 0x008fe80000000006 */
[----:B------:R1:W2:Y:S02]  /*48c0*/  @P0 DFMA R6, R32, R10, R58 ;  /* 0x0000000a2006022b */ /* 0x0002a4000000003a */
[----:B-1----:R0:W5:Y:S04]  /*48d0*/  LDL.LU.64 R32, [R1+0x208] ;  /* 0x0002080001207983 */ /* 0x0021680000300a00 */
[----:B------:R1:W-:Y:S01]  /*48e0*/  @P2 STL.64 [R1+0x8], R30 ;  /* 0x0000081e01002387 */ /* 0x0003e20000100a00 */
[----:B--2---:R2:W3:Y:S03]  /*48f0*/  @P0 DFMA R58, R26, -R28, R6 ;  /* 0x8000001c1a3a022b */ /* 0x0044e60000000006 */
[----:B-1----:R0:W5:Y:S04]  /*4900*/  LDL.LU.64 R30, [R1+0x200] ;  /* 0x00020000011e7983 */ /* 0x0021680000300a00 */
[----:B--2---:R0:W5:Y:S04]  /*4910*/  LDL.LU.64 R28, [R1+0x1f8] ;  /* 0x0001f800011c7983 */ /* 0x0041680000300a00 */
[----:B------:R0:W5:Y:S02]  /*4920*/  LDL.LU.64 R26, [R1+0x1f0] ;  /* 0x0001f000011a7983 */ /* 0x0001640000300a00 */
.L_x_264:
[----:B---3--:R-:W-:Y:S05]  /*4930*/  BSYNC B0 ;  /* 0x0000000000007941 */ /* 0x008fea0003800000 */
.L_x_261:
[----:B--2---:R-:W-:Y:S01]  /*4940*/  MOV R6, c[0x0][0x188] ;  /* 0x0000620000067a02 */ /* 0x004fe20000000f00 */
[----:B------:R-:W-:Y:S03]  /*4950*/  BSSY B0, `(.L_x_265) ;  /* 0x00000c6000007945 */ /* 0x000fe60003800000 */
[----:B------:R-:W-:-:S13]  /*4960*/  ISETP.NE.AND P0, PT, R6, 0x1, PT ;  /* 0x000000010600780c */ /* 0x000fda0003f05270 */
[----:B------:R-:W-:-:S05]  /*4970*/  @!P0 BRA `(.L_x_266) ;  /* 0x0000075000008947 */ /* 0x000fca0003800000 */
[----:B------:R-:W-:Y:S04]  /*4980*/  MOV R6, c[0x0][0x1a0] ;  /* 0x0000680000067a02 */ /* 0x000fe80000000f00 */
[----:B------:R-:W-:-:S13]  /*4990*/  ISETP.NE.AND P0, PT, R6, 0x1, PT ;  /* 0x000000010600780c */ /* 0x000fda0003f05270 */
[----:B------:R-:W-:-:S05]  /*49a0*/  @!P0 BRA `(.L_x_267) ;  /* 0x000003c000008947 */ /* 0x000fca0003800000 */
[----:B-----5:R-:W-:Y:S01]  /*49b0*/  STL.64 [R1+0x218], R34 ;  /* 0x0002182201007387 */ /* 0x020fe20000100a00 */
        /* <DEDUP_REMOVED lines=9> */
[----:B------:R-:W4:Y:S04]  /*4a50*/  @P0 LDG.E.64 R8, [R14.64] ;  /* 0x000000040e080981 */ /* 0x000f28000c1e1b00 */
[----:B------:R-:W4:Y:S04]  /*4a60*/  @P0 LDG.E.64 R10, [R2.64+0x10] ;  /* 0x00001004020a0981 */ /* 0x000f28000c1e1b00 */
[----:B-1----:R-:W4:Y:S04]  /*4a70*/  @P0 LDG.E.64 R12, [R2.64+0x18] ;  /* 0x00001804020c0981 */ /* 0x002f28000c1e1b00 */
[----:B------:R-:W4:Y:S04]  /*4a80*/  @P0 LDG.E.64 R16, [R14.64+0x8] ;  /* 0x000008040e100981 */ /* 0x000f28000c1e1b00 */
[----:B--2---:R-:W2:Y:S04]  /*4a90*/  @P1 LDG.E.64 R32, [R2.64+0x10] ;  /* 0x0000100402201981 */ /* 0x004ea8000c1e1b00 */
[----:B------:R-:W2:Y:S04]  /*4aa0*/  @P1 LDG.E.64 R34, [R2.64+0x18] ;  /* 0x0000180402221981 */ /* 0x000ea8000c1e1b00 */
[----:B---3--:R-:W3:Y:S04]  /*4ab0*/  LDL.64 R28, [R1+0x10] ;  /* 0x00001000011c7983 */ /* 0x008ee80000100a00 */
[----:B------:R-:W2:Y:S04]  /*4ac0*/  @P1 LDG.E.64 R30, [R4.64+0x8] ;  /* 0x00000804041e1981 */ /* 0x000ea8000c1e1b00 */
[----:B------:R1:W-:Y:S04]  /*4ad0*/  STL.64 [R1+0x1f8], R26 ;  /* 0x0001f81a01007387 */ /* 0x0003e80000100a00 */
[----:B------:R0:W-:Y:S04]  /*4ae0*/  STL.64 [R1+0x1f0], R24 ;  /* 0x0001f01801007387 */ /* 0x0001e80000100a00 */
[----:B-1----:R-:W2:Y:S04]  /*4af0*/  @P1 LDG.E.64 R26, [R4.64] ;  /* 0x00000004041a1981 */ /* 0x002ea8000c1e1b00 */
[----:B0-----:R-:W3:Y:S04]  /*4b00*/  LDL.64 R24, [R1+0x18] ;  /* 0x0000180001187983 */ /* 0x001ee80000100a00 */
[----:B--2---:R0:W-:Y:S01]  /*4b10*/  @P1 STL.64 [R1+0xf0], R26 ;  /* 0x0000f01a01001387 */ /* 0x0041e20000100a00 */
[----:B----4-:R-:W1:Y:S06]  /*4b20*/  @P0 DFMA R6, R8, R10, R128 ;  /* 0x0000000a0806022b */ /* 0x010e6c0000000080 */
[-C--:B-1----:R-:W-:Y:S04]  /*4b30*/  @P0 DFMA R128, -R16, R12.reuse, R6 ;  /* 0x0000000c1080022b */ /* 0x082fe80000000106 */
[----:B------:R1:W2:Y:S02]  /*4b40*/  @P0 DFMA R6, R8, R12, R130 ;  /* 0x0000000c0806022b */ /* 0x0002a40000000082 */
[----:B-1----:R-:W4:Y:S04]  /*4b50*/  LDL.LU.64 R8, [R1+0xf0] ;  /* 0x0000f00001087983 */ /* 0x002f280000300a00 */
[----:B------:R-:W3:Y:S01]  /*4b60*/  @P2 LDG.E.64 R12, [R2.64+0x10] ;  /* 0x00001004020c2981 */ /* 0x000ee2000c1e1b00 */
[----:B--2---:R1:W-:Y:S01]  /*4b70*/  @P0 DFMA R130, R16, R10, R6 ;  /* 0x0000000a1082022b */ /* 0x0043e20000000006 */
[----:B------:R-:W-:Y:S02]  /*4b80*/  ISETP.GE.AND P0, PT, R0, c[0x0][0x160], PT ;  /* 0x0000580000007a0c */ /* 0x000fe40003f06270 */
[----:B-1----:R-:W3:Y:S02]  /*4b90*/  @P2 LDG.E.64 R10, [R4.64+0x10] ;  /* 0x00001004040a2981 */ /* 0x002ee4000c1e1b00 */
[----:B------:R-:W-:Y:S02]  /*4ba0*/  ISETP.LT.AND P0, PT, R54, c[0x0][0x164], !P0 ;  /* 0x0000590036007a0c */ /* 0x000fe40004701270 */
[----:B------:R-:W2:Y:S04]  /*4bb0*/  @P2 LDG.E.64 R16, [R2.64+0x18] ;  /* 0x0000180402102981 */ /* 0x000ea8000c1e1b00 */
[----:B0-----:R-:W2:Y:S01]  /*4bc0*/  @P2 LDG.E.64 R26, [R4.64+0x18] ;  /* 0x00001804041a2981 */ /* 0x001ea2000c1e1b00 */
[----:B----4-:R-:W0:Y:S06]  /*4bd0*/  @P1 DFMA R6, R8, R32, R192 ;  /* 0x000000200806122b */ /* 0x010e2c00000000c0 */
[-C--:B0-----:R-:W-:Y:S04]  /*4be0*/  @P1 DFMA R192, -R30, R34.reuse, R6 ;  /* 0x000000221ec0122b */ /* 0x081fe80000000106 */
[----:B------:R0:W1:Y:S02]  /*4bf0*/  @P1 DFMA R6, R8, R34, R194 ;  /* 0x000000220806122b */ /* 0x00006400000000c2 */
[----:B0-----:R0:W5:Y:S04]  /*4c00*/  LDL.LU.64 R34, [R1+0x218] ;  /* 0x0002180001227983 */ /* 0x0011680000300a00 */
[----:B-1----:R1:W-:Y:S02]  /*4c10*/  @P1 DFMA R194, R30, R32, R6 ;  /* 0x000000201ec2122b */ /* 0x0023e40000000006 */
[----:B-1----:R0:W5:Y:S02]  /*4c20*/  LDL.LU.64 R32, [R1+0x210] ;  /* 0x0002100001207983 */ /* 0x0021640000300a00 */
[C---:B---3--:R-:W1:Y:S02]  /*4c30*/  @P2 DFMA R8, R10.reuse, R12, R28 ;  /* 0x0000000c0a08222b */ /* 0x048e64000000001c */
[----:B------:R0:W5:Y:S02]  /*4c40*/  LDL.LU.64 R30, [R1+0x208] ;  /* 0x00020800011e7983 */ /* 0x0001640000300a00 */
[-C--:B--2---:R-:W2:Y:S04]  /*4c50*/  @P2 DFMA R6, R10, R16.reuse, R24 ;  /* 0x000000100a06222b */ /* 0x084ea80000000018 */
[C---:B-1----:R-:W1:Y:S04]  /*4c60*/  @P2 DFMA R28, -R26.reuse, R16, R8 ;  /* 0x000000101a1c222b */ /* 0x042e680000000108 */
[----:B--2---:R2:W3:Y:S03]  /*4c70*/  @P2 DFMA R24, R26, R12, R6 ;  /* 0x0000000c1a18222b */ /* 0x0044e60000000006 */
[----:B-1----:R1:W-:Y:S04]  /*4c80*/  @P2 STL.64 [R1+0x10], R28 ;  /* 0x0000101c01002387 */ /* 0x0023e80000100a00 */
[----:B-1----:R0:W5:Y:S04]  /*4c90*/  LDL.LU.64 R28, [R1+0x200] ;  /* 0x00020000011c7983 */ /* 0x0021680000300a00 */
[----:B--2---:R0:W5:Y:S04]  /*4ca0*/  LDL.LU.64 R26, [R1+0x1f8] ;  /* 0x0001f800011a7983 */ /* 0x0041680000300a00 */
[----:B---3--:R1:W-:Y:S04]  /*4cb0*/  @P2 STL.64 [R1+0x18], R24 ;  /* 0x0000181801002387 */ /* 0x0083e80000100a00 */
[----:B-1----:R0:W5:Y:S01]  /*4cc0*/  LDL.LU.64 R24, [R1+0x1f0] ;  /* 0x0001f00001187983 */ /* 0x0021620000300a00 */
[----:B------:R-:W-:-:S05]  /*4cd0*/  @!P0 BRA `(.L_x_268) ;  /* 0x000008d000008947 */ /* 0x000fca0003800000 */
[----:B------:R-:W2:Y:S04]  /*4ce0*/  LDG.E.64 R8, [R2.64+0x10] ;  /* 0x0000100402087981 */ /* 0x000ea8000c1e1b00 */
        /* <DEDUP_REMOVED lines=8> */
.L_x_267:
[----:B-----5:R2:W-:Y:S01]  /*4d70*/  STL.64 [R1+0x208], R30 ;  /* 0x0002081e01007387 */ /* 0x0205e20000100a00 */
        /* <DEDUP_REMOVED lines=11> */
[----:B-1----:R-:W4:Y:S04]  /*4e30*/  @P1 LDG.E.64 R16, [R4.64] ;  /* 0x0000000404101981 */ /* 0x002f28000c1e1b00 */
[----:B--2---:R-:W2:Y:S04]  /*4e40*/  @P1 LDG.E.64 R30, [R2.64+0x10] ;  /* 0x00001004021e1981 */ /* 0x004ea8000c1e1b00 */
[----:B------:R-:W2:Y:S04]  /*4e50*/  @P1 LDG.E.64 R12, [R2.64+0x18] ;  /* 0x00001804020c1981 */ /* 0x000ea8000c1e1b00 */
[----:B---3--:R-:W3:Y:S04]  /*4e60*/  @P0 LDG.E.64 R26, [R14.64+0x8] ;  /* 0x000008040e1a0981 */ /* 0x008ee8000c1e1b00 */
[----:B------:R-:W4:Y:S04]  /*4e70*/  @P0 LDG.E.64 R24, [R2.64+0x10] ;  /* 0x0000100402180981 */ /* 0x000f28000c1e1b00 */
[----:B------:R-:W2:Y:S01]  /*4e80*/  @P1 LDG.E.64 R28, [R4.64+0x8] ;  /* 0x00000804041c1981 */ /* 0x000ea2000c1e1b00 */
[----:B----4-:R-:W3:Y:S06]  /*4e90*/  @P0 DFMA R10, R8, R24, R128 ;  /* 0x00000018080a022b */ /* 0x010eec0000000080 */
[-C--:B---3--:R-:W-:Y:S04]  /*4ea0*/  @P0 DFMA R128, R26, R6.reuse, R10 ;  /* 0x000000061a80022b */ /* 0x088fe8000000000a */
[----:B------:R1:W3:Y:S02]  /*4eb0*/  @P0 DFMA R6, -R8, R6, R130 ;  /* 0x000000060806022b */ /* 0x0002e40000000182 */
[----:B-1----:R-:W4:Y:S04]  /*4ec0*/  @P2 LDG.E.64 R8, [R2.64+0x18] ;  /* 0x0000180402082981 */ /* 0x002f28000c1e1b00 */
[----:B---3--:R1:W-:Y:S01]  /*4ed0*/  @P0 DFMA R130, R26, R24, R6 ;  /* 0x000000181a82022b */ /* 0x0083e20000000006 */
[----:B------:R-:W-:Y:S01]  /*4ee0*/  ISETP.GE.AND P0, PT, R0, c[0x0][0x160], PT ;  /* 0x0000580000007a0c */ /* 0x000fe20003f06270 */
[----:B-1----:R-:W3:Y:S02]  /*4ef0*/  @P2 LDG.E.64 R26, [R2.64+0x10] ;  /* 0x00001004021a2981 */ /* 0x002ee4000c1e1b00 */
[----:B--2---:R-:W1:Y:S01]  /*4f00*/  @P1 DFMA R10, R16, R30, R192 ;  /* 0x0000001e100a122b */ /* 0x004e6200000000c0 */
[----:B------:R-:W-:Y:S01]  /*4f10*/  ISETP.LT.AND P0, PT, R54, c[0x0][0x164], !P0 ;  /* 0x0000590036007a0c */ /* 0x000fe20004701270 */
[----:B------:R-:W3:Y:S04]  /*4f20*/  @P2 LDG.E.64 R6, [R4.64+0x10] ;  /* 0x0000100404062981 */ /* 0x000ee8000c1e1b00 */
[----:B------:R-:W2:Y:S01]  /*4f30*/  @P2 LDG.E.64 R24, [R4.64+0x18] ;  /* 0x0000180404182981 */ /* 0x000ea2000c1e1b00 */
[-C--:B-1----:R-:W-:Y:S04]  /*4f40*/  @P1 DFMA R192, R28, R12.reuse, R10 ;  /* 0x0000000c1cc0122b */ /* 0x082fe8000000000a */
[----:B------:R1:W0:Y:S02]  /*4f50*/  @P1 DFMA R10, -R16, R12, R194 ;  /* 0x0000000c100a122b */ /* 0x00022400000001c2 */
[----:B-1----:R-:W3:Y:S04]  /*4f60*/  LDL.64 R16, [R1+0x10] ;  /* 0x0000100001107983 */ /* 0x002ee80000100a00 */
[----:B------:R-:W4:Y:S01]  /*4f70*/  LDL.64 R12, [R1+0x18] ;  /* 0x00001800010c7983 */ /* 0x000f220000100a00 */
[----:B0-----:R0:W-:Y:S03]  /*4f80*/  @P1 DFMA R194, R28, R30, R10 ;  /* 0x0000001e1cc2122b */ /* 0x0011e6000000000a */
[----:B0-----:R0:W5:Y:S04]  /*4f90*/  LDL.LU.64 R30, [R1+0x208] ;  /* 0x00020800011e7983 */ /* 0x0011680000300a00 */
[----:B------:R0:W5:Y:S01]  /*4fa0*/  LDL.LU.64 R28, [R1+0x200] ;  /* 0x00020000011c7983 */ /* 0x0001620000300a00 */
[C---:B---3--:R-:W2:Y:S04]  /*4fb0*/  @P2 DFMA R10, R6.reuse, R26, R16 ;  /* 0x0000001a060a222b */ /* 0x048ea80000000010 */
[-C--:B----4-:R-:W1:Y:S04]  /*4fc0*/  @P2 DFMA R6, -R6, R8.reuse, R12 ;  /* 0x000000080606222b */ /* 0x090e68000000010c */
[C---:B--2---:R-:W2:Y:S04]  /*4fd0*/  @P2 DFMA R16, R24.reuse, R8, R10 ;  /* 0x000000081810222b */ /* 0x044ea8000000000a */
[----:B-1----:R1:W3:Y:S02]  /*4fe0*/  @P2 DFMA R12, R24, R26, R6 ;  /* 0x0000001a180c222b */ /* 0x0022e40000000006 */
[----:B-1----:R0:W5:Y:S04]  /*4ff0*/  LDL.LU.64 R26, [R1+0x1f8] ;  /* 0x0001f800011a7983 */ /* 0x0021680000300a00 */
[----:B--2---:R0:W-:Y:S04]  /*5000*/  @P2 STL.64 [R1+0x10], R16 ;  /* 0x0000101001002387 */ /* 0x0041e80000100a00 */
[----:B------:R0:W5:Y:S04]  /*5010*/  LDL.LU.64 R24, [R1+0x1f0] ;  /* 0x0001f00001187983 */ /* 0x0001680000300a00 */
[----:B---3--:R0:W-:Y:S01]  /*5020*/  @P2 STL.64 [R1+0x18], R12 ;  /* 0x0000180c01002387 */ /* 0x0081e20000100a00 */
[----:B------:R-:W-:-:S05]  /*5030*/  @!P0 BRA `(.L_x_268) ;  /* 0x0000057000008947 */ /* 0x000fca0003800000 */
[----:B0-----:R-:W2:Y:S04]  /*5040*/  LDG.E.64 R12, [R2.64+0x10] ;  /* 0x00001004020c7981 */ /* 0x001ea8000c1e1b00 */
[----:B------:R-:W2:Y:S04]  /*5050*/  LDG.E.64 R6, [R4.64+0x20] ;  /* 0x0000200404067981 */ /* 0x000ea8000c1e1b00 */
[----:B------:R-:W3:Y:S04]  /*5060*/  LDG.E.64 R8, [R2.64+0x18] ;  /* 0x0000180402087981 */ /* 0x000ee8000c1e1b00 */
[----:B------:R-:W4:Y:S01]  /*5070*/  LDG.E.64 R16, [R4.64+0x28] ;  /* 0x0000280404107981 */ /* 0x000f22000c1e1b00 */
[C---:B--2---:R-:W4:Y:S04]  /*5080*/  DFMA R10, R6.reuse, R12, R92 ;  /* 0x0000000c060a722b */ /* 0x044f28000000005c */
[-C--:B---3--:R-:W0:Y:S04]  /*5090*/  DFMA R6, -R6, R8.reuse, R60 ;  /* 0x000000080606722b */ /* 0x088e28000000013c */
[C---:B----4-:R1:W2:Y:S04]  /*50a0*/  DFMA R92, R16.reuse, R8, R10 ;  /* 0x00000008105c722b */ /* 0x0502a8000000000a */
[----:B0-----:R1:W0:Y:S01]  /*50b0*/  DFMA R60, R16, R12, R6 ;  /* 0x0000000c103c722b */ /* 0x0012220000000006 */
[----:B------:R-:W-:-:S05]  /*50c0*/  BRA `(.L_x_268) ;  /* 0x000004e000007947 */ /* 0x000fca0003800000 */
.L_x_266:
[----:B-----5:R2:W-:Y:S01]  /*50d0*/  STL.64 [R1+0x218], R34 ;  /* 0x0002182201007387 */ /* 0x0205e20000100a00 */
        /* <DEDUP_REMOVED lines=9> */
[----:B------:R-:W4:Y:S02]  /*5170*/  @P0 LDG.E.64 R10, [R2.64+0x10] ;  /* 0x00001004020a0981 */ /* 0x000f24000c1e1b00 */
[----:B------:R-:W-:Y:S02]  /*5180*/  @P0 ISETP.NE.AND P2, PT, R23, 0x1, PT ;  /* 0x000000011700080c */ /* 0x000fe40003f45270 */
[----:B------:R-:W4:Y:S04]  /*5190*/  @P0 LDG.E.64 R8, [R14.64] ;  /* 0x000000040e080981 */ /* 0x000f28000c1e1b00 */
[----:B-1----:R-:W4:Y:S04]  /*51a0*/  @P0 LDG.E.64 R16, [R14.64+0x8] ;  /* 0x000008040e100981 */ /* 0x002f28000c1e1b00 */
[----:B--2---:R-:W2:Y:S04]  /*51b0*/  @P1 LDG.E.64 R34, [R4.64] ;  /* 0x0000000404221981 */ /* 0x004ea8000c1e1b00 */
[----:B---3--:R-:W3:Y:S04]  /*51c0*/  @P1 LDG.E.64 R30, [R2.64+0x18] ;  /* 0x00001804021e1981 */ /* 0x008ee8000c1e1b00 */
[----:B------:R-:W2:Y:S04]  /*51d0*/  LDL.64 R28, [R1+0x18] ;  /* 0x00001800011c7983 */ /* 0x000ea80000100a00 */
[----:B------:R-:W2:Y:S04]  /*51e0*/  @P1 LDG.E.64 R32, [R4.64+0x8] ;  /* 0x0000080404201981 */ /* 0x000ea8000c1e1b00 */
[----:B------:R1:W-:Y:S04]  /*51f0*/  STL.64 [R1+0x1f8], R26 ;  /* 0x0001f81a01007387 */ /* 0x0003e80000100a00 */
[----:B------:R0:W-:Y:S04]  /*5200*/  STL.64 [R1+0x1f0], R24 ;  /* 0x0001f01801007387 */ /* 0x0001e80000100a00 */
[----:B-1----:R-:W2:Y:S04]  /*5210*/  @P1 LDG.E.64 R26, [R2.64+0x10] ;  /* 0x00001004021a1981 */ /* 0x002ea8000c1e1b00 */
[----:B0-----:R-:W2:Y:S01]  /*5220*/  LDL.64 R24, [R1+0x10] ;  /* 0x0000100001187983 */ /* 0x001ea20000100a00 */
        /* <DEDUP_REMOVED lines=8> */
[----:B---3--:R-:W-:Y:S02]  /*52b0*/  IMAD.MOV.U32 R12, RZ, RZ, R30 ;  /* 0x000000ffff0c7224 */ /* 0x008fe400078e001e */
[----:B------:R-:W-:Y:S01]  /*52c0*/  IMAD.MOV.U32 R13, RZ, RZ, R31 ;  /* 0x000000ffff0d7224 */ /* 0x000fe200078e001f */
[----:B0-----:R0:W-:Y:S01]  /*52d0*/  @P0 DFMA R130, R16, -R10, R6 ;  /* 0x8000000a1082022b */ /* 0x0011e20000000006 */
[----:B------:R-:W-:Y:S01]  /*52e0*/  @P1 IMAD.MOV.U32 R8, RZ, RZ, c[0x0][0x1a0] ;  /* 0x00006800ff081624 */ /* 0x000fe200078e00ff */
[----:B------:R-:W3:Y:S03]  /*52f0*/  @P2 LDG.E.64 R30, [R2.64+0x18] ;  /* 0x00001804021e2981 */ /* 0x000ee6000c1e1b00 */
[----:B------:R-:W1:Y:S01]  /*5300*/  @P1 DADD R6, -RZ, -R12 ;  /* 0x00000000ff061229 */ /* 0x000e62000000090c */
[----:B0-----:R-:W4:Y:S01]  /*5310*/  @P2 LDG.E.64 R10, [R4.64+0x10] ;  /* 0x00001004040a2981 */ /* 0x001f22000c1e1b00 */
[----:B------:R-:W-:Y:S03]  /*5320*/  @P1 ISETP.NE.AND P0, PT, R8, 0x1, PT ;  /* 0x000000010800180c */ /* 0x000fe60003f05270 */
[----:B------:R-:W4:Y:S05]  /*5330*/  @P2 LDG.E.64 R16, [R4.64+0x18] ;  /* 0x0000180404102981 */ /* 0x000f2a000c1e1b00 */
[----:B-1----:R-:W-:Y:S02]  /*5340*/  @P1 FSEL R8, R6, R12, !P0 ;  /* 0x0000000c06081208 */ /* 0x002fe40004000000 */
[----:B------:R-:W-:Y:S02]  /*5350*/  @P1 FSEL R9, R7, R13, !P0 ;  /* 0x0000000d07091208 */ /* 0x000fe40004000000 */
[----:B------:R-:W4:Y:S01]  /*5360*/  @P2 LDG.E.64 R12, [R2.64+0x10] ;  /* 0x00001004020c2981 */ /* 0x000f22000c1e1b00 */
[----:B------:R-:W-:Y:S04]  /*5370*/  ISETP.GE.AND P0, PT, R0, c[0x0][0x160], PT ;  /* 0x0000580000007a0c */ /* 0x000fe80003f06270 */
[----:B------:R-:W-:Y:S01]  /*5380*/  ISETP.LT.AND P0, PT, R54, c[0x0][0x164], !P0 ;  /* 0x0000590036007a0c */ /* 0x000fe20004701270 */
[----:B--2---:R-:W0:Y:S06]  /*5390*/  @P1 DFMA R6, R34, R26, R192 ;  /* 0x0000001a2206122b */ /* 0x004e2c00000000c0 */
[----:B0-----:R-:W-:Y:S04]  /*53a0*/  @P1 DFMA R192, R8, R32, R6 ;  /* 0x0000002008c0122b */ /* 0x001fe80000000006 */
[----:B------:R0:W1:Y:S02]  /*53b0*/  @P1 DFMA R6, R34, R8, R194 ;  /* 0x000000082206122b */ /* 0x00006400000000c2 */
[----:B0-----:R0:W5:Y:S01]  /*53c0*/  LDL.LU.64 R34, [R1+0x218] ;  /* 0x0002180001227983 */ /* 0x0011620000300a00 */
[----:B------:R-:W-:Y:S03]  /*53d0*/  @P2 IMAD.MOV.U32 R8, RZ, RZ, c[0x0][0x1a0] ;  /* 0x00006800ff082624 */ /* 0x000fe600078e00ff */
[----:B-1----:R1:W-:Y:S02]  /*53e0*/  @P1 DFMA R194, R32, -R26, R6 ;  /* 0x8000001a20c2122b */ /* 0x0023e40000000006 */
[----:B-1----:R-:W2:Y:S01]  /*53f0*/  @P0 LDG.E.64 R32, [R2.64+0x18] ;  /* 0x0000180402200981 */ /* 0x002ea2000c1e1b00 */
[----:B------:R-:W-:Y:S03]  /*5400*/  @P2 ISETP.NE.AND P1, PT, R8, 0x1, PT ;  /* 0x000000010800280c */ /* 0x000fe60003f25270 */
[----:B------:R-:W2:Y:S01]  /*5410*/  @P0 LDG.E.64 R26, [R2.64+0x10] ;  /* 0x00001004021a0981 */ /* 0x000ea2000c1e1b00 */
[----:B---3--:R-:W1:Y:S10]  /*5420*/  @P2 DADD R6, -RZ, -R30 ;  /* 0x00000000ff062229 */ /* 0x008e74000000091e */
[----:B-1----:R-:W-:Y:S02]  /*5430*/  @P2 FSEL R8, R6, R30, !P1 ;  /* 0x0000001e06082208 */ /* 0x002fe40004800000 */
[----:B------:R-:W-:Y:S02]  /*5440*/  @P2 FSEL R9, R7, R31, !P1 ;  /* 0x0000001f07092208 */ /* 0x000fe40004800000 */
[----:B------:R-:W3:Y:S01]  /*5450*/  @P0 LDG.E.64 R30, [R4.64+0x20] ;  /* 0x00002004041e0981 */ /* 0x000ee2000c1e1b00 */
[----:B----4-:R-:W1:Y:S06]  /*5460*/  @P2 DFMA R6, R10, R12, R24 ;  /* 0x0000000c0a06222b */ /* 0x010e6c0000000018 */
[----:B-1----:R-:W1:Y:S04]  /*5470*/  @P2 DFMA R24, R8, R16, R6 ;  /* 0x000000100818222b */ /* 0x002e680000000006 */
[----:B------:R4:W0:Y:S03]  /*5480*/  @P2 DFMA R8, R10, R8, R28 ;  /* 0x000000080a08222b */ /* 0x000826000000001c */
[----:B-1----:R1:W-:Y:S01]  /*5490*/  @P2 STL.64 [R1+0x10], R24 ;  /* 0x0000101801002387 */ /* 0x0023e20000100a00 */
[----:B----4-:R-:W-:Y:S02]  /*54a0*/  @P0 IMAD.MOV.U32 R10, RZ, RZ, c[0x0][0x1a0] ;  /* 0x00006800ff0a0624 */ /* 0x010fe400078e00ff */
[----:B0-----:R-:W-:Y:S03]  /*54b0*/  @P2 DFMA R28, R16, -R12, R8 ;  /* 0x8000000c101c222b */ /* 0x001fe60000000008 */
[----:B------:R-:W-:Y:S01]  /*54c0*/  @P0 ISETP.NE.AND P1, PT, R10, 0x1, PT ;  /* 0x000000010a00080c */ /* 0x000fe20003f25270 */
[----:B--2---:R-:W0:Y:S10]  /*54d0*/  @P0 DADD R6, -RZ, -R32 ;  /* 0x00000000ff060229 */ /* 0x004e340000000920 */
[----:B0-----:R-:W-:Y:S01]  /*54e0*/  @P0 FSEL R10, R6, R32, !P1 ;  /* 0x00000020060a0208 */ /* 0x001fe20004800000 */
[----:B-1----:R-:W2:Y:S01]  /*54f0*/  @P0 LDG.E.64 R24, [R4.64+0x28] ;  /* 0x0000280404180981 */ /* 0x002ea2000c1e1b00 */
[----:B------:R-:W-:Y:S03]  /*5500*/  @P0 FSEL R11, R7, R33, !P1 ;  /* 0x00000021070b0208 */ /* 0x000fe60004800000 */
[----:B------:R0:W5:Y:S01]  /*5510*/  LDL.LU.64 R32, [R1+0x210] ;  /* 0x0002100001207983 */ /* 0x0001620000300a00 */
[----:B---3--:R-:W2:Y:S06]  /*5520*/  @P0 DFMA R6, R30, R26, R92 ;  /* 0x0000001a1e06022b */ /* 0x008eac000000005c */
[----:B--2---:R-:W-:Y:S04]  /*5530*/  @P0 DFMA R92, R10, R24, R6 ;  /* 0x000000180a5c022b */ /* 0x004fe80000000006 */
[----:B------:R1:W2:Y:S02]  /*5540*/  @P0 DFMA R6, R30, R10, R60 ;  /* 0x0000000a1e06022b */ /* 0x0002a4000000003c */
[----:B-1----:R0:W5:Y:S04]  /*5550*/  LDL.LU.64 R30, [R1+0x208] ;  /* 0x00020800011e7983 */ /* 0x0021680000300a00 */
[----:B------:R1:W-:Y:S01]  /*5560*/  @P2 STL.64 [R1+0x18], R28 ;  /* 0x0000181c01002387 */ /* 0x0003e20000100a00 */
[----:B--2---:R2:W3:Y:S03]  /*5570*/  @P0 DFMA R60, R24, -R26, R6 ;  /* 0x8000001a183c022b */ /* 0x0044e60000000006 */
[----:B-1----:R0:W5:Y:S04]  /*5580*/  LDL.LU.64 R28, [R1+0x200] ;  /* 0x00020000011c7983 */ /* 0x0021680000300a00 */
[----:B--2---:R0:W5:Y:S04]  /*5590*/  LDL.LU.64 R26, [R1+0x1f8] ;  /* 0x0001f800011a7983 */ /* 0x0041680000300a00 */
[----:B------:R0:W5:Y:S02]  /*55a0*/  LDL.LU.64 R24, [R1+0x1f0] ;  /* 0x0001f00001187983 */ /* 0x0001640000300a00 */
.L_x_268:
[----:B--23--:R-:W-:Y:S05]  /*55b0*/  BSYNC B0 ;  /* 0x0000000000007941 */ /* 0x00cfea0003800000 */
.L_x_265:
[----:B-1----:R-:W-:Y:S01]  /*55c0*/  MOV R6, c[0x0][0x188] ;  /* 0x0000620000067a02 */ /* 0x002fe20000000f00 */
        /* <DEDUP_REMOVED lines=17> */
[----:B------:R-:W3:Y:S04]  /*56e0*/  @P0 LDG.E.64 R10, [R2.64+0x20] ;  /* 0x00002004020a0981 */ /* 0x000ee8000c1e1b00 */
[----:B0-----:R-:W4:Y:S04]  /*56f0*/  @P0 LDG.E.64 R12, [R2.64+0x28] ;  /* 0x00002804020c0981 */ /* 0x001f28000c1e1b00 */
[----:B------:R-:W4:Y:S04]  /*5700*/  @P0 LDG.E.64 R16, [R14.64+0x8] ;  /* 0x000008040e100981 */ /* 0x000f28000c1e1b00 */
[----:B-1----:R-:W3:Y:S04]  /*5710*/  @P1 LDG.E.64 R32, [R2.64+0x20] ;  /* 0x0000200402201981 */ /* 0x002ee8000c1e1b00 */
[----:B------:R-:W3:Y:S04]  /*5720*/  @P1 LDG.E.64 R34, [R2.64+0x28] ;  /* 0x0000280402221981 */ /* 0x000ee8000c1e1b00 */
[----:B--2---:R-:W2:Y:S04]  /*5730*/  LDL.64 R28, [R1+0x20] ;  /* 0x00002000011c7983 */ /* 0x004ea80000100a00 */
[----:B------:R-:W2:Y:S04]  /*5740*/  @P1 LDG.E.64 R30, [R4.64+0x8] ;  /* 0x00000804041e1981 */ /* 0x000ea8000c1e1b00 */
[----:B------:R0:W-:Y:S04]  /*5750*/  STL.64 [R1+0x1f8], R26 ;  /* 0x0001f81a01007387 */ /* 0x0001e80000100a00 */
[----:B------:R1:W-:Y:S04]  /*5760*/  STL.64 [R1+0x1f0], R24 ;  /* 0x0001f01801007387 */ /* 0x0003e80000100a00 */
[----:B0-----:R-:W2:Y:S04]  /*5770*/  @P1 LDG.E.64 R26, [R4.64] ;  /* 0x00000004041a1981 */ /* 0x001ea8000c1e1b00 */
[----:B-1----:R-:W4:Y:S04]  /*5780*/  LDL.64 R24, [R1+0x28] ;  /* 0x0000280001187983 */ /* 0x002f280000100a00 */
[----:B--2---:R0:W-:Y:S01]  /*5790*/  @P1 STL.64 [R1+0xf0], R26 ;  /* 0x0000f01a01001387 */ /* 0x0041e20000100a00 */
[----:B---3--:R-:W4:Y:S06]  /*57a0*/  @P0 DFMA R6, R8, R10, R132 ;  /* 0x0000000a0806022b */ /* 0x008f2c0000000084 */
[-C--:B----4-:R-:W-:Y:S04]  /*57b0*/  @P0 DFMA R132, -R16, R12.reuse, R6 ;  /* 0x0000000c1084022b */ /* 0x090fe80000000106 */
[----:B------:R1:W2:Y:S02]  /*57c0*/  @P0 DFMA R6, R8, R12, R134 ;  /* 0x0000000c0806022b */ /* 0x0002a40000000086 */
[----:B-1----:R-:W3:Y:S04]  /*57d0*/  LDL.LU.64 R8, [R1+0xf0] ;  /* 0x0000f00001087983 */ /* 0x002ee80000300a00 */
[----:B------:R-:W4:Y:S01]  /*57e0*/  @P2 LDG.E.64 R12, [R2.64+0x20] ;  /* 0x00002004020c2981 */ /* 0x000f22000c1e1b00 */
        /* <DEDUP_REMOVED lines=32> */
.L_x_271:
        /* <DEDUP_REMOVED lines=12> */
[----:B0-----:R-:W4:Y:S04]  /*5ab0*/  @P1 LDG.E.64 R16, [R4.64] ;  /* 0x0000000404101981 */ /* 0x001f28000c1e1b00 */
[----:B-1----:R-:W4:Y:S04]  /*5ac0*/  @P1 LDG.E.64 R30, [R2.64+0x20] ;  /* 0x00002004021e1981 */ /* 0x002f28000c1e1b00 */
[----:B------:R-:W4:Y:S04]  /*5ad0*/  @P1 LDG.E.64 R12, [R2.64+0x28] ;  /* 0x00002804020c1981 */ /* 0x000f28000c1e1b00 */
[----:B--2---:R-:W2:Y:S04]  /*5ae0*/  @P0 LDG.E.64 R26, [R14.64+0x8] ;  /* 0x000008040e1a0981 */ /* 0x004ea8000c1e1b00 */
[----:B---3--:R-:W4:Y:S04]  /*5af0*/  @P0 LDG.E.64 R24, [R2.64+0x20] ;  /* 0x0000200402180981 */ /* 0x008f28000c1e1b00 */
[----:B------:R-:W3:Y:S01]  /*5b00*/  @P1 LDG.E.64 R28, [R4.64+0x8] ;  /* 0x00000804041c1981 */ /* 0x000ee2000c1e1b00 */
[----:B----4-:R-:W2:Y:S06]  /*5b10*/  @P0 DFMA R10, R8, R24, R132 ;  /* 0x00000018080a022b */ /* 0x010eac0000000084 */
[-C--:B--2---:R-:W-:Y:S04]  /*5b20*/  @P0 DFMA R132, R26, R6.reuse, R10 ;  /* 0x000000061a84022b */ /* 0x084fe8000000000a */
[----:B------:R0:W1:Y:S02]  /*5b30*/  @P0 DFMA R6, -R8, R6, R134 ;  /* 0x000000060806022b */ /* 0x0000640000000186 */
[----:B0-----:R-:W2:Y:S04]  /*5b40*/  @P2 LDG.E.64 R8, [R2.64+0x28] ;  /* 0x0000280402082981 */ /* 0x001ea8000c1e1b00 */
[----:B-1----:R0:W-:Y:S01]  /*5b50*/  @P0 DFMA R134, R26, R24, R6 ;  /* 0x000000181a86022b */ /* 0x0021e20000000006 */
[----:B------:R-:W-:Y:S01]  /*5b60*/  ISETP.GE.AND P0, PT, R0, c[0x0][0x160], PT ;  /* 0x0000580000007a0c */ /* 0x000fe20003f06270 */
[----:B0-----:R-:W4:Y:S02]  /*5b70*/  @P2 LDG.E.64 R26, [R2.64+0x20] ;  /* 0x00002004021a2981 */ /* 0x001f24000c1e1b00 */
[----:B------:R-:W3:Y:S01]  /*5b80*/  @P1 DFMA R10, R16, R30, R196 ;  /* 0x0000001e100a122b */ /* 0x000ee200000000c4 */
[----:B------:R-:W-:Y:S01]  /*5b90*/  ISETP.LT.AND P0, PT, R50, c[0x0][0x164], !P0 ;  /* 0x0000590032007a0c */ /* 0x000fe20004701270 */
[----:B------:R-:W4:Y:S04]  /*5ba0*/  @P2 LDG.E.64 R6, [R4.64+0x10] ;  /* 0x0000100404062981 */ /* 0x000f28000c1e1b00 */
[----:B------:R-:W2:Y:S01]  /*5bb0*/  @P2 LDG.E.64 R24, [R4.64+0x18] ;  /* 0x0000180404182981 */ /* 0x000ea2000c1e1b00 */
[-C--:B---3--:R-:W-:Y:S04]  /*5bc0*/  @P1 DFMA R196, R28, R12.reuse, R10 ;  /* 0x0000000c1cc4122b */ /* 0x088fe8000000000a */
[----:B------:R0:W1:Y:S02]  /*5bd0*/  @P1 DFMA R10, -R16, R12, R198 ;  /* 0x0000000c100a122b */ /* 0x00006400000001c6 */
[----:B0-----:R-:W4:Y:S04]  /*5be0*/  LDL.64 R16, [R1+0x20] ;  /* 0x0000200001107983 */ /* 0x001f280000100a00 */
[----:B------:R-:W2:Y:S01]  /*5bf0*/  LDL.64 R12, [R1+0x28] ;  /* 0x00002800010c7983 */ /* 0x000ea20000100a00 */
[----:B-1----:R0:W-:Y:S03]  /*5c00*/  @P1 DFMA R198, R28, R30, R10 ;  /* 0x0000001e1cc6122b */ /* 0x0021e6000000000a */
[----:B0-----:R0:W5:Y:S04]  /*5c10*/  LDL.LU.64 R30, [R1+0x208] ;  /* 0x00020800011e7983 */ /* 0x0011680000300a00 */
[----:B------:R0:W5:Y:S01]  /*5c20*/  LDL.LU.64 R28, [R1+0x200] ;  /* 0x00020000011c7983 */ /* 0x0001620000300a00 */
[C---:B----4-:R-:W1:Y:S04]  /*5c30*/  @P2 DFMA R10, R6.reuse, R26, R16 ;  /* 0x0000001a060a222b */ /* 0x050e680000000010 */
[-C--:B--2---:R-:W2:Y:S04]  /*5c40*/  @P2 DFMA R6, -R6, R8.reuse, R12 ;  /* 0x000000080606222b */ /* 0x084ea8000000010c */
[C---:B-1----:R-:W1:Y:S04]  /*5c50*/  @P2 DFMA R16, R24.reuse, R8, R10 ;  /* 0x000000081810222b */ /* 0x042e68000000000a */
[----:B--2---:R2:W3:Y:S02]  /*5c60*/  @P2 DFMA R12, R24, R26, R6 ;  /* 0x0000001a180c222b */ /* 0x0044e40000000006 */
[----:B--2---:R0:W5:Y:S04]  /*5c70*/  LDL.LU.64 R26, [R1+0x1f8] ;  /* 0x0001f800011a7983 */ /* 0x0041680000300a00 */
[----:B-1----:R0:W-:Y:S04]  /*5c80*/  @P2 STL.64 [R1+0x20], R16 ;  /* 0x0000201001002387 */ /* 0x0021e80000100a00 */
        /* <DEDUP_REMOVED lines=12> */
.L_x_270:
        /* <DEDUP_REMOVED lines=13> */
[----:B0-----:R-:W4:Y:S04]  /*5e20*/  @P0 LDG.E.64 R16, [R14.64+0x8] ;  /* 0x000008040e100981 */ /* 0x001f28000c1e1b00 */
[----:B-1----:R-:W4:Y:S04]  /*5e30*/  @P1 LDG.E.64 R34, [R4.64] ;  /* 0x0000000404221981 */ /* 0x002f28000c1e1b00 */
[----:B--2---:R-:W2:Y:S04]  /*5e40*/  @P1 LDG.E.64 R30, [R2.64+0x28] ;  /* 0x00002804021e1981 */ /* 0x004ea8000c1e1b00 */
[----:B---3--:R-:W3:Y:S04]  /*5e50*/  LDL.64 R28, [R1+0x28] ;  /* 0x00002800011c7983 */ /* 0x008ee80000100a00 */
[----:B------:R-:W3:Y:S04]  /*5e60*/  @P1 LDG.E.64 R32, [R4.64+0x8] ;  /* 0x0000080404201981 */ /* 0x000ee8000c1e1b00 */
[----:B------:R0:W-:Y:S04]  /*5e70*/  STL.64 [R1+0x1f8], R26 ;  /* 0x0001f81a01007387 */ /* 0x0001e80000100a00 */
[----:B------:R1:W-:Y:S04]  /*5e80*/  STL.64 [R1+0x1f0], R24 ;  /* 0x0001f01801007387 */ /* 0x0003e80000100a00 */
[----:B0-----:R-:W3:Y:S04]  /*5e90*/  @P1 LDG.E.64 R26, [R2.64+0x20] ;  /* 0x00002004021a1981 */ /* 0x001ee8000c1e1b00 */
[----:B-1----:R-:W3:Y:S01]  /*5ea0*/  LDL.64 R24, [R1+0x20] ;  /* 0x0000200001187983 */ /* 0x002ee20000100a00 */
        /* <DEDUP_REMOVED lines=30> */
[----:B------:R-:W3:Y:S01]  /*6090*/  @P0 LDG.E.64 R26, [R2.64+0x20] ;  /* 0x00002004021a0981 */ /* 0x000ee2000c1e1b00 */
[----:B--2---:R-:W1:Y:S10]  /*60a0*/  @P2 DADD R6, -RZ, -R30 ;  /* 0x00000000ff062229 */ /* 0x004e74000000091e */
[----:B-1----:R-:W-:Y:S02]  /*60b0*/  @P2 FSEL R8, R6, R30, !P1 ;  /* 0x0000001e06082208 */ /* 0x002fe40004800000 */
[----:B------:R-:W-:Y:S02]  /*60c0*/  @P2 FSEL R9, R7, R31, !P1 ;  /* 0x0000001f07092208 */ /* 0x000fe40004800000 */
[----:B------:R-:W2:Y:S01]  /*60d0*/  @P0 LDG.E.64 R30, [R4.64+0x20] ;  /* 0x00002004041e0981 */ /* 0x000ea2000c1e1b00 */
[----:B----4-:R-:W1:Y:S06]  /*60e0*/  @P2 DFMA R6, R10, R12, R24 ;  /* 0x0000000c0a06222b */ /* 0x010e6c0000000018 */
[----:B-1----:R-:W1:Y:S04]  /*60f0*/  @P2 DFMA R24, R8, R16, R6 ;  /* 0x000000100818222b */ /* 0x002e680000000006 */
[----:B------:R4:W0:Y:S03]  /*6100*/  @P2 DFMA R8, R10, R8, R28 ;  /* 0x000000080a08222b */ /* 0x000826000000001c */
[----:B-1----:R1:W-:Y:S01]  /*6110*/  @P2 STL.64 [R1+0x20], R24 ;  /* 0x0000201801002387 */ /* 0x0023e20000100a00 */
        /* <DEDUP_REMOVED lines=17> */
.L_x_272:
[----:B--23--:R-:W-:Y:S05]  /*6230*/  BSYNC B0 ;  /* 0x0000000000007941 */ /* 0x00cfea0003800000 */
.L_x_269:
        /* <DEDUP_REMOVED lines=67> */
.L_x_275:
        /* <DEDUP_REMOVED lines=54> */
.L_x_274:
        /* <DEDUP_REMOVED lines=78> */
.L_x_276:
[----:B--23--:R-:W-:Y:S05]  /*6eb0*/  BSYNC B0 ;  /* 0x0000000000007941 */ /* 0x00cfea0003800000 */
.L_x_273:
        /* <DEDUP_REMOVED lines=67> */
.L_x_279:
        /* <DEDUP_REMOVED lines=54> */
.L_x_278:
        /* <DEDUP_REMOVED lines=78> */
.L_x_280:
[----:B--23--:R-:W-:Y:S05]  /*7b30*/  BSYNC B0 ;  /* 0x0000000000007941 */ /* 0x00cfea0003800000 */
.L_x_277:
        /* <DEDUP_REMOVED lines=67> */
.L_x_283:
        /* <DEDUP_REMOVED lines=54> */
.L_x_282:
        /* <DEDUP_REMOVED lines=78> */
.L_x_284:
[----:B--23--:R-:W-:Y:S05]  /*87b0*/  BSYNC B0 ;  /* 0x0000000000007941 */ /* 0x00cfea0003800000 */
.L_x_281:
        /* <DEDUP_REMOVED lines=67> */
.L_x_287:
        /* <DEDUP_REMOVED lines=54> */
.L_x_286:
        /* <DEDUP_REMOVED lines=78> */
.L_x_288:
[----:B--23--:R-:W-:Y:S05]  /*9430*/  BSYNC B0 ;  /* 0x0000000000007941 */ /* 0x00cfea0003800000 */
.L_x_285:
        /* <DEDUP_REMOVED lines=67> */
.L_x_291:
        /* <DEDUP_REMOVED lines=54> */
.L_x_290:
        /* <DEDUP_REMOVED lines=78> */
.L_x_292:
[----:B--23--:R-:W-:Y:S05]  /*a0b0*/  BSYNC B0 ;  /* 0x0000000000007941 */ /* 0x00cfea0003800000 */
.L_x_289:
        /* <DEDUP_REMOVED lines=67> */
.L_x_295:
        /* <DEDUP_REMOVED lines=54> */
.L_x_294:
        /* <DEDUP_REMOVED lines=78> */
.L_x_296:
[----:B--23--:R-:W-:Y:S05]  /*ad30*/  BSYNC B0 ;  /* 0x0000000000007941 */ /* 0x00cfea0003800000 */
.L_x_293:
        /* <DEDUP_REMOVED lines=67> */
.L_x_299:
        /* <DEDUP_REMOVED lines=54> */
.L_x_298:
        /* <DEDUP_REMOVED lines=78> */
.L_x_300:
[----:B--23--:R-:W-:Y:S05]  /*b9b0*/  BSYNC B0 ;  /* 0x0000000000007941 */ /* 0x00cfea0003800000 */
.L_x_297:
[----:B-1----:R-:W-:Y:S01]  /*b9c0*/  MOV R6, c[0x0][0x188] ;  /* 0x0000620000067a02 */ /* 0x002fe20000000f00 */
[----:B------:R-:W-:Y:S03]  /*b9d0*/  BSSY B0, `(.L_x_301) ;  /* 0x00000c6000007945 */ /* 0x000fe60003800000 */
[----:B------:R-:W-:-:S13]  /*b9e0*/  ISETP.NE.AND P0, PT, R6, 0x1, PT ;  /* 0x000000010600780c */ /* 0x000fda0003f05270 */
[----:B------:R-:W-:-:S05]  /*b9f0*/  @!P0 BRA `(.L_x_302) ;  /* 0x0000075000008947 */ /* 0x000fca0003800000 */
[----:B------:R-:W-:Y:S04]  /*ba00*/  MOV R6, c[0x0][0x1a0] ;  /* 0x0000680000067a02 */ /* 0x000fe80000000f00 */
[----:B------:R-:W-:-:S13]  /*ba10*/  ISETP.NE.AND P0, PT, R6, 0x1, PT ;  /* 0x000000010600780c */ /* 0x000fda0003f05270 */
[----:B------:R-:W-:-:S05]  /*ba20*/  @!P0 BRA `(.L_x_303) ;  /* 0x000003c000008947 */ /* 0x000fca0003800000 */
[----:B------:R-:W-:Y:S01]  /*ba30*/  STL.64 [R1+0x218], R36 ;  /* 0x0002182401007387 */ /* 0x000fe20000100a00 */
[----:B------:R-:W-:Y:S02]  /*ba40*/  ISETP.GE.AND P0, PT, R18, c[0x0][0x160], PT ;  /* 0x0000580012007a0c */ /* 0x000fe40003f06270 */
[----:B------:R-:W-:Y:S01]  /*ba50*/  ISETP.GE.AND P1, PT, R20, c[0x0][0x160], PT ;  /* 0x0000580014007a0c */ /* 0x000fe20003f26270 */
[----:B-----5:R1:W-:Y:S01]  /*ba60*/  STL.64 [R1+0x210], R32 ;  /* 0x0002102001007387 */ /* 0x0203e20000100a00 */
        /* <DEDUP_REMOVED lines=56> */
.L_x_303:
        /* <DEDUP_REMOVED lines=54> */
.L_x_302:
[----:B------:R1:W-:Y:S01]  /*c150*/  STL.64 [R1+0x218], R36 ;  /* 0x0002182401007387 */ /* 0x0003e20000100a00 */
[----:B------:R-:W-:Y:S02]  /*c160*/  ISETP.GE.AND P0, PT, R18, c[0x0][0x160], PT ;  /* 0x0000580012007a0c */ /* 0x000fe40003f06270 */
[----:B------:R-:W-:Y:S01]  /*c170*/  ISETP.GE.AND P1, PT, R20, c[0x0][0x160], PT ;  /* 0x0000580014007a0c */ /* 0x000fe20003f26270 */
[----:B-----5:R-:W-:Y:S01]  /*c180*/  STL.64 [R1+0x210], R32 ;  /* 0x0002102001007387 */ /* 0x020fe20000100a00 */
        /* <DEDUP_REMOVED lines=74> */
.L_x_304:
[----:B--23--:R-:W-:Y:S05]  /*c630*/  BSYNC B0 ;  /* 0x0000000000007941 */ /* 0x00cfea0003800000 */
.L_x_301:
        /* <DEDUP_REMOVED lines=67> */
.L_x_307:
        /* <DEDUP_REMOVED lines=54> */
.L_x_306:
        /* <DEDUP_REMOVED lines=78> */
.L_x_308:
[----:B--23--:R-:W-:Y:S05]  /*d2b0*/  BSYNC B0 ;  /* 0x0000000000007941 */ /* 0x00cfea0003800000 */
.L_x_305:
        /* <DEDUP_REMOVED lines=67> */
.L_x_311:
[----:B------:R1:W-:Y:S01]  /*d6f0*/  STL.64 [R1+0x208], R32 ;  /* 0x0002082001007387 */ /* 0x0003e20000100a00 */
[----:B------:R-:W-:Y:S02]  /*d700*/  ISETP.GE.AND P0, PT, R18, c[0x0][0x160], PT ;  /* 0x0000580012007a0c */ /* 0x000fe40003f06270 */
[----:B------:R-:W-:Y:S01]  /*d710*/  ISETP.GE.AND P1, PT, R20, c[0x0][0x160], PT ;  /* 0x0000580014007a0c */ /* 0x000fe20003f26270 */
[----:B-----5:R-:W-:Y:S01]  /*d720*/  STL.64 [R1+0x200], R28 ;  /* 0x0002001c01007387 */ /* 0x020fe20000100a00 */
        /* <DEDUP_REMOVED lines=50> */
.L_x_310:
        /* <DEDUP_REMOVED lines=78> */
.L_x_312:
[----:B--23--:R-:W-:Y:S05]  /*df30*/  BSYNC B0 ;  /* 0x0000000000007941 */ /* 0x00cfea0003800000 */
.L_x_309:
        /* <DEDUP_REMOVED lines=67> */
.L_x_315:
        /* <DEDUP_REMOVED lines=54> */
.L_x_314:
        /* <DEDUP_REMOVED lines=78> */
.L_x_316:
[----:B--23--:R-:W-:Y:S05]  /*ebb0*/  BSYNC B0 ;  /* 0x0000000000007941 */ /* 0x00cfea0003800000 */
.L_x_313:
[----:B-1----:R-:W-:Y:S01]  /*ebc0*/  MOV R6, c[0x0][0x188] ;  /* 0x0000620000067a02 */ /* 0x002fe20000000f00 */
[----:B------:R-:W-:Y:S03]  /*ebd0*/  BSSY B0, `(.L_x_317) ;  /* 0x00000be000007945 */ /* 0x000fe60003800000 */
[----:B------:R-:W-:-:S13]  /*ebe0*/  ISETP.NE.AND P0, PT, R6, 0x1, PT ;  /* 0x000000010600780c */ /* 0x000fda0003f05270 */
[----:B------:R-:W-:-:S05]  /*ebf0*/  @!P0 BRA `(.L_x_318) ;  /* 0x000006f000008947 */ /* 0x000fca0003800000 */
[----:B------:R-:W-:Y:S04]  /*ec00*/  MOV R6, c[0x0][0x1a0] ;  /* 0x0000680000067a02 */ /* 0x000fe80000000f00 */
[----:B------:R-:W-:-:S13]  /*ec10*/  ISETP.NE.AND P0, PT, R6, 0x1, PT ;  /* 0x000000010600780c */ /* 0x000fda0003f05270 */
[----:B------:R-:W-:-:S05]  /*ec20*/  @!P0 BRA `(.L_x_319) ;  /* 0x0000038000008947 */ /* 0x000fca0003800000 */
[----:B-----5:R1:W-:Y:S01]  /*ec30*/  STL.64 [R1+0x200], R30 ;  /* 0x0002001e01007387 */ /* 0x0203e20000100a00 */
[----:B------:R-:W-:Y:S02]  /*ec40*/  ISETP.GE.AND P0, PT, R18, c[0x0][0x160], PT ;  /* 0x0000580012007a0c */ /* 0x000fe40003f06270 */
[----:B------:R-:W-:Y:S01]  /*ec50*/  ISETP.GE.AND P1, PT, R20, c[0x0][0x160], PT ;  /* 0x0000580014007a0c */ /* 0x000fe20003f26270 */
[----:B------:R2:W-:Y:S01]  /*ec60*/  STL.64 [R1+0x1f8], R28 ;  /* 0x0001f81c01007387 */ /* 0x0005e20000100a00 */
[C---:B------:R-:W-:Y:S02]  /*ec70*/  ISETP.LT.AND P0, PT, R26.reuse, c[0x0][0x164], !P0 ;  /* 0x000059001a007a0c */ /* 0x040fe40004701270 */
[----:B------:R-:W-:Y:S02]  /*ec80*/  ISETP.LT.AND P1, PT, R26, c[0x0][0x164], !P1 ;  /* 0x000059001a007a0c */ /* 0x000fe40004f21270 */
[----:B------:R-:W-:Y:S04]  /*ec90*/  ISETP.GE.AND P2, PT, R22, c[0x0][0x160], PT ;  /* 0x0000580016007a0c */ /* 0x000fe80003f46270 */
[----:B------:R-:W-:Y:S05]  /*eca0*/  ISETP.LT.AND P2, PT, R26, c[0x0][0x164], !P2 ;  /* 0x000059001a007a0c */ /* 0x000fea0005741270 */
[----:B------:R3:W4:Y:S04]  /*ecb0*/  @P0 LDG.E.64 R8, [R14.64] ;  /* 0x000000040e080981 */ /* 0x000728000c1e1b00 */
[----:B------:R-:W4:Y:S04]  /*ecc0*/  @P0 LDG.E.64 R10, [R2.64+0xe0] ;  /* 0x0000e004020a0981 */ /* 0x000f28000c1e1b00 */
[----:B0-----:R-:W4:Y:S04]  /*ecd0*/  @P0 LDG.E.64 R12, [R2.64+0xe8] ;  /* 0x0000e804020c0981 */ /* 0x001f28000c1e1b00 */
[----:B-1----:R-:W4:Y:S04]  /*ece0*/  @P1 LDG.E.64 R30, [R2.64+0xe0] ;  /* 0x0000e004021e1981 */ /* 0x002f28000c1e1b00 */
[----:B--2---:R-:W2:Y:S04]  /*ecf0*/  LDL.64 R28, [R1+0xe0] ;  /* 0x0000e000011c7983 */ /* 0x004ea80000100a00 */
[----:B------:R-:W2:Y:S04]  /*ed00*/  @P1 LDG.E.64 R16, [R4.64] ;  /* 0x0000000404101981 */ /* 0x000ea8000c1e1b00 */
[----:B------:R0:W-:Y:S04]  /*ed10*/  STL.64 [R1+0x1f0], R24 ;  /* 0x0001f01801007387 */ /* 0x0001e80000100a00 */
[----:B---3--:R-:W3:Y:S04]  /*ed20*/  @P0 LDG.E.64 R14, [R14.64+0x8] ;  /* 0x000008040e0e0981 */ /* 0x008ee8000c1e1b00 */
[----:B0-----:R-:W2:Y:S04]  /*ed30*/  @P1 LDG.E.64 R24, [R2.64+0xe8] ;  /* 0x0000e80402181981 */ /* 0x001ea8000c1e1b00 */
[----:B----4-:R0:W-:Y:S01]  /*ed40*/  @P1 STL.64 [R1+0xf0], R30 ;  /* 0x0000f01e01001387 */ /* 0x0101e20000100a00 */
[----:B------:R-:W3:Y:S06]  /*ed50*/  @P0 DFMA R6, R8, R10, R180 ;  /* 0x0000000a0806022b */ /* 0x000eec00000000b4 */
[-C--:B---3--:R-:W-:Y:S04]  /*ed60*/  @P0 DFMA R180, -R14, R12.reuse, R6 ;  /* 0x0000000c0eb4022b */ /* 0x088fe80000000106 */
[----:B------:R1:W3:Y:S02]  /*ed70*/  @P0 DFMA R6, R8, R12, R182 ;  /* 0x0000000c0806022b */ /* 0x0002e400000000b6 */
[----:B-1----:R-:W2:Y:S04]  /*ed80*/  LDL.LU.64 R8, [R1+0xf0] ;  /* 0x0000f00001087983 */ /* 0x002ea80000300a00 */
[----:B------:R-:W4:Y:S01]  /*ed90*/  @P2 LDG.E.64 R12, [R2.64+0xe0] ;  /* 0x0000e004020c2981 */ /* 0x000f22000c1e1b00 */
[----:B---3--:R1:W-:Y:S01]  /*eda0*/  @P0 DFMA R182, R14, R10, R6 ;  /* 0x0000000a0eb6022b */ /* 0x0083e20000000006 */
[----:B------:R-:W-:Y:S02]  /*edb0*/  ISETP.GE.AND P0, PT, R0, c[0x0][0x160], PT ;  /* 0x0000580000007a0c */ /* 0x000fe40003f06270 */
[----:B0-----:R-:W3:Y:S02]  /*edc0*/  @P1 LDG.E.64 R30, [R4.64+0x8] ;  /* 0x00000804041e1981 */ /* 0x001ee4000c1e1b00 */
[----:B------:R-:W-:Y:S02]  /*edd0*/  ISETP.LT.AND P0, PT, R26, c[0x0][0x164], !P0 ;  /* 0x000059001a007a0c */ /* 0x000fe40004701270 */
[----:B-1----:R-:W4:Y:S04]  /*ede0*/  @P2 LDG.E.64 R10, [R4.64+0x10] ;  /* 0x00001004040a2981 */ /* 0x002f28000c1e1b00 */
[----:B------:R-:W4:Y:S01]  /*edf0*/  @P2 LDG.E.64 R14, [R2.64+0xe8] ;  /* 0x0000e804020e2981 */ /* 0x000f22000c1e1b00 */
[----:B--2---:R-:W3:Y:S06]  /*ee00*/  @P1 DFMA R6, R16, R8, R244 ;  /* 0x000000081006122b */ /* 0x004eec00000000f4 */
[----:B---3--:R0:W-:Y:S03]  /*ee10*/  @P1 DFMA R244, -R30, R24, R6 ;  /* 0x000000181ef4122b */ /* 0x0081e60000000106 */
[----:B0-----:R-:W-:Y:S02]  /*ee20*/  IMAD.MOV.U32 R6, RZ, RZ, R24 ;  /* 0x000000ffff067224 */ /* 0x001fe400078e0018 */
[----:B------:R-:W-:Y:S02]  /*ee30*/  IMAD.MOV.U32 R7, RZ, RZ, R25 ;  /* 0x000000ffff077224 */ /* 0x000fe400078e0019 */
[----:B------:R-:W2:Y:S04]  /*ee40*/  @P2 LDG.E.64 R24, [R4.64+0x18] ;  /* 0x0000180404182981 */ /* 0x000ea8000c1e1b00 */
[----:B------:R0:W1:Y:S02]  /*ee50*/  @P1 DFMA R6, R16, R6, R246 ;  /* 0x000000061006122b */ /* 0x00006400000000f6 */
[----:B0-----:R-:W3:Y:S04]  /*ee60*/  LDL.64 R16, [R1+0xe8] ;  /* 0x0000e80001107983 */ /* 0x001ee80000100a00 */
[----:B-1----:R0:W-:Y:S02]  /*ee70*/  @P1 DFMA R246, R30, R8, R6 ;  /* 0x000000081ef6122b */ /* 0x0021e40000000006 */
[----:B0-----:R0:W5:Y:S02]  /*ee80*/  LDL.LU.64 R30, [R1+0x200] ;  /* 0x00020000011e7983 */ /* 0x0011640000300a00 */
[----:B----4-:R-:W2:Y:S06]  /*ee90*/  @P2 DFMA R8, R10, R12, R28 ;  /* 0x0000000c0a08222b */ /* 0x010eac000000001c */
[-C--:B--2---:R-:W1:Y:S04]  /*eea0*/  @P2 DFMA R28, -R24, R14.reuse, R8 ;  /* 0x0000000e181c222b */ /* 0x084e680000000108 */
[----:B---3--:R-:W2:Y:S03]  /*eeb0*/  @P2 DFMA R6, R10, R14, R16 ;  /* 0x0000000e0a06222b */ /* 0x008ea60000000010 */
[----:B-1----:R1:W-:Y:S03]  /*eec0*/  @P2 STL.64 [R1+0xe0], R28 ;  /* 0x0000e01c01002387 */ /* 0x0023e60000100a00 */
[----:B--2---:R2:W3:Y:S01]  /*eed0*/  @P2 DFMA R16, R24, R12, R6 ;  /* 0x0000000c1810222b */ /* 0x0044e20000000006 */
[----:B-1----:R0:W5:Y:S04]  /*eee0*/  LDL.LU.64 R28, [R1+0x1f8] ;  /* 0x0001f800011c7983 */ /* 0x0021680000300a00 */
[----:B--2---:R0:W5:Y:S04]  /*eef0*/  LDL.LU.64 R24, [R1+0x1f0] ;  /* 0x0001f00001187983 */ /* 0x0041680000300a00 */
[----:B---3--:R0:W-:Y:S01]  /*ef00*/  @P2 STL.64 [R1+0xe8], R16 ;  /* 0x0000e81001002387 */ /* 0x0081e20000100a00 */
[----:B------:R-:W-:-:S05]  /*ef10*/  @!P0 BRA `(.L_x_320) ;  /* 0x0000089000008947 */ /* 0x000fca0003800000 */
[----:B------:R1:W2:Y:S04]  /*ef20*/  LDG.E.64 R6, [R4.64+0x20] ;  /* 0x0000200404067981 */ /* 0x0002a8000c1e1b00 */
[----:B------:R-:W2:Y:S04]  /*ef30*/  LDG.E.64 R8, [R2.64+0xe0] ;  /* 0x0000e00402087981 */ /* 0x000ea8000c1e1b00 */
[----:B------:R-:W3:Y:S04]  /*ef40*/  LDG.E.64 R10, [R2.64+0xe8] ;  /* 0x0000e804020a7981 */ /* 0x000ee8000c1e1b00 */
[----:B-1----:R-:W4:Y:S01]  /*ef50*/  LDG.E.64 R4, [R4.64+0x28] ;  /* 0x0000280404047981 */ /* 0x002f22000c1e1b00 */
[C---:B--2---:R-:W4:Y:S04]  /*ef60*/  DFMA R118, R6.reuse, R8, R118 ;  /* 0x000000080676722b */ /* 0x044f280000000076 */
[-C--:B---3--:R-:W1:Y:S04]  /*ef70*/  DFMA R2, R6, R10.reuse, R86 ;  /* 0x0000000a0602722b */ /* 0x088e680000000056 */
[C---:B----4-:R2:W3:Y:S04]  /*ef80*/  DFMA R118, -R4.reuse, R10, R118 ;  /* 0x0000000a0476722b */ /* 0x0504e80000000176 */
[----:B-1----:R2:W1:Y:S01]  /*ef90*/  DFMA R86, R4, R8, R2 ;  /* 0x000000080456722b */ /* 0x0024620000000002 */
[----:B------:R-:W-:-:S05]  /*efa0*/  BRA `(.L_x_320) ;  /* 0x0000080000007947 */ /* 0x000fca0003800000 */
.L_x_319:
[----:B-----5:R1:W-:Y:S01]  /*efb0*/  STL.64 [R1+0x200], R30 ;  /* 0x0002001e01007387 */ /* 0x0203e20000100a00 */
[----:B------:R-:W-:Y:S02]  /*efc0*/  ISETP.GE.AND P0, PT, R18, c[0x0][0x160], PT ;  /* 0x0000580012007a0c */ /* 0x000fe40003f06270 */
[----:B------:R-:W-:Y:S01]  /*efd0*/  ISETP.GE.AND P1, PT, R20, c[0x0][0x160], PT ;  /* 0x0000580014007a0c */ /* 0x000fe20003f26270 */
[----:B------:R-:W-:Y:S01]  /*efe0*/  STL.64 [R1+0x1f8], R28 ;  /* 0x0001f81c01007387 */ /* 0x000fe20000100a00 */
[C---:B------:R-:W-:Y:S02]  /*eff0*/  ISETP.LT.AND P0, PT, R26.reuse, c[0x0][0x164], !P0 ;  /* 0x000059001a007a0c */ /* 0x040fe40004701270 */
[----:B------:R-:W-:Y:S01]  /*f000*/  ISETP.LT.AND P1, PT, R26, c[0x0][0x164], !P1 ;  /* 0x000059001a007a0c */ /* 0x000fe20004f21270 */
[----:B------:R2:W-:Y:S01]  /*f010*/  STL.64 [R1+0x1f0], R24 ;  /* 0x0001f01801007387 */ /* 0x0005e20000100a00 */
[----:B------:R-:W-:Y:S04]  /*f020*/  ISETP.GE.AND P2, PT, R22, c[0x0][0x160], PT ;  /* 0x0000580016007a0c */ /* 0x000fe80003f46270 */
[----:B------:R-:W-:Y:S05]  /*f030*/  ISETP.LT.AND P2, PT, R26, c[0x0][0x164], !P2 ;  /* 0x000059001a007a0c */ /* 0x000fea0005741270 */
[----:B------:R3:W4:Y:S04]  /*f040*/  @P0 LDG.E.64 R8, [R14.64] ;  /* 0x000000040e080981 */ /* 0x000728000c1e1b00 */
[----:B0-----:R-:W4:Y:S04]  /*f050*/  @P0 LDG.E.64 R16, [R2.64+0xe0] ;  /* 0x0000e00402100981 */ /* 0x001f28000c1e1b00 */
[----:B------:R-:W4:Y:S04]  /*f060*/  @P0 LDG.E.64 R6, [R2.64+0xe8] ;  /* 0x0000e80402060981 */ /* 0x000f28000c1e1b00 */
[----:B-1----:R-:W4:Y:S04]  /*f070*/  @P1 LDG.E.64 R30, [R2.64+0xe0] ;  /* 0x0000e004021e1981 */ /* 0x002f28000c1e1b00 */
[----:B------:R-:W4:Y:S04]  /*f080*/  @P1 LDG.E.64 R12, [R2.64+0xe8] ;  /* 0x0000e804020c1981 */ /* 0x000f28000c1e1b00 */
[----:B--2---:R3:W2:Y:S04]  /*f090*/  @P0 LDG.E.64 R24, [R14.64+0x8] ;  /* 0x000008040e180981 */ /* 0x0046a8000c1e1b00 */
[----:B------:R-:W2:Y:S04]  /*f0a0*/  @P1 LDG.E.64 R28, [R4.64+0x8] ;  /* 0x00000804041c1981 */ /* 0x000ea8000c1e1b00 */
[----:B---3--:R-:W3:Y:S01]  /*f0b0*/  @P1 LDG.E.64 R14, [R4.64] ;  /* 0x00000004040e1981 */ /* 0x008ee2000c1e1b00 */
[----:B----4-:R-:W2:Y:S06]  /*f0c0*/  @P0 DFMA R10, R8, R16, R180 ;  /* 0x00000010080a022b */ /* 0x010eac00000000b4 */
[-C--:B--2---:R-:W-:Y:S04]  /*f0d0*/  @P0 DFMA R180, R24, R6.reuse, R10 ;  /* 0x0000000618b4022b */ /* 0x084fe8000000000a */
[----:B------:R0:W1:Y:S02]  /*f0e0*/  @P0 DFMA R6, -R8, R6, R182 ;  /* 0x000000060806022b */ /* 0x00006400000001b6 */
[----:B0-----:R-:W2:Y:S04]  /*f0f0*/  @P2 LDG.E.64 R8, [R2.64+0xe8] ;  /* 0x0000e80402082981 */ /* 0x001ea8000c1e1b00 */
[----:B-1----:R0:W-:Y:S01]  /*f100*/  @P0 DFMA R182, R24, R16, R6 ;  /* 0x0000001018b6022b */ /* 0x0021e20000000006 */
[----:B------:R-:W-:Y:S01]  /*f110*/  ISETP.GE.AND P0, PT, R0, c[0x0][0x160], PT ;  /* 0x0000580000007a0c */ /* 0x000fe20003f06270 */
[----:B0-----:R-:W4:Y:S03]  /*f120*/  @P2 LDG.E.64 R16, [R2.64+0xe0] ;  /* 0x0000e00402102981 */ /* 0x001f26000c1e1b00 */
[----:B------:R-:W-:Y:S01]  /*f130*/  ISETP.LT.AND P0, PT, R26, c[0x0][0x164], !P0 ;  /* 0x000059001a007a0c */ /* 0x000fe20004701270 */
[----:B------:R-:W4:Y:S04]  /*f140*/  @P2 LDG.E.64 R6, [R4.64+0x10] ;  /* 0x0000100404062981 */ /* 0x000f28000c1e1b00 */
[----:B------:R-:W2:Y:S01]  /*f150*/  @P2 LDG.E.64 R24, [R4.64+0x18] ;  /* 0x0000180404182981 */ /* 0x000ea2000c1e1b00 */
[----:B---3--:R-:W0:Y:S06]  /*f160*/  @P1 DFMA R10, R14, R30, R244 ;  /* 0x0000001e0e0a122b */ /* 0x008e2c00000000f4 */
[-C--:B0-----:R-:W-:Y:S04]  /*f170*/  @P1 DFMA R244, R28, R12.reuse, R10 ;  /* 0x0000000c1cf4122b */ /* 0x081fe8000000000a */
        /* <DEDUP_REMOVED lines=12> */
[----:B---3--:R0:W-:Y:S01]  /*f240*/  @P2 STL.64 [R1+0xe8], R12 ;  /* 0x0000e80c01002387 */ /* 0x0081e20000100a00 */
[----:B------:R-:W-:-:S05]  /*f250*/  @!P0 BRA `(.L_x_320) ;  /* 0x0000055000008947 */ /* 0x000fca0003800000 */
[----:B------:R-:W2:Y:S04]  /*f260*/  LDG.E.64 R10, [R2.64+0xe0] ;  /* 0x0000e004020a7981 */ /* 0x000ea8000c1e1b00 */
[----:B------:R-:W2:Y:S04]  /*f270*/  LDG.E.64 R6, [R4.64+0x20] ;  /* 0x0000200404067981 */ /* 0x000ea8000c1e1b00 */
[----:B------:R-:W3:Y:S04]  /*f280*/  LDG.E.64 R8, [R2.64+0xe8] ;  /* 0x0000e80402087981 */ /* 0x000ee8000c1e1b00 */
[----:B0-----:R2:W4:Y:S02]  /*f290*/  LDG.E.64 R12, [R4.64+0x28] ;  /* 0x00002804040c7981 */ /* 0x001524000c1e1b00 */
[C---:B--2---:R-:W4:Y:S04]  /*f2a0*/  DFMA R4, R6.reuse, R10, R118 ;  /* 0x0000000a0604722b */ /* 0x044f280000000076 */
[-C--:B---3--:R-:W0:Y:S04]  /*f2b0*/  DFMA R2, -R6, R8.reuse, R86 ;  /* 0x000000080602722b */ /* 0x088e280000000156 */
[C---:B----4-:R1:W2:Y:S04]  /*f2c0*/  DFMA R118, R12.reuse, R8, R4 ;  /* 0x000000080c76722b */ /* 0x0502a80000000004 */
[----:B0-----:R1:W0:Y:S01]  /*f2d0*/  DFMA R86, R12, R10, R2 ;  /* 0x0000000a0c56722b */ /* 0x0012220000000002 */
[----:B------:R-:W-:-:S05]  /*f2e0*/  BRA `(.L_x_320) ;  /* 0x000004c000007947 */ /* 0x000fca0003800000 */
.L_x_318:
[----:B-----5:R1:W-:Y:S01]  /*f2f0*/  STL.64 [R1+0x218], R36 ;  /* 0x0002182401007387 */ /* 0x0203e20000100a00 */
[----:B------:R-:W-:Y:S02]  /*f300*/  ISETP.GE.AND P0, PT, R18, c[0x0][0x160], PT ;  /* 0x0000580012007a0c */ /* 0x000fe40003f06270 */
[----:B------:R-:W-:Y:S01]  /*f310*/  ISETP.GE.AND P1, PT, R20, c[0x0][0x160], PT ;  /* 0x0000580014007a0c */ /* 0x000fe20003f26270 */
[----:B------:R-:W-:Y:S01]  /*f320*/  STL.64 [R1+0x210], R34 ;  /* 0x0002102201007387 */ /* 0x000fe20000100a00 */
[C---:B------:R-:W-:Y:S02]  /*f330*/  ISETP.LT.AND P0, PT, R26.reuse, c[0x0][0x164], !P0 ;  /* 0x000059001a007a0c */ /* 0x040fe40004701270 */
[----:B------:R-:W-:Y:S01]  /*f340*/  ISETP.LT.AND P1, PT, R26, c[0x0][0x164], !P1 ;  /* 0x000059001a007a0c */ /* 0x000fe20004f21270 */
[----:B------:R2:W-:Y:S01]  /*f350*/  STL.64 [R1+0x208], R32 ;  /* 0x0002082001007387 */ /* 0x0005e20000100a00 */
[----:B------:R-:W-:Y:S09]  /*f360*/  ISETP.GE.AND P3, PT, R0, c[0x0][0x160], PT ;  /* 0x0000580000007a0c */ /* 0x000ff20003f66270 */
[----:B------:R3:W4:Y:S01]  /*f370*/  @P0 LDG.E.64 R8, [R14.64] ;  /* 0x000000040e080981 */ /* 0x000722000c1e1b00 */
[----:B0-----:R-:W-:Y:S03]  /*f380*/  @P0 IMAD.MOV.U32 R16, RZ, RZ, c[0x0][0x1a0] ;  /* 0x00006800ff100624 */ /* 0x001fe600078e00ff */
[----:B------:R-:W4:Y:S02]  /*f390*/  @P0 LDG.E.64 R6, [R2.64+0xe8] ;  /* 0x0000e80402060981 */ /* 0x000f24000c1e1b00 */
[----:B------:R-:W-:Y:S02]  /*f3a0*/  @P0 ISETP.NE.AND P2, PT, R16, 0x1, PT ;  /* 0x000000011000080c */ /* 0x000fe40003f45270 */
[----:B------:R-:W4:Y:S04]  /*f3b0*/  @P0 LDG.E.64 R10, [R2.64+0xe0] ;  /* 0x0000e004020a0981 */ /* 0x000f28000c1e1b00 */
[----:B-1----:R-:W4:Y:S04]  /*f3c0*/  @P1 LDG.E.64 R36, [R2.64+0xe0] ;  /* 0x0000e00402241981 */ /* 0x002f28000c1e1b00 */
[----:B------:R-:W4:Y:S04]  /*f3d0*/  @P1 LDG.E.64 R16, [R4.64] ;  /* 0x0000000404101981 */ /* 0x000f28000c1e1b00 */
[----:B--2---:R-:W2:Y:S04]  /*f3e0*/  LDL.64 R32, [R1+0xe0] ;  /* 0x0000e00001207983 */ /* 0x004ea80000100a00 */
[----:B------:R-:W2:Y:S04]  /*f3f0*/  @P1 LDG.E.64 R34, [R4.64+0x8] ;  /* 0x0000080404221981 */ /* 0x000ea8000c1e1b00 */
[----:B---3--:R-:W3:Y:S04]  /*f400*/  @P0 LDG.E.64 R14, [R14.64+0x8] ;  /* 0x000008040e0e0981 */ /* 0x008ee8000c1e1b00 */
[----:B------:R0:W-:Y:S04]  /*f410*/  STL.64 [R1+0x200], R30 ;  /* 0x0002001e01007387 */ /* 0x0001e80000100a00 */
[----:B------:R-:W-:Y:S04]  /*f420*/  STL.64 [R1+0x1f8], R28 ;  /* 0x0001f81c01007387 */ /* 0x000fe80000100a00 */
[----:B------:R1:W-:Y:S04]  /*f430*/  STL.64 [R1+0x1f0], R24 ;  /* 0x0001f01801007387 */ /* 0x0003e80000100a00 */
[----:B0-----:R-:W2:Y:S04]  /*f440*/  @P1 LDG.E.64 R30, [R2.64+0xe8] ;  /* 0x0000e804021e1981 */ /* 0x001ea8000c1e1b00 */
[----:B-1----:R-:W2:Y:S01]  /*f450*/  LDL.64 R24, [R1+0xe8] ;  /* 0x0000e80001187983 */ /* 0x002ea20000100a00 */
[----:B----4-:R-:W0:Y:S10]  /*f460*/  @P0 DADD R12, -RZ, -R6 ;  /* 0x00000000ff0c0229 */ /* 0x010e340000000906 */
[----:B0-----:R-:W-:Y:S02]  /*f470*/  @P0 FSEL R13, R13, R7, !P2 ;  /* 0x000000070d0d0208 */ /* 0x001fe40005000000 */
[----:B------:R-:W-:Y:S01]  /*f480*/  @P0 FSEL R12, R12, R6, !P2 ;  /* 0x000000060c0c0208 */ /* 0x000fe20005000000 */
[----:B------:R-:W3:Y:S01]  /*f490*/  @P0 DFMA R6, R8, R10, R180 ;  /* 0x0000000a0806022b */ /* 0x000ee200000000b4 */
[----:B------:R-:W-:Y:S04]  /*f4a0*/  ISETP.GE.AND P2, PT, R22, c[0x0][0x160], PT ;  /* 0x0000580016007a0c */ /* 0x000fe80003f46270 */
[C---:B------:R-:W-:Y:S01]  /*f4b0*/  ISETP.LT.AND P2, PT, R26.reuse, c[0x0][0x164], !P2 ;  /* 0x000059001a007a0c */ /* 0x040fe20005741270 */
[----:B---3--:R-:W-:Y:S04]  /*f4c0*/  @P0 DFMA R180, R12, R14, R6 ;  /* 0x0000000e0cb4022b */ /* 0x008fe80000000006 */
[----:B------:R0:W1:Y:S08]  /*f4d0*/  @P0 DFMA R6, R8, R12, R182 ;  /* 0x0000000c0806022b */ /* 0x00007000000000b6 */
[----:B------:R3:W4:Y:S01]  /*f4e0*/  @P2 LDG.E.64 R28, [R2.64+0xe8] ;  /* 0x0000e804021c2981 */ /* 0x000722000c1e1b00 */
[----:B0-----:R-:W-:Y:S01]  /*f4f0*/  @P1 IMAD.MOV.U32 R12, RZ, RZ, c[0x0][0x1a0] ;  /* 0x00006800ff0c1624 */ /* 0x001fe200078e00ff */
[----:B-1----:R0:W-:Y:S01]  /*f500*/  @P0 DFMA R182, R14, -R10, R6 ;  /* 0x8000000a0eb6022b */ /* 0x0021e20000000006 */
[----:B------:R-:W-:Y:S01]  /*f510*/  ISETP.LT.AND P0, PT, R26, c[0x0][0x164], !P3 ;  /* 0x000059001a007a0c */ /* 0x000fe20005f01270 */
[----:B0-----:R4:W4:Y:S02]  /*f520*/  @P2 LDG.E.64 R10, [R4.64+0x10] ;  /* 0x00001004040a2981 */ /* 0x001924000c1e1b00 */
[----:B------:R-:W-:Y:S01]  /*f530*/  @P1 ISETP.NE.AND P5, PT, R12, 0x1, PT ;  /* 0x000000010c00180c */ /* 0x000fe20003fa5270 */
[----:B------:R-:W-:Y:S01]  /*f540*/  @P1 DFMA R6, R16, R36, R244 ;  /* 0x000000241006122b */ /* 0x000fe200000000f4 */
[----:B------:R3:W4:Y:S08]  /*f550*/  @P2 LDG.E.64 R12, [R2.64+0xe0] ;  /* 0x0000e004020c2981 */ /* 0x000730000c1e1b00 */
[----:B------:R3:W4:Y:S01]  /*f560*/  @P0 LDG.E.64 R14, [R2.64+0xe0] ;  /* 0x0000e004020e0981 */ /* 0x000722000c1e1b00 */
[----:B------:R-:W-:Y:S01]  /*f570*/  @P0 IMAD.MOV.U32 R23, RZ, RZ, c[0x0][0x1a0] ;  /* 0x00006800ff170624 */ /* 0x000fe200078e00ff */
[----:B--2---:R-:W0:Y:S10]  /*f580*/  @P1 DADD R8, -RZ, -R30 ;  /* 0x00000000ff081229 */ /* 0x004e34000000091e */
[----:B0-----:R-:W-:Y:S02]  /*f590*/  @P1 FSEL R8, R8, R30, !P5 ;  /* 0x0000001e08081208 */ /* 0x001fe40006800000 */
[----:B------:R-:W-:Y:S02]  /*f5a0*/  @P1 FSEL R9, R9, R31, !P5 ;  /* 0x0000001f09091208 */ /* 0x000fe40006800000 */
[----:B------:R3:W2:Y:S04]  /*f5b0*/  @P0 LDG.E.64 R30, [R2.64+0xe8] ;  /* 0x0000e804021e0981 */ /* 0x0006a8000c1e1b00 */
[----:B------:R-:W-:Y:S04]  /*f5c0*/  @P1 DFMA R244, R8, R34, R6 ;  /* 0x0000002208f4122b */ /* 0x000fe80000000006 */
[----:B------:R0:W1:Y:S02]  /*f5d0*/  @P1 DFMA R6, R16, R8, R246 ;  /* 0x000000081006122b */ /* 0x00006400000000f6 */
[----:B0-----:R4:W2:Y:S04]  /*f5e0*/  @P2 LDG.E.64 R8, [R4.64+0x18] ;  /* 0x0000180404082981 */ /* 0x0018a8000c1e1b00 */
[----:B-1----:R0:W-:Y:S01]  /*f5f0*/  @P1 DFMA R246, R34, -R36, R6 ;  /* 0x8000002422f6122b */ /* 0x0021e20000000006 */
[----:B------:R4:W2:Y:S04]  /*f600*/  @P0 LDG.E.64 R16, [R4.64+0x28] ;  /* 0x0000280404100981 */ /* 0x0008a8000c1e1b00 */
[----:B0-----:R4:W2:Y:S04]  /*f610*/  @P0 LDG.E.64 R6, [R4.64+0x20] ;  /* 0x0000200404060981 */ /* 0x0018a8000c1e1b00 */
[----:B------:R0:W5:Y:S01]  /*f620*/  LDL.LU.64 R36, [R1+0x218] ;  /* 0x0002180001247983 */ /* 0x0001620000300a00 */
[----:B---3--:R-:W-:Y:S03]  /*f630*/  @P2 IMAD.MOV.U32 R2, RZ, RZ, c[0x0][0x1a0] ;  /* 0x00006800ff022624 */ /* 0x008fe600078e00ff */
[----:B------:R0:W5:Y:S02]  /*f640*/  LDL.LU.64 R34, [R1+0x210] ;  /* 0x0002100001227983 */ /* 0x0001640000300a00 */
[----:B------:R-:W-:Y:S01]  /*f650*/  @P2 ISETP.NE.AND P1, PT, R2, 0x1, PT ;  /* 0x000000010200280c */ /* 0x000fe20003f25270 */
[----:B----4-:R-:W1:Y:S04]  /*f660*/  @P2 DADD R4, -RZ, -R28 ;  /* 0x00000000ff042229 */ /* 0x010e68000000091c */
[----:B------:R-:W3:Y:S06]  /*f670*/  @P2 DFMA R2, R10, R12, R32 ;  /* 0x0000000c0a02222b */ /* 0x000eec0000000020 */
[----:B-1----:R-:W-:Y:S02]  /*f680*/  @P2 FSEL R4, R4, R28, !P1 ;  /* 0x0000001c04042208 */ /* 0x002fe40004800000 */
[----:B------:R-:W-:Y:S02]  /*f690*/  @P2 FSEL R5, R5, R29, !P1 ;  /* 0x0000001d05052208 */ /* 0x000fe40004800000 */
[----:B------:R-:W-:Y:S01]  /*f6a0*/  @P0 ISETP.NE.AND P1, PT, R23, 0x1, PT ;  /* 0x000000011700080c */ /* 0x000fe20003f25270 */
[----:B--2---:R-:W-:Y:S04]  /*f6b0*/  @P0 DADD R28, -RZ, -R30 ;  /* 0x00000000ff1c0229 */ /* 0x004fe8000000091e */
[----:B---3--:R-:W1:Y:S04]  /*f6c0*/  @P2 DFMA R32, R4, R8, R2 ;  /* 0x000000080420222b */ /* 0x008e680000000002 */
[----:B------:R2:W3:Y:S03]  /*f6d0*/  @P2 DFMA R4, R10, R4, R24 ;  /* 0x000000040a04222b */ /* 0x0004e60000000018 */
[----:B-1----:R1:W-:Y:S01]  /*f6e0*/  @P2 STL.64 [R1+0xe0], R32 ;  /* 0x0000e02001002387 */ /* 0x0023e20000100a00 */
[----:B--2---:R-:W-:Y:S01]  /*f6f0*/  @P0 FSEL R10, R28, R30, !P1 ;  /* 0x0000001e1c0a0208 */ /* 0x004fe20004800000 */
[----:B------:R-:W2:Y:S01]  /*f700*/  @P0 DFMA R2, R6, R14, R118 ;  /* 0x0000000e0602022b */ /* 0x000ea20000000076 */
[----:B------:R-:W-:Y:S03]  /*f710*/  @P0 FSEL R11, R29, R31, !P1 ;  /* 0x0000001f1d0b0208 */ /* 0x000fe60004800000 */
[----:B---3--:R-:W-:Y:S04]  /*f720*/  @P2 DFMA R24, R8, -R12, R4 ;  /* 0x8000000c0818222b */ /* 0x008fe80000000004 */
[----:B--2---:R-:W-:Y:S04]  /*f730*/  @P0 DFMA R118, R10, R16, R2 ;  /* 0x000000100a76022b */ /* 0x004fe80000000002 */
[----:B------:R-:W2:Y:S06]  /*f740*/  @P0 DFMA R2, R6, R10, R86 ;  /* 0x0000000a0602022b */ /* 0x000eac0000000056 */
[----:B--2---:R0:W2:Y:S01]  /*f750*/  @P0 DFMA R86, R16, -R14, R2 ;  /* 0x8000000e1056022b */ /* 0x0040a20000000002 */
[----:B-1----:R0:W5:Y:S04]  /*f760*/  LDL.LU.64 R32, [R1+0x208] ;  /* 0x0002080001207983 */ /* 0x0021680000300a00 */
[----:B------:R0:W5:Y:S04]  /*f770*/  LDL.LU.64 R30, [R1+0x200] ;  /* 0x00020000011e7983 */ /* 0x0001680000300a00 */
[----:B------:R0:W5:Y:S04]  /*f780*/  LDL.LU.64 R28, [R1+0x1f8] ;  /* 0x0001f800011c7983 */ /* 0x0001680000300a00 */
[----:B------:R1:W-:Y:S04]  /*f790*/  @P2 STL.64 [R1+0xe8], R24 ;  /* 0x0000e81801002387 */ /* 0x0003e80000100a00 */
[----:B-1----:R0:W5:Y:S02]  /*f7a0*/  LDL.LU.64 R24, [R1+0x1f0] ;  /* 0x0001f00001187983 */ /* 0x0021640000300a00 */
.L_x_320:
[----:B--23--:R-:W-:Y:S05]  /*f7b0*/  BSYNC B0 ;  /* 0x0000000000007941 */ /* 0x00cfea0003800000 */
.L_x_317:
[----:B------:R-:W-:Y:S04]  /*f7c0*/  UIADD3 UR27, UR27, 0x1, URZ ;  /* 0x000000011b1b7890 */ /* 0x000fe8000fffe03f */
[----:B------:R-:W-:Y:S06]  /*f7d0*/  UISETP.GE.AND UP0, UPT, UR27, UR14, UPT ;  /* 0x0000000e1b00728c */ /* 0x000fec000bf06270 */
[----:B------:R-:W-:-:S13]  /*f7e0*/  PLOP3.LUT P0, PT, PT, PT, UP0, 0x80, 0x0 ;  /* 0x000000000000781c */ /* 0x000fda0003f0f008 */
[----:B------:R-:W-:-:S05]  /*f7f0*/  @!P0 BRA `(.L_x_321) ;  /* 0xffff381000008947 */ /* 0x000fca000383ffff */
.L_x_256:
[----:B01----:R-:W2:Y:S01]  /*f800*/  LDL.LU R2, [R1+0xf8] ;  /* 0x0000f80001027983 */ /* 0x003ea20000300800 */
[----:B------:R-:W-:Y:S01]  /*f810*/  ISETP.GE.AND P0, PT, R22, c[0x0][0x160], PT ;  /* 0x0000580016007a0c */ /* 0x000fe20003f06270 */
[----:B------:R-:W-:Y:S01]  /*f820*/  UISETP.NE.U32.AND UP4, UPT, UR23, URZ, UPT ;  /* 0x0000003f1700728c */ /* 0x000fe2000bf85070 */
[----:B------:R-:W-:Y:S01]  /*f830*/  LOP3.LUT R252, R252, 0xdfffffff, RZ, 0xc0, !PT ;  /* 0xdffffffffcfc7812 */ /* 0x000fe200078ec0ff */
[----:B------:R-:W-:Y:S01]  /*f840*/  BSSY B1, `(.L_x_322) ;  /* 0x0000e51000017945 */ /* 0x000fe20003800000 */
[----:B-----5:R-:W-:Y:S01]  /*f850*/  ISETP.LT.AND P3, PT, R32, c[0x0][0x164], !P0 ;  /* 0x0000590020007a0c */ /* 0x020fe20004761270 */
[----:B------:R-:W-:Y:S01]  /*f860*/  UISETP.NE.AND.EX UP4, UPT, UR22, URZ, UPT, UP4 ;  /* 0x0000003f1600728c */ /* 0x000fe2000bf85340 */
[----:B------:R-:W-:Y:S02]  /*f870*/  ISETP.LT.AND P2, PT, R46, c[0x0][0x164], !P0 ;  /* 0x000059002e007a0c */ /* 0x000fe40004741270 */
[----:B------:R-:W-:Y:S02]  /*f880*/  ISETP.LT.AND P1, PT, R30, c[0x0][0x164], !P0 ;  /* 0x000059001e007a0c */ /* 0x000fe40004721270 */
[----:B------:R-:W-:-:S02]  /*f890*/  ISETP.GE.AND P5, PT, R0, c[0x0][0x160], PT ;  /* 0x0000580000007a0c */ /* 0x000fc40003fa6270 */
[----:B--2---:R-:W-:-:S05]  /*f8a0*/  LOP3.LUT R2, R2, 0xfdffffff, RZ, 0xc0, !PT ;  /* 0xfdffffff02027812 */ /* 0x004fca00078ec0ff */
[----:B------:R-:W-:Y:S02]  /*f8b0*/  @P3 LOP3.LUT R2, R2, 0x2000000, RZ, 0xfc, !PT ;  /* 0x0200000002023812 */ /* 0x000fe400078efcff */
[----:B------:R-:W-:Y:S02]  /*f8c0*/  ISETP.LT.AND P3, PT, R36, c[0x0][0x164], !P0 ;  /* 0x0000590024007a0c */ /* 0x000fe40004761270 */
[----:B------:R-:W-:-:S04]  /*f8d0*/  LOP3.LUT R2, R2, 0xfffff7ff, RZ, 0xc0, !PT ;  /* 0xfffff7ff02027812 */ /* 0x000fc800078ec0ff */
        /* <DEDUP_REMOVED lines=17> */
[----:B------:R-:W-:Y:S02]  /*f9f0*/  ISETP.LT.AND P3, PT, R42, c[0x0][0x164], !P0 ;  /* 0x000059002a007a0c */ /* 0x000fe40004761270 */
[----:B------:R-:W-:Y:S02]  /*fa00*/  LOP3.LUT R252, R252, 0xefffffff, RZ, 0xc0, !PT ;  /* 0xeffffffffcfc7812 */ /* 0x000fe400078ec0ff */
[----:B------:R-:W-:Y:S02]  /*fa10*/  ISETP.LT.AND P2, PT, R48, c[0x0][0x164], !P0 ;  /* 0x0000590030007a0c */ /* 0x000fe40004741270 */
[----:B------:R-:W-:-:S02]  /*fa20*/  @P1 LOP3.LUT R252, R252, 0x10000000, RZ, 0xfc, !PT ;  /* 0x10000000fcfc1812 */ /* 0x000fc400078efcff */
[----:B------:R-:W-:Y:S02]  /*fa30*/  ISETP.LT.AND P1, PT, R26, c[0x0][0x164], !P0 ;  /* 0x000059001a007a0c */ /* 0x000fe40004721270 */
[----:B------:R-:W-:Y:S02]  /*fa40*/  LOP3.LUT R252, R252, 0xf7ffffff, RZ, 0xc0, !PT ;  /* 0xf7fffffffcfc7812 */ /* 0x000fe400078ec0ff */
[----:B------:R-:W-:Y:S02]  /*fa50*/  LOP3.LUT R2, R2, 0xffbfffff, RZ, 0xc0, !PT ;  /* 0xffbfffff02027812 */ /* 0x000fe400078ec0ff */
        /* <DEDUP_REMOVED lines=8> */
[----:B------:R-:W-:Y:S02]  /*fae0*/  LOP3.LUT R252, R252, 0xfffeffff, RZ, 0xc0, !PT ;  /* 0xfffefffffcfc7812 */ /* 0x000fe400078ec0ff */
[----:B------:R-:W-:Y:S02]  /*faf0*/  ISETP.LT.AND P0, PT, R50, c[0x0][0x164], !P0 ;  /* 0x0000590032007a0c */ /* 0x000fe40004701270 */
[----:B------:R-:W-:-:S04]  /*fb00*/  @P3 LOP3.LUT R252, R252, 0x10000, RZ, 0xfc, !PT ;  /* 0x00010000fcfc3812 */ /* 0x000fc800078efcff */
        /* <DEDUP_REMOVED lines=50> */
[----:B------:R-:W-:Y:S02]  /*fe30*/  ISETP.GE.AND P1, PT, R18, c[0x0][0x160], PT ;  /* 0x0000580012007a0c */ /* 0x000fe40003f26270 */
[----:B------:R-:W-:Y:S02]  /*fe40*/  LOP3.LUT R252, R252, 0xfffffffe, RZ, 0xc0, !PT ;  /* 0xfffffffefcfc7812 */ /* 0x000fe400078ec0ff */
[----:B------:R-:W-:Y:S02]  /*fe50*/  ISETP.LT.AND P2, PT, R50, c[0x0][0x164], !P1 ;  /* 0x0000590032007a0c */ /* 0x000fe40004f41270 */
[----:B------:R-:W-:Y:S02]  /*fe60*/  @P0 LOP3.LUT R252, R252, 0x1, RZ, 0xfc, !PT ;  /* 0x00000001fcfc0812 */ /* 0x000fe400078efcff */
[----:B------:R-:W-:-:S02]  /*fe70*/  ISETP.LT.AND P0, PT, R34, c[0x0][0x164], !P1 ;  /* 0x0000590022007a0c */ /* 0x000fc40004f01270 */
[----:B------:R-:W-:Y:S02]  /*fe80*/  ISETP.LT.AND P3, PT, R36, c[0x0][0x164], !P1 ;  /* 0x0000590024007a0c */ /* 0x000fe40004f61270 */
[----:B------:R-:W-:Y:S02]  /*fe90*/  LOP3.LUT R252, R252, 0xfbffffff, RZ, 0xc0, !PT ;  /* 0xfbfffffffcfc7812 */ /* 0x000fe400078ec0ff */
[----:B------:R-:W-:-:S03]  /*fea0*/  ISETP.LT.AND P4, PT, R48, c[0x0][0x164], !P1 ;  /* 0x0000590030007a0c */ /* 0x000fc60004f81270 */
        /* <DEDUP_REMOVED lines=32> */
[----:B------:R-:W-:-:S02]  /*100b0*/  LOP3.LUT R252, R252, 0xffffbfff, RZ, 0xc0, !PT ;  /* 0xffffbffffcfc7812 */ /* 0x000fc400078ec0ff */
        /* <DEDUP_REMOVED lines=10> */
[----:B------:R-:W-:-:S09]  /*10160*/  LOP3.LUT R252, R252, 0x7fffffff, RZ, 0xc0, !PT ;  /* 0x7ffffffffcfc7812 */ /* 0x000fd200078ec0ff */
        /* <DEDUP_REMOVED lines=9> */
[----:B------:R-:W-:Y:S01]  /*10200*/  LOP3.LUT R252, R252, 0xbfffffff, RZ, 0xc0, !PT ;  /* 0xbffffffffcfc7812 */ /* 0x000fe200078ec0ff */
[----:B------:R0:W-:Y:S01]  /*10210*/  STL [R1+0xf8], R2 ;  /* 0x0000f80201007387 */ /* 0x0001e20000100800 */
[----:B------:R-:W-:Y:S02]  /*10220*/  ISETP.LT.AND P0, PT, R38, c[0x0][0x164], !P2 ;  /* 0x0000590026007a0c */ /* 0x000fe40005701270 */
[----:B------:R-:W-:-:S02]  /*10230*/  @P6 LOP3.LUT R252, R252, 0x40000000, RZ, 0xfc, !PT ;  /* 0x40000000fcfc6812 */ /* 0x000fc400078efcff */
        /* <DEDUP_REMOVED lines=24> */
[----:B------:R-:W-:Y:S02]  /*103c0*/  @P0 LOP3.LUT R252, R252, 0x8, RZ, 0xfc, !PT ;  /* 0x00000008fcfc0812 */ /* 0x000fe400078efcff */
[----:B------:R-:W-:-:S13]  /*103d0*/  PLOP3.LUT P0, PT, PT, PT, UP4, 0x40, 0x0 ;  /* 0x000000000000781c */ /* 0x000fda0003f0e848 */
[----:B------:R-:W-:Y:S05]  /*103e0*/  @P0 BRA `(.L_x_323) ;  /* 0x0000815000000947 */ /* 0x000fea0003800000 */
[----:B0-----:R-:W-:Y:S01]  /*103f0*/  BSSY B0, `(.L_x_324) ;  /* 0x000001e000007945 */ /* 0x001fe20003800000 */
[----:B------:R-:W-:Y:S05]  /*10400*/  @!P1 BRA `(.L_x_325) ;  /* 0x000001c000009947 */ /* 0x000fea0003800000 */
[----:B------:R-:W2:Y:S04]  /*10410*/  LDL.64 R2, [R1+0x190] ;  /* 0x0001900001027983 */ /* 0x000ea80000100a00 */
[----:B------:R-:W3:Y:S04]  /*10420*/  LDL R4, [R1+0x1ec] ;  /* 0x0001ec0001047983 */ /* 0x000ee80000100800 */
[----:B------:R-:W4:Y:S04]  /*10430*/  LDL.64 R8, [R1+0x158] ;  /* 0x0001580001087983 */ /* 0x000f280000100a00 */
[----:B------:R-:W5:Y:S01]  /*10440*/  LDL R7, [R1+0x18c] ;  /* 0x00018c0001077983 */ /* 0x000f620000100800 */
[----:B--2---:R-:W-:-:S04]  /*10450*/  LEA R2, P0, R2, UR25, 0x4 ;  /* 0x0000001902027c11 */ /* 0x004fc8000f8020ff */
[----:B---3--:R-:W-:-:S05]  /*10460*/  IADD3.X R3, R4, UR24, RZ, P0, !PT ;  /* 0x0000001804037c10 */ /* 0x008fca00087fe4ff */
[----:B------:R0:W2:Y:S04]  /*10470*/  LDG.E.64 R4, [R2.64] ;  /* 0x0000000402047981 */ /* 0x0000a8000c1e1b00 */
[----:B0-----:R-:W3:Y:S01]  /*10480*/  LDG.E.64 R2, [R2.64+0x8] ;  /* 0x0000080402027981 */ /* 0x001ee2000c1e1b00 */
[----:B------:R-:W0:Y:S08]  /*10490*/  F2F.F32.F64 R122, R122 ;  /* 0x0000007a007a7310 */ /* 0x000e300000301000 */
[----:B------:R-:W-:Y:S08]  /*104a0*/  F2F.F32.F64 R120, R120 ;  /* 0x0000007800787310 */ /* 0x000ff00000301000 */
[----:B--2---:R-:W-:Y:S08]  /*104b0*/  F2F.F32.F64 R6, R4 ;  /* 0x0000000400067310 */ /* 0x004ff00000301000 */
[----:B---3--:R0:W1:Y:S02]  /*104c0*/  F2F.F32.F64 R3, R2 ;  /* 0x0000000200037310 */ /* 0x0080640000301000 */
[----:B0-----:R-:W-:-:S02]  /*104d0*/  FMUL R2, R122, c[0x0][0x170] ;  /* 0x00005c007a027a20 */ /* 0x001fc40000400000 */
[----:B-1----:R-:W-:Y:S02]  /*104e0*/  FMUL R5, R3, c[0x0][0x1a8] ;  /* 0x00006a0003057a20 */ /* 0x002fe40000400000 */
[----:B------:R-:W-:Y:S02]  /*104f0*/  FFMA R4, R120, c[0x0][0x16c], -R2 ;  /* 0x00005b0078047a23 */ /* 0x000fe40000000802 */
[----:B------:R-:W-:-:S04]  /*10500*/  FFMA R5, R6, c[0x0][0x1a4], -R5 ;  /* 0x0000690006057a23 */ /* 0x000fc80000000805 */
[----:B------:R-:W-:-:S06]  /*10510*/  FADD R4, R4, R5 ;  /* 0x0000000504047221 */ /* 0x000fcc0000000000 */
[----:B------:R-:W0:Y:S01]  /*10520*/  F2F.F64.F32 R4, R4 ;  /* 0x0000000400047310 */ /* 0x000e220000201800 */
[----:B------:R-:W-:Y:S02]  /*10530*/  FMUL R122, R122, c[0x0][0x16c] ;  /* 0x00005b007a7a7a20 */ /* 0x000fe40000400000 */
[----:B------:R-:W-:Y:S01]  /*10540*/  FMUL R3, R3, c[0x0][0x1a4] ;  /* 0x0000690003037a20 */ /* 0x000fe20000400000 */
[----:B----4-:R-:W-:Y:S01]  /*10550*/  LEA R2, P0, R8, UR21, 0x4 ;  /* 0x0000001508027c11 */ /* 0x010fe2000f8020ff */
[----:B------:R-:W-:Y:S02]  /*10560*/  FFMA R122, R120, c[0x0][0x170], R122 ;  /* 0x00005c00787a7a23 */ /* 0x000fe4000000007a */
[----:B------:R-:W-:Y:S01]  /*10570*/  FFMA R6, R6, c[0x0][0x1a8], R3 ;  /* 0x00006a0006067a23 */ /* 0x000fe20000000003 */
[----:B-----5:R-:W-:-:S03]  /*10580*/  LEA.HI.X R3, R8, UR20, R7, 0x4, P0 ;  /* 0x0000001408037c11 */ /* 0x020fc600080f2407 */
[----:B------:R-:W-:Y:S02]  /*10590*/  FADD R122, R122, R6 ;  /* 0x000000067a7a7221 */ /* 0x000fe40000000000 */
[----:B0-----:R0:W-:Y:S02]  /*105a0*/  STG.E.64 [R2.64], R4 ;  /* 0x0000000402007986 */ /* 0x0011e4000c101b04 */
[----:B0-----:R-:W0:Y:S02]  /*105b0*/  F2F.F64.F32 R4, R122 ;  /* 0x0000007a00047310 */ /* 0x001e240000201800 */
[----:B0-----:R0:W-:Y:S02]  /*105c0*/  STG.E.64 [R2.64+0x8], R4 ;  /* 0x0000080402007986 */ /* 0x0011e4000c101b04 */
.L_x_325:
[----:B------:R-:W-:Y:S05]  /*105d0*/  BSYNC B0 ;  /* 0x0000000000007941 */ /* 0x000fea0003800000 */
.L_x_324:
[----:B------:R-:W-:Y:S01]  /*105e0*/  BSSY B0, `(.L_x_326) ;  /* 0x000001e000007945 */ /* 0x000fe20003800000 */
[----:B------:R-:W-:Y:S05]  /*105f0*/  @!P3 BRA `(.L_x_327) ;  /* 0x000001c00000b947 */ /* 0x000fea0003800000 */
[----:B0-----:R-:W2:Y:S04]  /*10600*/  LDL.64 R2, [R1+0x1c8] ;  /* 0x0001c80001027983 */ /* 0x001ea80000100a00 */
        /* <DEDUP_REMOVED lines=27> */
.L_x_327:
[----:B------:R-:W-:Y:S05]  /*107c0*/  BSYNC B0 ;  /* 0x0000000000007941 */ /* 0x000fea0003800000 */
.L_x_326:
[----:B------:R-:W2:Y:S01]  /*107d0*/  LDL R120, [R1+0xf8] ;  /* 0x0000f80001787983 */ /* 0x000ea20000100800 */
[----:B------:R-:W-:Y:S01]  /*107e0*/  BSSY B0, `(.L_x_328) ;  /* 0x000001f000007945 */ /* 0x000fe20003800000 */
[----:B--2---:R-:W-:-:S13]  /*107f0*/  LOP3.LUT P0, RZ, R120, 0x8, RZ, 0xc0, !PT ;  /* 0x0000000878ff7812 */ /* 0x004fda000780c0ff */
        /* <DEDUP_REMOVED lines=29> */
.L_x_329:
[----:B------:R-:W-:Y:S05]  /*109d0*/  BSYNC B0 ;  /* 0x0000000000007941 */ /* 0x000fea0003800000 */
.L_x_328:
        /* <DEDUP_REMOVED lines=30> */
.L_x_331:
[----:B------:R-:W-:Y:S05]  /*10bc0*/  BSYNC B0 ;  /* 0x0000000000007941 */ /* 0x000fea0003800000 */
.L_x_330:
[----:B0-----:R-:W2:Y:S04]  /*10bd0*/  LDL.64 R4, [R1+0x1b0] ;  /* 0x0001b00001047983 */ /* 0x001ea80000100a00 */
[----:B------:R-:W3:Y:S01]  /*10be0*/  LDL R2, [R1+0x1e8] ;  /* 0x0001e80001027983 */ /* 0x000ee20000100800 */
[----:B------:R-:W-:Y:S01]  /*10bf0*/  LOP3.LUT P1, RZ, R252, 0x800, RZ, 0xc0, !PT ;  /* 0x00000800fcff7812 */ /* 0x000fe2000782c0ff */
[----:B------:R-:W-:Y:S01]  /*10c00*/  BSSY B0, `(.L_x_332) ;  /* 0x000001c000007945 */ /* 0x000fe20003800000 */
[----:B--2---:R-:W-:-:S04]  /*10c10*/  LEA R8, P0, R4, UR25, 0x4 ;  /* 0x0000001904087c11 */ /* 0x004fc8000f8020ff */
[----:B---3--:R-:W-:-:S07]  /*10c20*/  IADD3.X R9, R2, UR24, RZ, P0, !PT ;  /* 0x0000001802097c10 */ /* 0x008fce00087fe4ff */
[----:B------:R-:W-:Y:S05]  /*10c30*/  @!P1 BRA `(.L_x_333) ;  /* 0x0000018000009947 */ /* 0x000fea0003800000 */
[----:B------:R-:W2:Y:S04]  /*10c40*/  LDL.64 R4, [R1+0x138] ;  /* 0x0001380001047983 */ /* 0x000ea80000100a00 */
[----:B------:R-:W3:Y:S01]  /*10c50*/  LDL R6, [R1+0x188] ;  /* 0x0001880001067983 */ /* 0x000ee20000100800 */
[----:B------:R-:W0:Y:S08]  /*10c60*/  F2F.F32.F64 R126, R126 ;  /* 0x0000007e007e7310 */ /* 0x000e300000301000 */
[----:B------:R-:W1:Y:S01]  /*10c70*/  F2F.F32.F64 R124, R124 ;  /* 0x0000007c007c7310 */ /* 0x000e620000301000 */
[----:B--2---:R-:W-:-:S04]  /*10c80*/  LEA R2, P0, R4, UR21, 0x4 ;  /* 0x0000001504027c11 */ /* 0x004fc8000f8020ff */
[----:B---3--:R-:W-:Y:S01]  /*10c90*/  LEA.HI.X R3, R4, UR20, R6, 0x4, P0 ;  /* 0x0000001404037c11 */ /* 0x008fe200080f2406 */
[----:B0-----:R-:W-:Y:S01]  /*10ca0*/  FMUL R4, R126, c[0x0][0x170] ;  /* 0x00005c007e047a20 */ /* 0x001fe20000400000 */
[----:B------:R-:W2:Y:S03]  /*10cb0*/  LDG.E.64 R6, [R8.64] ;  /* 0x0000000408067981 */ /* 0x000ea6000c1e1b00 */
[----:B-1----:R-:W-:Y:S02]  /*10cc0*/  FFMA R10, R124, c[0x0][0x16c], -R4 ;  /* 0x00005b007c0a7a23 */ /* 0x002fe40000000804 */
[----:B------:R-:W3:Y:S01]  /*10cd0*/  LDG.E.64 R4, [R8.64+0x8] ;  /* 0x0000080408047981 */ /* 0x000ee2000c1e1b00 */
[----:B------:R-:W-:-:S04]  /*10ce0*/  FMUL R126, R126, c[0x0][0x16c] ;  /* 0x00005b007e7e7a20 */ /* 0x000fc80000400000 */
[----:B------:R-:W-:Y:S01]  /*10cf0*/  FFMA R126, R124, c[0x0][0x170], R126 ;  /* 0x00005c007c7e7a23 */ /* 0x000fe2000000007e */
[----:B--2---:R-:W-:Y:S08]  /*10d00*/  F2F.F32.F64 R7, R6 ;  /* 0x0000000600077310 */ /* 0x004ff00000301000 */
[----:B---3--:R-:W0:Y:S02]  /*10d10*/  F2F.F32.F64 R4, R4 ;  /* 0x0000000400047310 */ /* 0x008e240000301000 */
[----:B0-----:R-:W-:-:S02]  /*10d20*/  FMUL R6, R4, c[0x0][0x1a8] ;  /* 0x00006a0004067a20 */ /* 0x001fc40000400000 */
[----:B------:R-:W-:Y:S02]  /*10d30*/  FMUL R4, R4, c[0x0][0x1a4] ;  /* 0x0000690004047a20 */ /* 0x000fe40000400000 */
[C---:B------:R-:W-:Y:S02]  /*10d40*/  FFMA R6, R7.reuse, c[0x0][0x1a4], -R6 ;  /* 0x0000690007067a23 */ /* 0x040fe40000000806 */
[----:B------:R-:W-:Y:S02]  /*10d50*/  FFMA R4, R7, c[0x0][0x1a8], R4 ;  /* 0x00006a0007047a23 */ /* 0x000fe40000000004 */
[----:B------:R-:W-:Y:S02]  /*10d60*/  FADD R6, R10, R6 ;  /* 0x000000060a067221 */ /* 0x000fe40000000000 */
[----:B------:R-:W-:-:S04]  /*10d70*/  FADD R4, R126, R4 ;  /* 0x000000047e047221 */ /* 0x000fc80000000000 */
[----:B------:R-:W0:Y:S08]  /*10d80*/  F2F.F64.F32 R6, R6 ;  /* 0x0000000600067310 */ /* 0x000e300000201800 */
[----:B------:R-:W1:Y:S01]  /*10d90*/  F2F.F64.F32 R4, R4 ;  /* 0x0000000400047310 */ /* 0x000e620000201800 */
[----:B0-----:R0:W-:Y:S04]  /*10da0*/  STG.E.64 [R2.64], R6 ;  /* 0x0000000602007986 */ /* 0x0011e8000c101b04 */
[----:B-1----:R0:W-:Y:S02]  /*10db0*/  STG.E.64 [R2.64+0x8], R4 ;  /* 0x0000080402007986 */ /* 0x0021e4000c101b04 */
.L_x_333:
[----:B------:R-:W-:Y:S05]  /*10dc0*/  BSYNC B0 ;  /* 0x0000000000007941 */ /* 0x000fea0003800000 */
.L_x_332:
        /* <DEDUP_REMOVED lines=31> */
.L_x_335:
[----:B------:R-:W-:Y:S05]  /*10fc0*/  BSYNC B0 ;  /* 0x0000000000007941 */ /* 0x000fea0003800000 */
.L_x_334:
[----:B0-----:R-:W2:Y:S04]  /*10fd0*/  LDL.64 R4, [R1+0x1a0] ;  /* 0x0001a00001047983 */ /* 0x001ea80000100a00 */
[----:B------:R-:W3:Y:S01]  /*10fe0*/  LDL R2, [R1+0x1d8] ;  /* 0x0001d80001027983 */ /* 0x000ee20000100800 */
[----:B------:R-:W-:Y:S01]  /*10ff0*/  LOP3.LUT P1, RZ, R120, 0x1, RZ, 0xc0, !PT ;  /* 0x0000000178ff7812 */ /* 0x000fe2000782c0ff */
[----:B------:R-:W-:Y:S01]  /*11000*/  BSSY B0, `(.L_x_336) ;  /* 0x000001e000007945 */ /* 0x000fe20003800000 */
[----:B--2---:R-:W-:-:S04]  /*11010*/  LEA R4, P0, R4, UR25, 0x4 ;  /* 0x0000001904047c11 */ /* 0x004fc8000f8020ff */
[----:B---3--:R-:W-:-:S07]  /*11020*/  IADD3.X R5, R2, UR24, RZ, P0, !PT ;  /* 0x0000001802057c10 */ /* 0x008fce00087fe4ff */
[----:B------:R-:W-:Y:S05]  /*11030*/  @!P1 BRA `(.L_x_337) ;  /* 0x000001a000009947 */ /* 0x000fea0003800000 */
[----:B------:R-:W2:Y:S04]  /*11040*/  LDL R16, [R1+0x174] ;  /* 0x0001740001107983 */ /* 0x000ea80000100800 */
[----:B------:R-:W3:Y:S04]  /*11050*/  LDL.64 R14, [R1+0x128] ;  /* 0x00012800010e7983 */ /* 0x000ee80000100a00 */
[----:B------:R-:W4:Y:S04]  /*11060*/  LDL.LU.64 R10, [R1+0x8] ;  /* 0x00000800010a7983 */ /* 0x000f280000300a00 */
[----:B------:R-:W5:Y:S01]  /*11070*/  LDL.LU.64 R12, [R1] ;  /* 0x00000000010c7983 */ /* 0x000f620000300a00 */
[C---:B---3--:R-:W-:Y:S01]  /*11080*/  LEA R2, P0, R14.reuse, UR21, 0x4 ;  /* 0x000000150e027c11 */ /* 0x048fe2000f8020ff */
[----:B----4-:R-:W0:Y:S03]  /*11090*/  F2F.F32.F64 R11, R10 ;  /* 0x0000000a000b7310 */ /* 0x010e260000301000 */
[----:B--2---:R-:W-:-:S05]  /*110a0*/  LEA.HI.X R3, R14, UR20, R16, 0x4, P0 ;  /* 0x000000140e037c11 */ /* 0x004fca00080f2410 */
[----:B-----5:R0:W1:Y:S02]  /*110b0*/  F2F.F32.F64 R10, R12 ;  /* 0x0000000c000a7310 */ /* 0x0200640000301000 */
[C---:B0-----:R-:W-:Y:S02]  /*110c0*/  FMUL R12, R11.reuse, c[0x0][0x170] ;  /* 0x00005c000b0c7a20 */ /* 0x041fe40000400000 */
[----:B------:R-:W-:Y:S02]  /*110d0*/  FMUL R11, R11, c[0x0][0x16c] ;  /* 0x00005b000b0b7a20 */ /* 0x000fe40000400000 */
[C---:B-1----:R-:W-:Y:S02]  /*110e0*/  FFMA R15, R10.reuse, c[0x0][0x16c], -R12 ;  /* 0x00005b000a0f7a23 */ /* 0x042fe4000000080c */
[----:B------:R-:W-:Y:S01]  /*110f0*/  FFMA R14, R10, c[0x0][0x170], R11 ;  /* 0x00005c000a0e7a23 */ /* 0x000fe2000000000b */
[----:B------:R-:W2:Y:S04]  /*11100*/  LDG.E.64 R12, [R4.64] ;  /* 0x00000004040c7981 */ /* 0x000ea8000c1e1b00 */
[----:B------:R-:W3:Y:S01]  /*11110*/  LDG.E.64 R10, [R4.64+0x8] ;  /* 0x00000804040a7981 */ /* 0x000ee2000c1e1b00 */
        /* <DEDUP_REMOVED lines=12> */
.L_x_337:
[----:B------:R-:W-:Y:S05]  /*111e0*/  BSYNC B0 ;  /* 0x0000000000007941 */ /* 0x000fea0003800000 */
.L_x_336:
        /* <DEDUP_REMOVED lines=31> */
.L_x_339:
[----:B------:R-:W-:Y:S05]  /*113e0*/  BSYNC B0 ;  /* 0x0000000000007941 */ /* 0x000fea0003800000 */
.L_x_338:
[----:B------:R-:W-:Y:S01]  /*113f0*/  LOP3.LUT P0, RZ, R120, 0x40000, RZ, 0xc0, !PT ;  /* 0x0004000078ff7812 */ /* 0x000fe2000780c0ff */
[----:B------:R-:W-:-:S12]  /*11400*/  BSSY B0, `(.L_x_340) ;  /* 0x000001a000007945 */ /* 0x000fd80003800000 */
[----:B------:R-:W-:Y:S05]  /*11410*/  @!P0 BRA `(.L_x_341) ;  /* 0x0000018000008947 */ /* 0x000fea0003800000 */
[----:B0-----:R-:W2:Y:S04]  /*11420*/  LDL.64 R12, [R1+0x118] ;  /* 0x00011800010c7983 */ /* 0x001ea80000100a00 */
[----:B------:R-:W3:Y:S01]  /*11430*/  LDL R14, [R1+0x184] ;  /* 0x00018400010e7983 */ /* 0x000ee20000100800 */
[----:B------:R-:W0:Y:S08]  /*11440*/  F2F.F32.F64 R130, R130 ;  /* 0x0000008200827310 */ /* 0x000e300000301000 */
[----:B------:R-:W1:Y:S01]  /*11450*/  F2F.F32.F64 R128, R128 ;  /* 0x0000008000807310 */ /* 0x000e620000301000 */
[----:B--2---:R-:W-:-:S04]  /*11460*/  LEA R10, P0, R12, UR21, 0x4 ;  /* 0x000000150c0a7c11 */ /* 0x004fc8000f8020ff */
[----:B---3--:R-:W-:Y:S01]  /*11470*/  LEA.HI.X R11, R12, UR20, R14, 0x4, P0 ;  /* 0x000000140c0b7c11 */ /* 0x008fe200080f240e */
[----:B0-----:R-:W-:Y:S01]  /*11480*/  FMUL R12, R130, c[0x0][0x170] ;  /* 0x00005c00820c7a20 */ /* 0x001fe20000400000 */
[----:B------:R-:W2:Y:S03]  /*11490*/  LDG.E.64 R14, [R8.64+0x10] ;  /* 0x00001004080e7981 */ /* 0x000ea6000c1e1b00 */
        /* <DEDUP_REMOVED lines=16> */
.L_x_341:
[----:B------:R-:W-:Y:S05]  /*115a0*/  BSYNC B0 ;  /* 0x0000000000007941 */ /* 0x000fea0003800000 */
.L_x_340:
        /* <DEDUP_REMOVED lines=27> */
.L_x_343:
[----:B------:R-:W-:Y:S05]  /*11760*/  BSYNC B0 ;  /* 0x0000000000007941 */ /* 0x000fea0003800000 */
.L_x_342:
[----:B------:R-:W-:Y:S01]  /*11770*/  LOP3.LUT P0, RZ, R252, 0x20, RZ, 0xc0, !PT ;  /* 0x00000020fcff7812 */ /* 0x000fe2000780c0ff */
[----:B------:R-:W-:-:S12]  /*11780*/  BSSY B0, `(.L_x_344) ;  /* 0x000001c000007945 */ /* 0x000fd80003800000 */
[----:B------:R-:W-:Y:S05]  /*11790*/  @!P0 BRA `(.L_x_345) ;  /* 0x000001a000008947 */ /* 0x000fea0003800000 */
[----:B------:R-:W2:Y:S04]  /*117a0*/  LDL R23, [R1+0x16c] ;  /* 0x00016c0001177983 */ /* 0x000ea80000100800 */
[----:B------:R-:W3:Y:S04]  /*117b0*/  LDL.64 R16, [R1+0x108] ;  /* 0x0001080001107983 */ /* 0x000ee80000100a00 */
[----:B0-----:R-:W4:Y:S04]  /*117c0*/  LDL.LU.64 R12, [R1+0x18] ;  /* 0x00001800010c7983 */ /* 0x001f280000300a00 */
[----:B------:R-:W5:Y:S01]  /*117d0*/  LDL.LU.64 R14, [R1+0x10] ;  /* 0x00001000010e7983 */ /* 0x000f620000300a00 */
        /* <DEDUP_REMOVED lines=8> */
[----:B------:R-:W2:Y:S04]  /*11860*/  LDG.E.64 R14, [R4.64+0x10] ;  /* 0x00001004040e7981 */ /* 0x000ea8000c1e1b00 */
        /* <DEDUP_REMOVED lines=13> */
.L_x_345:
[----:B------:R-:W-:Y:S05]  /*11940*/  BSYNC B0 ;  /* 0x0000000000007941 */ /* 0x000fea0003800000 */
.L_x_344:
        /* <DEDUP_REMOVED lines=27> */
.L_x_347:
[----:B------:R-:W-:Y:S05]  /*11b00*/  BSYNC B0 ;  /* 0x0000000000007941 */ /* 0x000fea0003800000 */
.L_x_346:
[----:B------:R-:W-:Y:S01]  /*11b10*/  LOP3.LUT P0, RZ, R120, 0x1000000, RZ, 0xc0, !PT ;  /* 0x0100000078ff7812 */ /* 0x000fe2000780c0ff */
[----:B------:R-:W-:-:S12]  /*11b20*/  BSSY B0, `(.L_x_348) ;  /* 0x000001d000007945 */ /* 0x000fd80003800000 */
[----:B------:R-:W-:Y:S05]  /*11b30*/  @!P0 BRA `(.L_x_349) ;  /* 0x000001b000008947 */ /* 0x000fea0003800000 */
[----:B------:R-:W-:Y:S01]  /*11b40*/  SHF.R.S32.HI R51, RZ, 0x1f, R50 ;  /* 0x0000001fff337819 */ /* 0x000fe20000011432 */
[----:B0-----:R-:W-:Y:S01]  /*11b50*/  IMAD R10, R19, c[0x0][0x1c8], RZ ;  /* 0x00007200130a7a24 */ /* 0x001fe200078e02ff */
[----:B------:R-:W0:Y:S03]  /*11b60*/  F2F.F32.F64 R134, R134 ;  /* 0x0000008600867310 */ /* 0x000e260000301000 */
[C---:B------:R-:W-:Y:S02]  /*11b70*/  IMAD R12, R18.reuse, c[0x0][0x1cc], R10 ;  /* 0x00007300120c7a24 */ /* 0x040fe400078e020a */
[----:B------:R-:W-:-:S03]  /*11b80*/  IMAD.WIDE.U32 R10, R18, c[0x0][0x1c8], R50 ;  /* 0x00007200120a7a25 */ /* 0x000fc600078e0032 */
[----:B------:R-:W1:Y:S02]  /*11b90*/  F2F.F32.F64 R132, R132 ;  /* 0x0000008400847310 */ /* 0x000e640000301000 */
[----:B------:R-:W-:Y:S02]  /*11ba0*/  IADD3 R11, R12, R11, RZ ;  /* 0x0000000b0c0b7210 */ /* 0x000fe40007ffe0ff */
[----:B------:R-:W-:-:S04]  /*11bb0*/  LEA R12, P0, R10, UR21, 0x4 ;  /* 0x000000150a0c7c11 */ /* 0x000fc8000f8020ff */
[----:B------:R-:W-:Y:S01]  /*11bc0*/  LEA.HI.X R13, R10, UR20, R11, 0x4, P0 ;  /* 0x000000140a0d7c11 */ /* 0x000fe200080f240b */
[C---:B0-----:R-:W-:Y:S02]  /*11bd0*/  FMUL R10, R134.reuse, c[0x0][0x170] ;  /* 0x00005c00860a7a20 */ /* 0x041fe40000400000 */
[----:B------:R-:W-:Y:S02]  /*11be0*/  FMUL R134, R134, c[0x0][0x16c] ;  /* 0x00005b0086867a20 */ /* 0x000fe40000400000 */
[C---:B-1----:R-:W-:Y:S02]  /*11bf0*/  FFMA R14, R132.reuse, c[0x0][0x16c], -R10 ;  /* 0x00005b00840e7a23 */ /* 0x042fe4000000080a */
[----:B------:R-:W2:Y:S01]  /*11c00*/  LDG.E.64 R10, [R8.64+0x20] ;  /* 0x00002004080a7981 */ /* 0x000ea2000c1e1b00 */
[----:B------:R-:W-:Y:S01]  /*11c10*/  FFMA R134, R132, c[0x0][0x170], R134 ;  /* 0x00005c0084867a23 */ /* 0x000fe20000000086 */
[----:B--2---:R0:W-:Y:S02]  /*11c20*/  F2F.F32.F64 R15, R10 ;  /* 0x0000000a000f7310 */ /* 0x0041e40000301000 */
[----:B0-----:R-:W2:Y:S06]  /*11c30*/  LDG.E.64 R10, [R8.64+0x28] ;  /* 0x00002804080a7981 */ /* 0x001eac000c1e1b00 */
[----:B--2---:R-:W0:Y:S02]  /*11c40*/  F2F.F32.F64 R10, R10 ;  /* 0x0000000a000a7310 */ /* 0x004e240000301000 */
        /* <DEDUP_REMOVED lines=10> */
.L_x_349:
[----:B------:R-:W-:Y:S05]  /*11cf0*/  BSYNC B0 ;  /* 0x0000000000007941 */ /* 0x000fea0003800000 */
.L_x_348:
[----:B------:R-:W-:Y:S01]  /*11d00*/  LOP3.LUT P0, RZ, R252, 0x80, RZ, 0xc0, !PT ;  /* 0x00000080fcff7812 */ /* 0x000fe2000780c0ff */
[----:B------:R-:W-:-:S12]  /*11d10*/  BSSY B0, `(.L_x_350) ;  /* 0x000001e000007945 */ /* 0x000fd80003800000 */
[----:B------:R-:W-:Y:S05]  /*11d20*/  @!P0 BRA `(.L_x_351) ;  /* 0x000001c000008947 */ /* 0x000fea0003800000 */
[----:B0-----:R-:W-:Y:S01]  /*11d30*/  IMAD R10, R21, c[0x0][0x1c8], RZ ;  /* 0x00007200150a7a24 */ /* 0x001fe200078e02ff */
[----:B------:R-:W-:Y:S01]  /*11d40*/  SHF.R.S32.HI R11, RZ, 0x1f, R50 ;  /* 0x0000001fff0b7819 */ /* 0x000fe20000011432 */
[----:B------:R-:W0:Y:S02]  /*11d50*/  F2F.F32.F64 R198, R198 ;  /* 0x000000c600c67310 */ /* 0x000e240000301000 */
[----:B------:R-:W-:Y:S01]  /*11d60*/  IMAD R12, R20, c[0x0][0x1cc], R10 ;  /* 0x00007300140c7a24 */ /* 0x000fe200078e020a */
[----:B------:R-:W-:-:S05]  /*11d70*/  MOV R10, R50 ;  /* 0x00000032000a7202 */ /* 0x000fca0000000f00 */
[----:B------:R-:W-:Y:S01]  /*11d80*/  IMAD.WIDE.U32 R10, R20, c[0x0][0x1c8], R10 ;  /* 0x00007200140a7a25 */ /* 0x000fe200078e000a */
[----:B------:R-:W1:Y:S04]  /*11d90*/  F2F.F32.F64 R196, R196 ;  /* 0x000000c400c47310 */ /* 0x000e680000301000 */
        /* <DEDUP_REMOVED lines=21> */
.L_x_351:
[----:B------:R-:W-:Y:S05]  /*11ef0*/  BSYNC B0 ;  /* 0x0000000000007941 */ /* 0x000fea0003800000 */
.L_x_350:
[----:B------:R-:W-:Y:S01]  /*11f00*/  LOP3.LUT P0, RZ, R252, 0x2, RZ, 0xc0, !PT ;  /* 0x00000002fcff7812 */ /* 0x000fe2000780c0ff */
[----:B------:R-:W-:-:S12]  /*11f10*/  BSSY B0, `(.L_x_352) ;  /* 0x0000021000007945 */ /* 0x000fd80003800000 */
[----:B------:R-:W-:Y:S05]  /*11f20*/  @!P0 BRA `(.L_x_353) ;  /* 0x000001f000008947 */ /* 0x000fea0003800000 */
[----:B------:R-:W2:Y:S04]  /*11f30*/  LDL.LU.64 R16, [R1+0x28] ;  /* 0x0000280001107983 */ /* 0x000ea80000300a00 */
[----:B0-----:R-:W3:Y:S01]  /*11f40*/  LDL.LU.64 R14, [R1+0x20] ;  /* 0x00002000010e7983 */ /* 0x001ee20000300a00 */
[----:B------:R-:W-:Y:S02]  /*11f50*/  SHF.R.S32.HI R10, RZ, 0x1f, R22 ;  /* 0x0000001fff0a7819 */ /* 0x000fe40000011416 */
[----:B------:R-:W-:-:S03]  /*11f60*/  SHF.R.S32.HI R11, RZ, 0x1f, R50 ;  /* 0x0000001fff0b7819 */ /* 0x000fc60000011432 */
[----:B------:R-:W-:-:S04]  /*11f70*/  IMAD R10, R10, c[0x0][0x1c8], RZ ;  /* 0x000072000a0a7a24 */ /* 0x000fc800078e02ff */
[----:B------:R-:W-:Y:S01]  /*11f80*/  IMAD R12, R22, c[0x0][0x1cc], R10 ;  /* 0x00007300160c7a24 */ /* 0x000fe200078e020a */
[----:B------:R-:W-:-:S05]  /*11f90*/  MOV R10, R50 ;  /* 0x00000032000a7202 */ /* 0x000fca0000000f00 */
[----:B------:R-:W-:-:S05]  /*11fa0*/  IMAD.WIDE.U32 R10, R22, c[0x0][0x1c8], R10 ;  /* 0x00007200160a7a25 */ /* 0x000fca00078e000a */
[----:B------:R-:W-:Y:S02]  /*11fb0*/  IADD3 R11, R12, R11, RZ ;  /* 0x0000000b0c0b7210 */ /* 0x000fe40007ffe0ff */
[----:B------:R-:W-:-:S04]  /*11fc0*/  LEA R12, P0, R10, UR21, 0x4 ;  /* 0x000000150a0c7c11 */ /* 0x000fc8000f8020ff */
[----:B------:R-:W-:Y:S02]  /*11fd0*/  LEA.HI.X R13, R10, UR20, R11, 0x4, P0 ;  /* 0x000000140a0d7c11 */ /* 0x000fe400080f240b */
[----:B--2---:R-:W0:Y:S08]  /*11fe0*/  F2F.F32.F64 R11, R16 ;  /* 0x00000010000b7310 */ /* 0x004e300000301000 */
[----:B---3--:R0:W1:Y:S02]  /*11ff0*/  F2F.F32.F64 R10, R14 ;  /* 0x0000000e000a7310 */ /* 0x0080640000301000 */
[----:B0-----:R-:W-:-:S02]  /*12000*/  FMUL R14, R11, c[0x0][0x170] ;  /* 0x00005c000b0e7a20 */ /* 0x001fc40000400000 */
[----:B------:R-:W-:Y:S02]  /*12010*/  FMUL R11, R11, c[0x0][0x16c] ;  /* 0x00005b000b0b7a20 */ /* 0x000fe40000400000 */
[C---:B-1----:R-:W-:Y:S02]  /*12020*/  FFMA R14, R10.reuse, c[0x0][0x16c], -R14 ;  /* 0x00005b000a0e7a23 */ /* 0x042fe4000000080e */
[----:B------:R-:W-:Y:S02]  /*12030*/  FFMA R15, R10, c[0x0][0x170], R11 ;  /* 0x00005c000a0f7a23 */ /* 0x000fe4000000000b */
[----:B------:R-:W2:Y:S02]  /*12040*/  LDG.E.64 R10, [R4.64+0x20] ;  /* 0x00002004040a7981 */ /* 0x000ea4000c1e1b00 */
        /* <DEDUP_REMOVED lines=13> */
.L_x_353:
[----:B------:R-:W-:Y:S05]  /*12120*/  BSYNC B0 ;  /* 0x0000000000007941 */ /* 0x000fea0003800000 */
.L_x_352:
[----:B------:R-:W-:Y:S01]  /*12130*/  LOP3.LUT P0, RZ, R252, 0x1, RZ, 0xc0, !PT ;  /* 0x00000001fcff7812 */ /* 0x000fe2000780c0ff */
[----:B------:R-:W-:-:S12]  /*12140*/  BSSY B0, `(.L_x_354) ;  /* 0x000001f000007945 */ /* 0x000fd80003800000 */
[----:B------:R-:W-:Y:S05]  /*12150*/  @!P0 BRA `(.L_x_355) ;  /* 0x000001d000008947 */ /* 0x000fea0003800000 */
[----:B0-----:R-:W-:Y:S01]  /*12160*/  SHF.R.S32.HI R10, RZ, 0x1f, R0 ;  /* 0x0000001fff0a7819 */ /* 0x001fe20000011400 */
[----:B------:R-:W0:Y:S01]  /*12170*/  F2F.F32.F64 R62, R62 ;  /* 0x0000003e003e7310 */ /* 0x000e220000301000 */
[----:B------:R-:W-:-:S03]  /*12180*/  SHF.R.S32.HI R11, RZ, 0x1f, R50 ;  /* 0x0000001fff0b7819 */ /* 0x000fc60000011432 */
[----:B------:R-:W-:-:S04]  /*12190*/  IMAD R10, R10, c[0x0][0x1c8], RZ ;  /* 0x000072000a0a7a24 */ /* 0x000fc800078e02ff */
[C---:B------:R-:W-:Y:S01]  /*121a0*/  IMAD R12, R0.reuse, c[0x0][0x1cc], R10 ;  /* 0x00007300000c7a24 */ /* 0x040fe200078e020a */
[----:B------:R-:W-:Y:S01]  /*121b0*/  MOV R10, R50 ;  /* 0x00000032000a7202 */ /* 0x000fe20000000f00 */
[----:B------:R-:W1:Y:S04]  /*121c0*/  F2F.F32.F64 R94, R94 ;  /* 0x0000005e005e7310 */ /* 0x000e680000301000 */
[----:B------:R-:W-:-:S05]  /*121d0*/  IMAD.WIDE.U32 R10, R0, c[0x0][0x1c8], R10 ;  /* 0x00007200000a7a25 */ /* 0x000fca00078e000a */
        /* <DEDUP_REMOVED lines=21> */
.L_x_355:
[----:B------:R-:W-:Y:S05]  /*12330*/  BSYNC B0 ;  /* 0x0000000000007941 */ /* 0x000fea0003800000 */
.L_x_354:
[----:B------:R-:W-:Y:S01]  /*12340*/  BSSY B0, `(.L_x_356) ;  /* 0x000001d000007945 */ /* 0x000fe20003800000 */
[----:B------:R-:W-:Y:S05]  /*12350*/  @!P4 BRA `(.L_x_357) ;  /* 0x000001b00000c947 */ /* 0x000fea0003800000 */
[----:B------:R-:W-:Y:S01]  /*12360*/  SHF.R.S32.HI R49, RZ, 0x1f, R48 ;  /* 0x0000001fff317819 */ /* 0x000fe20000011430 */
[----:B0-----:R-:W-:Y:S01]  /*12370*/  IMAD R10, R19, c[0x0][0x1c8], RZ ;  /* 0x00007200130a7a24 */ /* 0x001fe200078e02ff */
[----:B------:R-:W0:Y:S03]  /*12380*/  F2F.F32.F64 R138, R138 ;  /* 0x0000008a008a7310 */ /* 0x000e260000301000 */
[----:B------:R-:W-:-:S02]  /*12390*/  IMAD R12, R18, c[0x0][0x1cc], R10 ;  /* 0x00007300120c7a24 */ /* 0x000fc400078e020a */
        /* <DEDUP_REMOVED lines=23> */
.L_x_357:
[----:B------:R-:W-:Y:S05]  /*12510*/  BSYNC B0 ;  /* 0x0000000000007941 */ /* 0x000fea0003800000 */
.L_x_356:
        /* <DEDUP_REMOVED lines=31> */
.L_x_359:
[----:B------:R-:W-:Y:S05]  /*12710*/  BSYNC B0 ;  /* 0x0000000000007941 */ /* 0x000fea0003800000 */
.L_x_358:
        /* <DEDUP_REMOVED lines=34> */
.L_x_361:
[----:B------:R-:W-:Y:S05]  /*12940*/  BSYNC B0 ;  /* 0x0000000000007941 */ /* 0x000fea0003800000 */
.L_x_360:
        /* <DEDUP_REMOVED lines=32> */
.L_x_363:
[----:B------:R-:W-:Y:S05]  /*12b50*/  BSYNC B0 ;  /* 0x0000000000007941 */ /* 0x000fea0003800000 */
.L_x_362:
        /* <DEDUP_REMOVED lines=30> */
.L_x_365:
[----:B------:R-:W-:Y:S05]  /*12d40*/  BSYNC B0 ;  /* 0x0000000000007941 */ /* 0x000fea0003800000 */
.L_x_364:
        /* <DEDUP_REMOVED lines=31> */
.L_x_367:
[----:B------:R-:W-:Y:S05]  /*12f40*/  BSYNC B0 ;  /* 0x0000000000007941 */ /* 0x000fea0003800000 */
.L_x_366:
        /* <DEDUP_REMOVED lines=34> */
.L_x_369:
[----:B------:R-:W-:Y:S05]  /*13170*/  BSYNC B0 ;  /* 0x0000000000007941 */ /* 0x000fea0003800000 */
.L_x_368:
        /* <DEDUP_REMOVED lines=32> */
.L_x_371:
[----:B------:R-:W-:Y:S05]  /*13380*/  BSYNC B0 ;  /* 0x0000000000007941 */ /* 0x000fea0003800000 */
.L_x_370:
        /* <DEDUP_REMOVED lines=30> */
.L_x_373:
[----:B------:R-:W-:Y:S05]  /*13570*/  BSYNC B0 ;  /* 0x0000000000007941 */ /* 0x000fea0003800000 */
.L_x_372:
        /* <DEDUP_REMOVED lines=31> */
.L_x_375:
[----:B------:R-:W-:Y:S05]  /*13770*/  BSYNC B0 ;  /* 0x0000000000007941 */ /* 0x000fea0003800000 */
.L_x_374:
[----:B------:R-:W-:Y:S01]  /*13780*/  LOP3.LUT P0, RZ, R252, 0x4, RZ, 0xc0, !PT ;  /* 0x00000004fcff7812 */ /* 0x000fe2000780c0ff */
[----:B------:R-:W-:-:S12]  /*13790*/  BSSY B0, `(.L_x_376) ;  /* 0x0000021000007945 */ /* 0x000fd80003800000 */
[----:B------:R-:W-:Y:S05]  /*137a0*/  @!P0 BRA `(.L_x_377) ;  /* 0x000001f000008947 */ /* 0x000fea0003800000 */
[----:B0-----:R-:W-:Y:S01]  /*137b0*/  SHF.R.S32.HI R10, RZ, 0x1f, R22 ;  /* 0x0000001fff0a7819 */ /* 0x001fe20000011416 */
[----:B------:R-:W2:Y:S04]  /*137c0*/  LDL.LU.64 R14, [R1+0x50] ;  /* 0x00005000010e7983 */ /* 0x000ea80000300a00 */
[----:B------:R-:W-:Y:S01]  /*137d0*/  IMAD R10, R10, c[0x0][0x1c8], RZ ;  /* 0x000072000a0a7a24 */ /* 0x000fe200078e02ff */
[----:B------:R-:W-:Y:S01]  /*137e0*/  SHF.R.S32.HI R11, RZ, 0x1f, R44 ;  /* 0x0000001fff0b7819 */ /* 0x000fe2000001142c */
[----:B------:R-:W3:Y:S02]  /*137f0*/  LDL.LU.64 R16, [R1+0x58] ;  /* 0x0000580001107983 */ /* 0x000ee40000300a00 */
[----:B------:R-:W-:Y:S01]  /*13800*/  IMAD R12, R22, c[0x0][0x1cc], R10 ;  /* 0x00007300160c7a24 */ /* 0x000fe200078e020a */
[----:B------:R-:W-:-:S05]  /*13810*/  MOV R10, R44 ;  /* 0x0000002c000a7202 */ /* 0x000fca0000000f00 */
[----:B------:R-:W-:-:S05]  /*13820*/  IMAD.WIDE.U32 R10, R22, c[0x0][0x1c8], R10 ;  /* 0x00007200160a7a25 */ /* 0x000fca00078e000a */
[----:B------:R-:W-:Y:S02]  /*13830*/  IADD3 R11, R12, R11, RZ ;  /* 0x0000000b0c0b7210 */ /* 0x000fe40007ffe0ff */
[----:B------:R-:W-:-:S04]  /*13840*/  LEA R12, P0, R10, UR21, 0x4 ;  /* 0x000000150a0c7c11 */ /* 0x000fc8000f8020ff */
[----:B------:R-:W-:Y:S02]  /*13850*/  LEA.HI.X R13, R10, UR20, R11, 0x4, P0 ;  /* 0x000000140a0d7c11 */ /* 0x000fe400080f240b */
[----:B------:R-:W4:Y:S01]  /*13860*/  LDG.E.64 R10, [R4.64+0x58] ;  /* 0x00005804040a7981 */ /* 0x000f22000c1e1b00 */
[----:B--2---:R-:W-:Y:S08]  /*13870*/  F2F.F32.F64 R15, R14 ;  /* 0x0000000e000f7310 */ /* 0x004ff00000301000 */
[----:B---3--:R-:W0:Y:S08]  /*13880*/  F2F.F32.F64 R14, R16 ;  /* 0x00000010000e7310 */ /* 0x008e300000301000 */
[----:B----4-:R1:W2:Y:S02]  /*13890*/  F2F.F32.F64 R16, R10 ;  /* 0x0000000a00107310 */ /* 0x0102a40000301000 */
[----:B-1----:R-:W3:Y:S06]  /*138a0*/  LDG.E.64 R10, [R4.64+0x50] ;  /* 0x00005004040a7981 */ /* 0x002eec000c1e1b00 */
[----:B---3--:R0:W1:Y:S02]  /*138b0*/  F2F.F32.F64 R11, R10 ;  /* 0x0000000a000b7310 */ /* 0x0080640000301000 */
[----:B0-----:R-:W-:-:S02]  /*138c0*/  FMUL R10, R14, c[0x0][0x170] ;  /* 0x00005c000e0a7a20 */ /* 0x001fc40000400000 */
[----:B------:R-:W-:Y:S02]  /*138d0*/  FMUL R14, R14, c[0x0][0x16c] ;  /* 0x00005b000e0e7a20 */ /* 0x000fe40000400000 */
[C---:B------:R-:W-:Y:S02]  /*138e0*/  FFMA R10, R15.reuse, c[0x0][0x16c], -R10 ;  /* 0x00005b000f0a7a23 */ /* 0x040fe4000000080a */
[----:B------:R-:W-:Y:S02]  /*138f0*/  FFMA R15, R15, c[0x0][0x170], R14 ;  /* 0x00005c000f0f7a23 */ /* 0x000fe4000000000e */
[C---:B--2---:R-:W-:Y:S02]  /*13900*/  FMUL R14, R16.reuse, c[0x0][0x1a8] ;  /* 0x00006a00100e7a20 */ /* 0x044fe40000400000 */
[----:B------:R-:W-:Y:S02]  /*13910*/  FMUL R16, R16, c[0x0][0x1a4] ;  /* 0x0000690010107a20 */ /* 0x000fe40000400000 */
[----:B-1----:R-:W-:-:S02]  /*13920*/  FFMA R14, R11, c[0x0][0x1a4], -R14 ;  /* 0x000069000b0e7a23 */ /* 0x002fc4000000080e */
[----:B------:R-:W-:Y:S02]  /*13930*/  FFMA R11, R11, c[0x0][0x1a8], R16 ;  /* 0x00006a000b0b7a23 */ /* 0x000fe40000000010 */
[----:B------:R-:W-:Y:S02]  /*13940*/  FADD R14, R10, R14 ;  /* 0x0000000e0a0e7221 */ /* 0x000fe40000000000 */
[----:B------:R-:W-:-:S04]  /*13950*/  FADD R10, R15, R11 ;  /* 0x0000000b0f0a7221 */ /* 0x000fc80000000000 */
[----:B------:R-:W0:Y:S08]  /*13960*/  F2F.F64.F32 R14, R14 ;  /* 0x0000000e000e7310 */ /* 0x000e300000201800 */
[----:B------:R-:W1:Y:S01]  /*13970*/  F2F.F64.F32 R10, R10 ;  /* 0x0000000a000a7310 */ /* 0x000e620000201800 */
[----:B0-----:R0:W-:Y:S04]  /*13980*/  STG.E.64 [R12.64], R14 ;  /* 0x0000000e0c007986 */ /* 0x0011e8000c101b04 */
[----:B-1----:R0:W-:Y:S02]  /*13990*/  STG.E.64 [R12.64+0x8], R10 ;  /* 0x0000080a0c007986 */ /* 0x0021e4000c101b04 */
.L_x_377:
[----:B------:R-:W-:Y:S05]  /*139a0*/  BSYNC B0 ;  /* 0x0000000000007941 */ /* 0x000fea0003800000 */
.L_x_376:
[----:B------:R-:W-:Y:S01]  /*139b0*/  LOP3.LUT P0, RZ, R120, 0x80, RZ, 0xc0, !PT ;  /* 0x0000008078ff7812 */ /* 0x000fe2000780c0ff */
[----:B------:R-:W-:-:S12]  /*139c0*/  BSSY B0, `(.L_x_378) ;  /* 0x000001f000007945 */ /* 0x000fd80003800000 */
[----:B------:R-:W-:Y:S05]  /*139d0*/  @!P0 BRA `(.L_x_379) ;  /* 0x000001d000008947 */ /* 0x000fea0003800000 */
[----:B0-----:R-:W-:Y:S01]  /*139e0*/  SHF.R.S32.HI R10, RZ, 0x1f, R0 ;  /* 0x0000001fff0a7819 */ /* 0x001fe20000011400 */
[----:B------:R-:W2:Y:S01]  /*139f0*/  LDG.E.64 R14, [R2.64+0x50] ;  /* 0x00005004020e7981 */ /* 0x000ea2000c1e1b00 */
        /* <DEDUP_REMOVED lines=8> */
[----:B------:R-:W3:Y:S01]  /*13a80*/  LDG.E.64 R10, [R2.64+0x58] ;  /* 0x00005804020a7981 */ /* 0x000ee2000c1e1b00 */
[----:B------:R-:W0:Y:S08]  /*13a90*/  F2F.F32.F64 R68, R68 ;  /* 0x0000004400447310 */ /* 0x000e300000301000 */
[----:B------:R-:W1:Y:S08]  /*13aa0*/  F2F.F32.F64 R100, R100 ;  /* 0x0000006400647310 */ /* 0x000e700000301000 */
[----:B--2---:R0:W-:Y:S08]  /*13ab0*/  F2F.F32.F64 R15, R14 ;  /* 0x0000000e000f7310 */ /* 0x0041f00000301000 */
[----:B---3--:R-:W2:Y:S01]  /*13ac0*/  F2F.F32.F64 R10, R10 ;  /* 0x0000000a000a7310 */ /* 0x008ea20000301000 */
[----:B0-----:R-:W-:-:S02]  /*13ad0*/  FMUL R14, R68, c[0x0][0x170] ;  /* 0x00005c00440e7a20 */ /* 0x001fc40000400000 */
[----:B------:R-:W-:Y:S02]  /*13ae0*/  FMUL R68, R68, c[0x0][0x16c] ;  /* 0x00005b0044447a20 */ /* 0x000fe40000400000 */
[C---:B-1----:R-:W-:Y:S02]  /*13af0*/  FFMA R14, R100.reuse, c[0x0][0x16c], -R14 ;  /* 0x00005b00640e7a23 */ /* 0x042fe4000000080e */
[----:B------:R-:W-:Y:S02]  /*13b00*/  FFMA R100, R100, c[0x0][0x170], R68 ;  /* 0x00005c0064647a23 */ /* 0x000fe40000000044 */
[C---:B--2---:R-:W-:Y:S02]  /*13b10*/  FMUL R16, R10.reuse, c[0x0][0x1a8] ;  /* 0x00006a000a107a20 */ /* 0x044fe40000400000 */
[----:B------:R-:W-:Y:S02]  /*13b20*/  FMUL R11, R10, c[0x0][0x1a4] ;  /* 0x000069000a0b7a20 */ /* 0x000fe40000400000 */
[----:B------:R-:W-:-:S02]  /*13b30*/  FFMA R10, R15, c[0x0][0x1a4], -R16 ;  /* 0x000069000f0a7a23 */ /* 0x000fc40000000810 */
[----:B------:R-:W-:Y:S02]  /*13b40*/  FFMA R11, R15, c[0x0][0x1a8], R11 ;  /* 0x00006a000f0b7a23 */ /* 0x000fe4000000000b */
[----:B------:R-:W-:Y:S02]  /*13b50*/  FADD R14, R14, R10 ;  /* 0x0000000a0e0e7221 */ /* 0x000fe40000000000 */
[----:B------:R-:W-:-:S04]  /*13b60*/  FADD R10, R100, R11 ;  /* 0x0000000b640a7221 */ /* 0x000fc80000000000 */
[----:B------:R-:W0:Y:S08]  /*13b70*/  F2F.F64.F32 R14, R14 ;  /* 0x0000000e000e7310 */ /* 0x000e300000201800 */
[----:B------:R-:W1:Y:S01]  /*13b80*/  F2F.F64.F32 R10, R10 ;  /* 0x0000000a000a7310 */ /* 0x000e620000201800 */
[----:B0-----:R0:W-:Y:S04]  /*13b90*/  STG.E.64 [R12.64], R14 ;  /* 0x0000000e0c007986 */ /* 0x0011e8000c101b04 */
[----:B-1----:R0:W-:Y:S02]  /*13ba0*/  STG.E.64 [R12.64+0x8], R10 ;  /* 0x0000080a0c007986 */ /* 0x0021e4000c101b04 */
.L_x_379:
[----:B------:R-:W-:Y:S05]  /*13bb0*/  BSYNC B0 ;  /* 0x0000000000007941 */ /* 0x000fea0003800000 */
.L_x_378:
[----:B------:R-:W-:Y:S01]  /*13bc0*/  LOP3.LUT P0, RZ, R252, 0x4000000, RZ, 0xc0, !PT ;  /* 0x04000000fcff7812 */ /* 0x000fe2000780c0ff */
[----:B------:R-:W-:-:S12]  /*13bd0*/  BSSY B0, `(.L_x_380) ;  /* 0x000001d000007945 */ /* 0x000fd80003800000 */
[----:B------:R-:W-:Y:S05]  /*13be0*/  @!P0 BRA `(.L_x_381) ;  /* 0x000001b000008947 */ /* 0x000fea0003800000 */
[----:B------:R-:W-:Y:S01]  /*13bf0*/  SHF.R.S32.HI R43, RZ, 0x1f, R42 ;  /* 0x0000001fff2b7819 */ /* 0x000fe2000001142a */
[----:B0-----:R-:W-:Y:S01]  /*13c00*/  IMAD R10, R19, c[0x0][0x1c8], RZ ;  /* 0x00007200130a7a24 */ /* 0x001fe200078e02ff */
[----:B------:R-:W2:Y:S03]  /*13c10*/  LDG.E.64 R14, [R8.64+0x60] ;  /* 0x00006004080e7981 */ /* 0x000ea6000c1e1b00 */
[C---:B------:R-:W-:Y:S02]  /*13c20*/  IMAD R12, R18.reuse, c[0x0][0x1cc], R10 ;  /* 0x00007300120c7a24 */ /* 0x040fe400078e020a */
        /* <DEDUP_REMOVED lines=23> */
.L_x_381:
[----:B------:R-:W-:Y:S05]  /*13da0*/  BSYNC B0 ;  /* 0x0000000000007941 */ /* 0x000fea0003800000 */
.L_x_380:
[----:B------:R-:W-:Y:S01]  /*13db0*/  BSSY B0, `(.L_x_382) ;  /* 0x000001e000007945 */ /* 0x000fe20003800000 */
[----:B------:R-:W-:Y:S05]  /*13dc0*/  @!P2 BRA `(.L_x_383) ;  /* 0x000001c00000a947 */ /* 0x000fea0003800000 */
[----:B0-----:R-:W-:Y:S01]  /*13dd0*/  IMAD R10, R21, c[0x0][0x1c8], RZ ;  /* 0x00007200150a7a24 */ /* 0x001fe200078e02ff */
[----:B------:R-:W-:Y:S01]  /*13de0*/  SHF.R.S32.HI R11, RZ, 0x1f, R42 ;  /* 0x0000001fff0b7819 */ /* 0x000fe2000001142a */
[----:B------:R-:W2:Y:S02]  /*13df0*/  LDG.E.64 R14, [R6.64+0x60] ;  /* 0x00006004060e7981 */ /* 0x000ea4000c1e1b00 */
        /* <DEDUP_REMOVED lines=13> */
[----:B-1----:R-:W-:Y:S02]  /*13ed0*/  FFMA R14, R212, c[0x0][0x16c], -R14 ;  /* 0x00005b00d40e7a23 */ /* 0x002fe4000000080e */
[C---:B--2---:R-:W-:Y:S02]  /*13ee0*/  FMUL R11, R16.reuse, c[0x0][0x1a8] ;  /* 0x00006a00100b7a20 */ /* 0x044fe40000400000 */
[----:B------:R-:W-:Y:S02]  /*13ef0*/  FMUL R16, R16, c[0x0][0x1a4] ;  /* 0x0000690010107a20 */ /* 0x000fe40000400000 */
[----:B------:R-:W-:Y:S02]  /*13f00*/  FFMA R11, R15, c[0x0][0x1a4], -R11 ;  /* 0x000069000f0b7a23 */ /* 0x000fe4000000080b */
[----:B------:R-:W-:-:S02]  /*13f10*/  FFMA R10, R212, c[0x0][0x170], R214 ;  /* 0x00005c00d40a7a23 */ /* 0x000fc400000000d6 */
[----:B------:R-:W-:Y:S02]  /*13f20*/  FADD R14, R14, R11 ;  /* 0x0000000b0e0e7221 */ /* 0x000fe40000000000 */
[----:B------:R-:W-:-:S04]  /*13f30*/  FFMA R11, R15, c[0x0][0x1a8], R16 ;  /* 0x00006a000f0b7a23 */ /* 0x000fc80000000010 */
[----:B------:R-:W-:Y:S01]  /*13f40*/  FADD R10, R10, R11 ;  /* 0x0000000b0a0a7221 */ /* 0x000fe20000000000 */
[----:B------:R-:W0:Y:S08]  /*13f50*/  F2F.F64.F32 R14, R14 ;  /* 0x0000000e000e7310 */ /* 0x000e300000201800 */
[----:B------:R-:W1:Y:S01]  /*13f60*/  F2F.F64.F32 R10, R10 ;  /* 0x0000000a000a7310 */ /* 0x000e620000201800 */
[----:B0-----:R0:W-:Y:S04]  /*13f70*/  STG.E.64 [R12.64], R14 ;  /* 0x0000000e0c007986 */ /* 0x0011e8000c101b04 */
[----:B-1----:R0:W-:Y:S02]  /*13f80*/  STG.E.64 [R12.64+0x8], R10 ;  /* 0x0000080a0c007986 */ /* 0x0021e4000c101b04 */
.L_x_383:
[----:B------:R-:W-:Y:S05]  /*13f90*/  BSYNC B0 ;  /* 0x0000000000007941 */ /* 0x000fea0003800000 */
.L_x_382:
[----:B------:R-:W-:Y:S01]  /*13fa0*/  LOP3.LUT P0, RZ, R252, 0x8000000, RZ, 0xc0, !PT ;  /* 0x08000000fcff7812 */ /* 0x000fe2000780c0ff */
[----:B------:R-:W-:-:S12]  /*13fb0*/  BSSY B0, `(.L_x_384) ;  /* 0x0000021000007945 */ /* 0x000fd80003800000 */
[----:B------:R-:W-:Y:S05]  /*13fc0*/  @!P0 BRA `(.L_x_385) ;  /* 0x000001f000008947 */ /* 0x000fea0003800000 */
[----:B0-----:R-:W-:Y:S01]  /*13fd0*/  SHF.R.S32.HI R12, RZ, 0x1f, R22 ;  /* 0x0000001fff0c7819 */ /* 0x001fe20000011416 */
[----:B------:R-:W2:Y:S01]  /*13fe0*/  LDL.LU.64 R16, [R1+0x60] ;  /* 0x0000600001107983 */ /* 0x000ea20000300a00 */
[----:B------:R-:W-:Y:S02]  /*13ff0*/  SHF.R.S32.HI R11, RZ, 0x1f, R42 ;  /* 0x0000001fff0b7819 */ /* 0x000fe4000001142a */
[----:B------:R-:W-:Y:S01]  /*14000*/  MOV R10, R42 ;  /* 0x0000002a000a7202 */ /* 0x000fe20000000f00 */
[----:B------:R-:W-:Y:S01]  /*14010*/  IMAD R12, R12, c[0x0][0x1c8], RZ ;  /* 0x000072000c0c7a24 */ /* 0x000fe200078e02ff */
[----:B------:R-:W3:Y:S03]  /*14020*/  LDL.LU.64 R56, [R1+0x68] ;  /* 0x0000680001387983 */ /* 0x000ee60000300a00 */
[C---:B------:R-:W-:Y:S01]  /*14030*/  IMAD R12, R22.reuse, c[0x0][0x1cc], R12 ;  /* 0x00007300160c7a24 */ /* 0x040fe200078e020c */
[----:B------:R-:W4:Y:S01]  /*14040*/  LDG.E.64 R14, [R4.64+0x60] ;  /* 0x00006004040e7981 */ /* 0x000f22000c1e1b00 */
[----:B------:R-:W-:-:S05]  /*14050*/  IMAD.WIDE.U32 R10, R22, c[0x0][0x1c8], R10 ;  /* 0x00007200160a7a25 */ /* 0x000fca00078e000a */
[----:B------:R-:W-:Y:S02]  /*14060*/  IADD3 R11, R12, R11, RZ ;  /* 0x0000000b0c0b7210 */ /* 0x000fe40007ffe0ff */
[----:B------:R-:W-:-:S04]  /*14070*/  LEA R12, P0, R10, UR21, 0x4 ;  /* 0x000000150a0c7c11 */ /* 0x000fc8000f8020ff */
[----:B------:R-:W-:Y:S02]  /*14080*/  LEA.HI.X R13, R10, UR20, R11, 0x4, P0 ;  /* 0x000000140a0d7c11 */ /* 0x000fe400080f240b */
[----:B------:R-:W5:Y:S01]  /*14090*/  LDG.E.64 R10, [R4.64+0x68] ;  /* 0x00006804040a7981 */ /* 0x000f62000c1e1b00 */
[----:B--2---:R-:W-:Y:S08]  /*140a0*/  F2F.F32.F64 R17, R16 ;  /* 0x0000001000117310 */ /* 0x004ff00000301000 */
[----:B---3--:R-:W0:Y:S08]  /*140b0*/  F2F.F32.F64 R16, R56 ;  /* 0x0000003800107310 */ /* 0x008e300000301000 */
[----:B----4-:R0:W-:Y:S08]  /*140c0*/  F2F.F32.F64 R15, R14 ;  /* 0x0000000e000f7310 */ /* 0x0101f00000301000 */
[----:B-----5:R-:W1:Y:S01]  /*140d0*/  F2F.F32.F64 R10, R10 ;  /* 0x0000000a000a7310 */ /* 0x020e620000301000 */
[----:B0-----:R-:W-:-:S02]  /*140e0*/  FMUL R14, R16, c[0x0][0x170] ;  /* 0x00005c00100e7a20 */ /* 0x001fc40000400000 */
[----:B------:R-:W-:Y:S02]  /*140f0*/  FMUL R16, R16, c[0x0][0x16c] ;  /* 0x00005b0010107a20 */ /* 0x000fe40000400000 */
[----:B------:R-:W-:Y:S02]  /*14100*/  FFMA R14, R17, c[0x0][0x16c], -R14 ;  /* 0x00005b00110e7a23 */ /* 0x000fe4000000080e */
[C---:B-1----:R-:W-:Y:S02]  /*14110*/  FMUL R11, R10.reuse, c[0x0][0x1a8] ;  /* 0x00006a000a0b7a20 */ /* 0x042fe40000400000 */
        /* <DEDUP_REMOVED lines=10> */
.L_x_385:
[----:B------:R-:W-:Y:S05]  /*141c0*/  BSYNC B0 ;  /* 0x0000000000007941 */ /* 0x000fea0003800000 */
.L_x_384:
[----:B------:R-:W-:Y:S01]  /*141d0*/  LOP3.LUT P0, RZ, R120, 0x40, RZ, 0xc0, !PT ;  /* 0x0000004078ff7812 */ /* 0x000fe2000780c0ff */
[----:B------:R-:W-:-:S12]  /*141e0*/  BSSY B0, `(.L_x_386) ;  /* 0x000001f000007945 */ /* 0x000fd80003800000 */
[----:B------:R-:W-:Y:S05]  /*141f0*/  @!P0 BRA `(.L_x_387) ;  /* 0x000001d000008947 */ /* 0x000fea0003800000 */
[----:B0-----:R-:W-:Y:S01]  /*14200*/  SHF.R.S32.HI R12, RZ, 0x1f, R0 ;  /* 0x0000001fff0c7819 */ /* 0x001fe20000011400 */
[----:B------:R-:W2:Y:S01]  /*14210*/  LDG.E.64 R14, [R2.64+0x60] ;  /* 0x00006004020e7981 */ /* 0x000ea2000c1e1b00 */
[----:B------:R-:W-:Y:S02]  /*14220*/  SHF.R.S32.HI R11, RZ, 0x1f, R42 ;  /* 0x0000001fff0b7819 */ /* 0x000fe4000001142a */
[----:B------:R-:W-:Y:S01]  /*14230*/  MOV R10, R42 ;  /* 0x0000002a000a7202 */ /* 0x000fe20000000f00 */
[----:B------:R-:W-:-:S04]  /*14240*/  IMAD R12, R12, c[0x0][0x1c8], RZ ;  /* 0x000072000c0c7a24 */ /* 0x000fc800078e02ff */
        /* <DEDUP_REMOVED lines=24> */
.L_x_387:
[----:B------:R-:W-:Y:S05]  /*143d0*/  BSYNC B0 ;  /* 0x0000000000007941 */ /* 0x000fea0003800000 */
.L_x_386:
        /* <DEDUP_REMOVED lines=30> */
.L_x_389:
[----:B------:R-:W-:Y:S05]  /*145c0*/  BSYNC B0 ;  /* 0x0000000000007941 */ /* 0x000fea0003800000 */
.L_x_388:
[----:B------:R-:W-:Y:S01]  /*145d0*/  LOP3.LUT P0, RZ, R252, 0x10, RZ, 0xc0, !PT ;  /* 0x00000010fcff7812 */ /* 0x000fe2000780c0ff */
[----:B------:R-:W-:-:S12]  /*145e0*/  BSSY B0, `(.L_x_390) ;  /* 0x000001e000007945 */ /* 0x000fd80003800000 */
        /* <DEDUP_REMOVED lines=29> */
.L_x_391:
[----:B------:R-:W-:Y:S05]  /*147c0*/  BSYNC B0 ;  /* 0x0000000000007941 */ /* 0x000fea0003800000 */
.L_x_390:
        /* <DEDUP_REMOVED lines=34> */
.L_x_393:
[----:B------:R-:W-:Y:S05]  /*149f0*/  BSYNC B0 ;  /* 0x0000000000007941 */ /* 0x000fea0003800000 */
.L_x_392:
        /* <DEDUP_REMOVED lines=32> */
.L_x_395:
[----:B------:R-:W-:Y:S05]  /*14c00*/  BSYNC B0 ;  /* 0x0000000000007941 */ /* 0x000fea0003800000 */
.L_x_394:
        /* <DEDUP_REMOVED lines=30> */
.L_x_397:
[----:B------:R-:W-:Y:S05]  /*14df0*/  BSYNC B0 ;  /* 0x0000000000007941 */ /* 0x000fea0003800000 */
.L_x_396:
        /* <DEDUP_REMOVED lines=31> */
.L_x_399:
[----:B------:R-:W-:Y:S05]  /*14ff0*/  BSYNC B0 ;  /* 0x0000000000007941 */ /* 0x000fea0003800000 */
.L_x_398:
        /* <DEDUP_REMOVED lines=34> */
.L_x_401:
[----:B------:R-:W-:Y:S05]  /*15220*/  BSYNC B0 ;  /* 0x0000000000007941 */ /* 0x000fea0003800000 */
.L_x_400:
        /* <DEDUP_REMOVED lines=32> */
.L_x_403:
[----:B------:R-:W-:Y:S05]  /*15430*/  BSYNC B0 ;  /* 0x0000000000007941 */ /* 0x000fea0003800000 */
.L_x_402:
        /* <DEDUP_REMOVED lines=30> */
.L_x_405:
[----:B------:R-:W-:Y:S05]  /*15620*/  BSYNC B0 ;  /* 0x0000000000007941 */ /* 0x000fea0003800000 */
.L_x_404:
        /* <DEDUP_REMOVED lines=30> */
.L_x_407:
[----:B------:R-:W-:Y:S05]  /*15810*/  BSYNC B0 ;  /* 0x0000000000007941 */ /* 0x000fea0003800000 */
.L_x_406:
        /* <DEDUP_REMOVED lines=34> */
.L_x_409:
[----:B------:R-:W-:Y:S05]  /*15a40*/  BSYNC B0 ;  /* 0x0000000000007941 */ /* 0x000fea0003800000 */
.L_x_408:
        /* <DEDUP_REMOVED lines=32> */
.L_x_411:
[----:B------:R-:W-:Y:S05]  /*15c50*/  BSYNC B0 ;  /* 0x0000000000007941 */ /* 0x000fea0003800000 */
.L_x_410:
        /* <DEDUP_REMOVED lines=30> */
.L_x_413:
[----:B------:R-:W-:Y:S05]  /*15e40*/  BSYNC B0 ;  /* 0x0000000000007941 */ /* 0x000fea0003800000 */
.L_x_412:
        /* <DEDUP_REMOVED lines=31> */
.L_x_415:
[----:B------:R-:W-:Y:S05]  /*16040*/  BSYNC B0 ;  /* 0x0000000000007941 */ /* 0x000fea0003800000 */
.L_x_414:
        /* <DEDUP_REMOVED lines=34> */
.L_x_417:
[----:B------:R-:W-:Y:S05]  /*16270*/  BSYNC B0 ;  /* 0x0000000000007941 */ /* 0x000fea0003800000 */
.L_x_416:
        /* <DEDUP_REMOVED lines=32> */
.L_x_419:
[----:B------:R-:W-:Y:S05]  /*16480*/  BSYNC B0 ;  /* 0x0000000000007941 */ /* 0x000fea0003800000 */
.L_x_418:
        /* <DEDUP_REMOVED lines=30> */
.L_x_421:
[----:B------:R-:W-:Y:S05]  /*16670*/  BSYNC B0 ;  /* 0x0000000000007941 */ /* 0x000fea0003800000 */
.L_x_420:
        /* <DEDUP_REMOVED lines=31> */
.L_x_423:
[----:B------:R-:W-:Y:S05]  /*16870*/  BSYNC B0 ;  /* 0x0000000000007941 */ /* 0x000fea0003800000 */
.L_x_422:
        /* <DEDUP_REMOVED lines=34> */
.L_x_425:
[----:B------:R-:W-:Y:S05]  /*16aa0*/  BSYNC B0 ;  /* 0x0000000000007941 */ /* 0x000fea0003800000 */
.L_x_424:
        /* <DEDUP_REMOVED lines=32> */
.L_x_427:
[----:B------:R-:W-:Y:S05]  /*16cb0*/  BSYNC B0 ;  /* 0x0000000000007941 */ /* 0x000fea0003800000 */
.L_x_426:
        /* <DEDUP_REMOVED lines=30> */
.L_x_429:
[----:B------:R-:W-:Y:S05]  /*16ea0*/  BSYNC B0 ;  /* 0x0000000000007941 */ /* 0x000fea0003800000 */
.L_x_428:
        /* <DEDUP_REMOVED lines=31> */
.L_x_431:
[----:B------:R-:W-:Y:S05]  /*170a0*/  BSYNC B0 ;  /* 0x0000000000007941 */ /* 0x000fea0003800000 */
.L_x_430:
        /* <DEDUP_REMOVED lines=34> */
.L_x_433:
[----:B------:R-:W-:Y:S05]  /*172d0*/  BSYNC B0 ;  /* 0x0000000000007941 */ /* 0x000fea0003800000 */
.L_x_432:
        /* <DEDUP_REMOVED lines=32> */
.L_x_435:
[----:B------:R-:W-:Y:S05]  /*174e0*/  BSYNC B0 ;  /* 0x0000000000007941 */ /* 0x000fea0003800000 */
.L_x_434:
        /* <DEDUP_REMOVED lines=30> */
.L_x_437:
[----:B------:R-:W-:Y:S05]  /*176d0*/  BSYNC B0 ;  /* 0x0000000000007941 */ /* 0x000fea0003800000 */
.L_x_436:
[----:B------:R-:W-:Y:S01]  /*176e0*/  LOP3.LUT P0, RZ, R120, 0x20, RZ, 0xc0, !PT ;  /* 0x0000002078ff7812 */ /* 0x000fe2000780c0ff */
[----:B------:R-:W-:-:S12]  /*176f0*/  BSSY B0, `(.L_x_438) ;  /* 0x000001e000007945 */ /* 0x000fd80003800000 */
[----:B------:R-:W-:Y:S05]  /*17700*/  @!P0 BRA `(.L_x_439) ;  /* 0x000001c000008947 */ /* 0x000fea0003800000 */
[----:B0-----:R-:W2:Y:S04]  /*17710*/  LDG.E.64 R10, [R6.64+0xd8] ;  /* 0x0000d804060a7981 */ /* 0x001ea8000c1e1b00 */
[----:B------:R-:W3:Y:S01]  /*17720*/  LDG.E.64 R12, [R6.64+0xd0] ;  /* 0x0000d004060c7981 */ /* 0x000ee2000c1e1b00 */
[----:B------:R-:W0:Y:S08]  /*17730*/  F2F.F32.F64 R242, R242 ;  /* 0x000000f200f27310 */ /* 0x000e300000301000 */
[----:B------:R-:W-:Y:S08]  /*17740*/  F2F.F32.F64 R240, R240 ;  /* 0x000000f000f07310 */ /* 0x000ff00000301000 */
[----:B--2---:R0:W1:Y:S08]  /*17750*/  F2F.F32.F64 R14, R10 ;  /* 0x0000000a000e7310 */ /* 0x0040700000301000 */
[----:B---3--:R-:W2:Y:S01]  /*17760*/  F2F.F32.F64 R12, R12 ;  /* 0x0000000c000c7310 */ /* 0x008ea20000301000 */
[----:B0-----:R-:W-:-:S02]  /*17770*/  FMUL R10, R242, c[0x0][0x170] ;  /* 0x00005c00f20a7a20 */ /* 0x001fc40000400000 */
[----:B-1----:R-:W-:Y:S02]  /*17780*/  FMUL R11, R14, c[0x0][0x1a8] ;  /* 0x00006a000e0b7a20 */ /* 0x002fe40000400000 */
[----:B------:R-:W-:Y:S02]  /*17790*/  FFMA R10, R240, c[0x0][0x16c], -R10 ;  /* 0x00005b00f00a7a23 */ /* 0x000fe4000000080a */
[----:B------:R-:W-:Y:S02]  /*177a0*/  FMUL R242, R242, c[0x0][0x16c] ;  /* 0x00005b00f2f27a20 */ /* 0x000fe40000400000 */
[----:B--2---:R-:W-:Y:S02]  /*177b0*/  FFMA R11, R12, c[0x0][0x1a4], -R11 ;  /* 0x000069000c0b7a23 */ /* 0x004fe4000000080b */
[----:B------:R-:W-:Y:S02]  /*177c0*/  FMUL R14, R14, c[0x0][0x1a4] ;  /* 0x000069000e0e7a20 */ /* 0x000fe40000400000 */
[----:B------:R-:W-:Y:S01]  /*177d0*/  FADD R10, R10, R11 ;  /* 0x0000000b0a0a7221 */ /* 0x000fe20000000000 */
[----:B------:R-:W-:Y:S01]  /*177e0*/  SHF.R.S32.HI R11, RZ, 0x1f, R28 ;  /* 0x0000001fff0b7819 */ /* 0x000fe2000001141c */
[----:B------:R-:W-:-:S02]  /*177f0*/  FFMA R242, R240, c[0x0][0x170], R242 ;  /* 0x00005c00f0f27a23 */ /* 0x000fc400000000f2 */
[----:B------:R-:W-:Y:S01]  /*17800*/  FFMA R14, R12, c[0x0][0x1a8], R14 ;  /* 0x00006a000c0e7a23 */ /* 0x000fe2000000000e */
[----:B------:R0:W1:Y:S03]  /*17810*/  F2F.F64.F32 R16, R10 ;  /* 0x0000000a00107310 */ /* 0x0000660000201800 */
[----:B------:R-:W-:-:S06]  /*17820*/  FADD R14, R242, R14 ;  /* 0x0000000ef20e7221 */ /* 0x000fcc0000000000 */
[----:B------:R-:W2:Y:S01]  /*17830*/  F2F.F64.F32 R14, R14 ;  /* 0x0000000e000e7310 */ /* 0x000ea20000201800 */
[----:B0-----:R-:W-:-:S04]  /*17840*/  IMAD R10, R21, c[0x0][0x1c8], RZ ;  /* 0x00007200150a7a24 */ /* 0x001fc800078e02ff */
[----:B------:R-:W-:Y:S01]  /*17850*/  IMAD R12, R20, c[0x0][0x1cc], R10 ;  /* 0x00007300140c7a24 */ /* 0x000fe200078e020a */
[----:B------:R-:W-:-:S05]  /*17860*/  MOV R10, R28 ;  /* 0x0000001c000a7202 */ /* 0x000fca0000000f00 */
[----:B------:R-:W-:-:S05]  /*17870*/  IMAD.WIDE.U32 R10, R20, c[0x0][0x1c8], R10 ;  /* 0x00007200140a7a25 */ /* 0x000fca00078e000a */
[----:B------:R-:W-:Y:S02]  /*17880*/  IADD3 R11, R12, R11, RZ ;  /* 0x0000000b0c0b7210 */ /* 0x000fe40007ffe0ff */
[----:B------:R-:W-:-:S04]  /*17890*/  LEA R12, P0, R10, UR21, 0x4 ;  /* 0x000000150a0c7c11 */ /* 0x000fc8000f8020ff */
[----:B------:R-:W-:-:S05]  /*178a0*/  LEA.HI.X R13, R10, UR20, R11, 0x4, P0 ;  /* 0x000000140a0d7c11 */ /* 0x000fca00080f240b */
[----:B-1----:R0:W-:Y:S04]  /*178b0*/  STG.E.64 [R12.64], R16 ;  /* 0x000000100c007986 */ /* 0x0021e8000c101b04 */
[----:B--2---:R0:W-:Y:S02]  /*178c0*/  STG.E.64 [R12.64+0x8], R14 ;  /* 0x0000080e0c007986 */ /* 0x0041e4000c101b04 */
.L_x_439:
[----:B------:R-:W-:Y:S05]  /*178d0*/  BSYNC B0 ;  /* 0x0000000000007941 */ /* 0x000fea0003800000 */
.L_x_438:
[----:B------:R-:W-:Y:S01]  /*178e0*/  LOP3.LUT P0, RZ, R252, 0x20000000, RZ, 0xc0, !PT ;  /* 0x20000000fcff7812 */ /* 0x000fe2000780c0ff */
[----:B------:R-:W-:-:S12]  /*178f0*/  BSSY B0, `(.L_x_440) ;  /* 0x0000021000007945 */ /* 0x000fd80003800000 */
[----:B------:R-:W-:Y:S05]  /*17900*/  @!P0 BRA `(.L_x_441) ;  /* 0x000001f000008947 */ /* 0x000fea0003800000 */
[----:B0-----:R-:W2:Y:S04]  /*17910*/  LDL.LU.64 R14, [R1+0xd0] ;  /* 0x0000d000010e7983 */ /* 0x001ea80000300a00 */
[----:B------:R-:W3:Y:S04]  /*17920*/  LDL.LU.64 R16, [R1+0xd8] ;  /* 0x0000d80001107983 */ /* 0x000ee80000300a00 */
[----:B------:R-:W4:Y:S04]  /*17930*/  LDG.E.64 R10, [R4.64+0xd8] ;  /* 0x0000d804040a7981 */ /* 0x000f28000c1e1b00 */
[----:B------:R-:W5:Y:S01]  /*17940*/  LDG.E.64 R12, [R4.64+0xd0] ;  /* 0x0000d004040c7981 */ /* 0x000f62000c1e1b00 */
[----:B--2---:R-:W-:Y:S08]  /*17950*/  F2F.F32.F64 R15, R14 ;  /* 0x0000000e000f7310 */ /* 0x004ff00000301000 */
[----:B---3--:R-:W0:Y:S08]  /*17960*/  F2F.F32.F64 R14, R16 ;  /* 0x00000010000e7310 */ /* 0x008e300000301000 */
[----:B----4-:R0:W1:Y:S08]  /*17970*/  F2F.F32.F64 R16, R10 ;  /* 0x0000000a00107310 */ /* 0x0100700000301000 */
[----:B-----5:R2:W3:Y:S01]  /*17980*/  F2F.F32.F64 R13, R12 ;  /* 0x0000000c000d7310 */ /* 0x0204e20000301000 */
[----:B0-----:R-:W-:-:S02]  /*17990*/  FMUL R10, R14, c[0x0][0x170] ;  /* 0x00005c000e0a7a20 */ /* 0x001fc40000400000 */
[----:B-1----:R-:W-:Y:S02]  /*179a0*/  FMUL R11, R16, c[0x0][0x1a8] ;  /* 0x00006a00100b7a20 */ /* 0x002fe40000400000 */
[----:B------:R-:W-:Y:S02]  /*179b0*/  FMUL R14, R14, c[0x0][0x16c] ;  /* 0x00005b000e0e7a20 */ /* 0x000fe40000400000 */
[----:B------:R-:W-:Y:S02]  /*179c0*/  FMUL R16, R16, c[0x0][0x1a4] ;  /* 0x0000690010107a20 */ /* 0x000fe40000400000 */
[----:B------:R-:W-:Y:S01]  /*179d0*/  FFMA R10, R15, c[0x0][0x16c], -R10 ;  /* 0x00005b000f0a7a23 */ /* 0x000fe2000000080a */
[----:B--2---:R-:W-:Y:S01]  /*179e0*/  SHF.R.S32.HI R12, RZ, 0x1f, R22 ;  /* 0x0000001fff0c7819 */ /* 0x004fe20000011416 */
[----:B---3--:R-:W-:Y:S02]  /*179f0*/  FFMA R11, R13, c[0x0][0x1a4], -R11 ;  /* 0x000069000d0b7a23 */ /* 0x008fe4000000080b */
[----:B------:R-:W-:-:S02]  /*17a00*/  FFMA R14, R15, c[0x0][0x170], R14 ;  /* 0x00005c000f0e7a23 */ /* 0x000fc4000000000e */
[----:B------:R-:W-:Y:S02]  /*17a10*/  FFMA R13, R13, c[0x0][0x1a8], R16 ;  /* 0x00006a000d0d7a23 */ /* 0x000fe40000000010 */
[----:B------:R-:W-:Y:S01]  /*17a20*/  FADD R10, R10, R11 ;  /* 0x0000000b0a0a7221 */ /* 0x000fe20000000000 */
[----:B------:R-:W-:Y:S01]  /*17a30*/  SHF.R.S32.HI R11, RZ, 0x1f, R28 ;  /* 0x0000001fff0b7819 */ /* 0x000fe2000001141c */
[----:B------:R-:W-:Y:S02]  /*17a40*/  FADD R14, R14, R13 ;  /* 0x0000000d0e0e7221 */ /* 0x000fe40000000000 */
[----:B------:R0:W1:Y:S01]  /*17a50*/  F2F.F64.F32 R16, R10 ;  /* 0x0000000a00107310 */ /* 0x0000620000201800 */
[----:B------:R-:W-:-:S04]  /*17a60*/  IMAD R12, R12, c[0x0][0x1c8], RZ ;  /* 0x000072000c0c7a24 */ /* 0x000fc800078e02ff */
[----:B------:R-:W-:-:S03]  /*17a70*/  IMAD R12, R22, c[0x0][0x1cc], R12 ;  /* 0x00007300160c7a24 */ /* 0x000fc600078e020c */
[----:B------:R-:W2:Y:S01]  /*17a80*/  F2F.F64.F32 R14, R14 ;  /* 0x0000000e000e7310 */ /* 0x000ea20000201800 */
[----:B0-----:R-:W-:-:S05]  /*17a90*/  MOV R10, R28 ;  /* 0x0000001c000a7202 */ /* 0x001fca0000000f00 */
[----:B------:R-:W-:-:S05]  /*17aa0*/  IMAD.WIDE.U32 R10, R22, c[0x0][0x1c8], R10 ;  /* 0x00007200160a7a25 */ /* 0x000fca00078e000a */
[----:B------:R-:W-:Y:S02]  /*17ab0*/  IADD3 R11, R12, R11, RZ ;  /* 0x0000000b0c0b7210 */ /* 0x000fe40007ffe0ff */
[----:B------:R-:W-:-:S04]  /*17ac0*/  LEA R12, P0, R10, UR21, 0x4 ;  /* 0x000000150a0c7c11 */ /* 0x000fc8000f8020ff */
[----:B------:R-:W-:-:S05]  /*17ad0*/  LEA.HI.X R13, R10, UR20, R11, 0x4, P0 ;  /* 0x000000140a0d7c11 */ /* 0x000fca00080f240b */
[----:B-1----:R0:W-:Y:S04]  /*17ae0*/  STG.E.64 [R12.64], R16 ;  /* 0x000000100c007986 */ /* 0x0021e8000c101b04 */
[----:B--2---:R0:W-:Y:S02]  /*17af0*/  STG.E.64 [R12.64+0x8], R14 ;  /* 0x0000080e0c007986 */ /* 0x0041e4000c101b04 */
.L_x_441:
[----:B------:R-:W-:Y:S05]  /*17b00*/  BSYNC B0 ;  /* 0x0000000000007941 */ /* 0x000fea0003800000 */
.L_x_440:
        /* <DEDUP_REMOVED lines=8> */
[----:B---3--:R2:W3:Y:S01]  /*17b90*/  F2F.F32.F64 R13, R12 ;  /* 0x0000000c000d7310 */ /* 0x0084e20000301000 */
[----:B0-----:R-:W-:-:S02]  /*17ba0*/  FMUL R10, R84, c[0x0][0x170] ;  /* 0x00005c00540a7a20 */ /* 0x001fc40000400000 */
[----:B-1----:R-:W-:Y:S02]  /*17bb0*/  FMUL R11, R14, c[0x0][0x1a8] ;  /* 0x00006a000e0b7a20 */ /* 0x002fe40000400000 */
[----:B------:R-:W-:Y:S02]  /*17bc0*/  FMUL R84, R84, c[0x0][0x16c] ;  /* 0x00005b0054547a20 */ /* 0x000fe40000400000 */
[----:B------:R-:W-:Y:S02]  /*17bd0*/  FMUL R14, R14, c[0x0][0x1a4] ;  /* 0x000069000e0e7a20 */ /* 0x000fe40000400000 */
[C---:B------:R-:W-:Y:S01]  /*17be0*/  FFMA R10, R116.reuse, c[0x0][0x16c], -R10 ;  /* 0x00005b00740a7a23 */ /* 0x040fe2000000080a */
        /* <DEDUP_REMOVED lines=18> */
.L_x_443:
[----:B------:R-:W-:Y:S05]  /*17d10*/  BSYNC B0 ;  /* 0x0000000000007941 */ /* 0x000fea0003800000 */
.L_x_442:
[----:B------:R-:W-:Y:S01]  /*17d20*/  LOP3.LUT P0, RZ, R120, 0x20000, RZ, 0xc0, !PT ;  /* 0x0002000078ff7812 */ /* 0x000fe2000780c0ff */
[----:B------:R-:W-:-:S12]  /*17d30*/  BSSY B0, `(.L_x_444) ;  /* 0x000001d000007945 */ /* 0x000fd80003800000 */
[----:B------:R-:W-:Y:S05]  /*17d40*/  @!P0 BRA `(.L_x_445) ;  /* 0x000001b000008947 */ /* 0x000fea0003800000 */
[----:B0-----:R0:W2:Y:S04]  /*17d50*/  LDG.E.64 R10, [R8.64+0xe8] ;  /* 0x0000e804080a7981 */ /* 0x0010a8000c1e1b00 */
[----:B0-----:R-:W3:Y:S01]  /*17d60*/  LDG.E.64 R8, [R8.64+0xe0] ;  /* 0x0000e00408087981 */ /* 0x001ee2000c1e1b00 */
[----:B------:R-:W-:Y:S01]  /*17d70*/  F2F.F32.F64 R182, R182 ;  /* 0x000000b600b67310 */ /* 0x000fe20000301000 */
[----:B------:R-:W-:-:S07]  /*17d80*/  SHF.R.S32.HI R27, RZ, 0x1f, R26 ;  /* 0x0000001fff1b7819 */ /* 0x000fce000001141a */
[----:B------:R-:W-:Y:S08]  /*17d90*/  F2F.F32.F64 R180, R180 ;  /* 0x000000b400b47310 */ /* 0x000ff00000301000 */
[----:B--2---:R-:W0:Y:S02]  /*17da0*/  F2F.F32.F64 R10, R10 ;  /* 0x0000000a000a7310 */ /* 0x004e240000301000 */
[----:B0-----:R-:W-:-:S02]  /*17db0*/  FMUL R14, R10, c[0x0][0x1a8] ;  /* 0x00006a000a0e7a20 */ /* 0x001fc40000400000 */
[----:B------:R-:W-:-:S04]  /*17dc0*/  FMUL R12, R10, c[0x0][0x1a4] ;  /* 0x000069000a0c7a20 */ /* 0x000fc80000400000 */
[----:B---3--:R0:W1:Y:S02]  /*17dd0*/  F2F.F32.F64 R9, R8 ;  /* 0x0000000800097310 */ /* 0x0080640000301000 */
[C---:B0-----:R-:W-:Y:S02]  /*17de0*/  FMUL R8, R182.reuse, c[0x0][0x170] ;  /* 0x00005c00b6087a20 */ /* 0x041fe40000400000 */
[----:B------:R-:W-:Y:S02]  /*17df0*/  FMUL R182, R182, c[0x0][0x16c] ;  /* 0x00005b00b6b67a20 */ /* 0x000fe40000400000 */
[C---:B------:R-:W-:Y:S02]  /*17e00*/  FFMA R8, R180.reuse, c[0x0][0x16c], -R8 ;  /* 0x00005b00b4087a23 */ /* 0x040fe40000000808 */
[----:B-1----:R-:W-:Y:S02]  /*17e10*/  FFMA R14, R9, c[0x0][0x1a4], -R14 ;  /* 0x00006900090e7a23 */ /* 0x002fe4000000080e */
[----:B------:R-:W-:-:S02]  /*17e20*/  FFMA R182, R180, c[0x0][0x170], R182 ;  /* 0x00005c00b4b67a23 */ /* 0x000fc400000000b6 */
[----:B------:R-:W-:Y:S02]  /*17e30*/  FFMA R12, R9, c[0x0][0x1a8], R12 ;  /* 0x00006a00090c7a23 */ /* 0x000fe4000000000c */
[----:B------:R-:W-:Y:S02]  /*17e40*/  FADD R14, R8, R14 ;  /* 0x0000000e080e7221 */ /* 0x000fe40000000000 */
[----:B------:R-:W-:Y:S02]  /*17e50*/  FADD R12, R182, R12 ;  /* 0x0000000cb60c7221 */ /* 0x000fe40000000000 */
[----:B------:R-:W-:Y:S02]  /*17e60*/  IMAD R8, R19, c[0x0][0x1c8], RZ ;  /* 0x0000720013087a24 */ /* 0x000fe400078e02ff */
[----:B------:R-:W0:Y:S02]  /*17e70*/  F2F.F64.F32 R14, R14 ;  /* 0x0000000e000e7310 */ /* 0x000e240000201800 */
[----:B------:R-:W-:-:S02]  /*17e80*/  IMAD R10, R18, c[0x0][0x1cc], R8 ;  /* 0x00007300120a7a24 */ /* 0x000fc400078e0208 */
[----:B------:R-:W-:-:S04]  /*17e90*/  IMAD.WIDE.U32 R8, R18, c[0x0][0x1c8], R26 ;  /* 0x0000720012087a25 */ /* 0x000fc800078e001a */
[----:B------:R-:W1:Y:S01]  /*17ea0*/  F2F.F64.F32 R12, R12 ;  /* 0x0000000c000c7310 */ /* 0x000e620000201800 */
[----:B------:R-:W-:Y:S02]  /*17eb0*/  IADD3 R9, R10, R9, RZ ;  /* 0x000000090a097210 */ /* 0x000fe40007ffe0ff */
[----:B------:R-:W-:-:S04]  /*17ec0*/  LEA R10, P0, R8, UR21, 0x4 ;  /* 0x00000015080a7c11 */ /* 0x000fc8000f8020ff */
[----:B------:R-:W-:-:S05]  /*17ed0*/  LEA.HI.X R11, R8, UR20, R9, 0x4, P0 ;  /* 0x00000014080b7c11 */ /* 0x000fca00080f2409 */
[----:B0-----:R0:W-:Y:S04]  /*17ee0*/  STG.E.64 [R10.64], R14 ;  /* 0x0000000e0a007986 */ /* 0x0011e8000c101b04 */
[----:B-1----:R0:W-:Y:S02]  /*17ef0*/  STG.E.64 [R10.64+0x8], R12 ;  /* 0x0000080c0a007986 */ /* 0x0021e4000c101b04 */
.L_x_445:
[----:B------:R-:W-:Y:S05]  /*17f00*/  BSYNC B0 ;  /* 0x0000000000007941 */ /* 0x000fea0003800000 */
.L_x_444:
[----:B------:R-:W-:Y:S01]  /*17f10*/  LOP3.LUT P0, RZ, R252, 0x2000000, RZ, 0xc0, !PT ;  /* 0x02000000fcff7812 */ /* 0x000fe2000780c0ff */
[----:B------:R-:W-:-:S12]  /*17f20*/  BSSY B0, `(.L_x_446) ;  /* 0x000001e000007945 */ /* 0x000fd80003800000 */
[----:B------:R-:W-:Y:S05]  /*17f30*/  @!P0 BRA `(.L_x_447) ;  /* 0x000001c000008947 */ /* 0x000fea0003800000 */
[----:B------:R1:W2:Y:S04]  /*17f40*/  LDG.E.64 R8, [R6.64+0xe8] ;  /* 0x0000e80406087981 */ /* 0x0002a8000c1e1b00 */
[----:B-1----:R-:W3:Y:S01]  /*17f50*/  LDG.E.64 R6, [R6.64+0xe0] ;  /* 0x0000e00406067981 */ /* 0x002ee2000c1e1b00 */
[----:B------:R-:W-:Y:S08]  /*17f60*/  F2F.F32.F64 R246, R246 ;  /* 0x000000f600f67310 */ /* 0x000ff00000301000 */
[----:B------:R-:W-:Y:S08]  /*17f70*/  F2F.F32.F64 R244, R244 ;  /* 0x000000f400f47310 */ /* 0x000ff00000301000 */
[----:B--2---:R-:W1:Y:S02]  /*17f80*/  F2F.F32.F64 R8, R8 ;  /* 0x0000000800087310 */ /* 0x004e640000301000 */
[----:B01----:R-:W-:-:S06]  /*17f90*/  FMUL R10, R8, c[0x0][0x1a4] ;  /* 0x00006900080a7a20 */ /* 0x003fcc0000400000 */
[----:B---3--:R0:W1:Y:S02]  /*17fa0*/  F2F.F32.F64 R9, R6 ;  /* 0x0000000600097310 */ /* 0x0080640000301000 */
[----:B0-----:R-:W-:Y:S02]  /*17fb0*/  FMUL R6, R246, c[0x0][0x170] ;  /* 0x00005c00f6067a20 */ /* 0x001fe40000400000 */
[----:B------:R-:W-:Y:S02]  /*17fc0*/  FMUL R7, R8, c[0x0][0x1a8] ;  /* 0x00006a0008077a20 */ /* 0x000fe40000400000 */
[----:B------:R-:W-:Y:S02]  /*17fd0*/  FFMA R6, R244, c[0x0][0x16c], -R6 ;  /* 0x00005b00f4067a23 */ /* 0x000fe40000000806 */
[----:B-1----:R-:W-:Y:S02]  /*17fe0*/  FFMA R7, R9, c[0x0][0x1a4], -R7 ;  /* 0x0000690009077a23 */ /* 0x002fe40000000807 */
[----:B------:R-:W-:-:S02]  /*17ff0*/  FMUL R246, R246, c[0x0][0x16c] ;  /* 0x00005b00f6f67a20 */ /* 0x000fc40000400000 */
[----:B------:R-:W-:Y:S01]  /*18000*/  FADD R6, R6, R7 ;  /* 0x0000000706067221 */ /* 0x000fe20000000000 */
[----:B------:R-:W-:Y:S01]  /*18010*/  SHF.R.S32.HI R7, RZ, 0x1f, R26 ;  /* 0x0000001fff077819 */ /* 0x000fe2000001141a */
[----:B------:R-:W-:Y:S02]  /*18020*/  FFMA R246, R244, c[0x0][0x170], R246 ;  /* 0x00005c00f4f67a23 */ /* 0x000fe400000000f6 */
        /* <DEDUP_REMOVED lines=13> */
.L_x_447:
[----:B------:R-:W-:Y:S05]  /*18100*/  BSYNC B0 ;  /* 0x0000000000007941 */ /* 0x000fea0003800000 */
.L_x_446:
[----:B------:R-:W-:Y:S01]  /*18110*/  LOP3.LUT P0, RZ, R252, 0x20000, RZ, 0xc0, !PT ;  /* 0x00020000fcff7812 */ /* 0x000fe2000780c0ff */
[----:B------:R-:W-:-:S12]  /*18120*/  BSSY B0, `(.L_x_448) ;  /* 0x0000021000007945 */ /* 0x000fd80003800000 */
[----:B------:R-:W-:Y:S05]  /*18130*/  @!P0 BRA `(.L_x_449) ;  /* 0x000001f000008947 */ /* 0x000fea0003800000 */
[----:B0-----:R-:W2:Y:S04]  /*18140*/  LDL.LU.64 R8, [R1+0xe0] ;  /* 0x0000e00001087983 */ /* 0x001ea80000300a00 */
[----:B------:R-:W3:Y:S04]  /*18150*/  LDL.LU.64 R10, [R1+0xe8] ;  /* 0x0000e800010a7983 */ /* 0x000ee80000300a00 */
[----:B------:R0:W4:Y:S04]  /*18160*/  LDG.E.64 R6, [R4.64+0xe8] ;  /* 0x0000e80404067981 */ /* 0x000128000c1e1b00 */
[----:B0-----:R-:W5:Y:S01]  /*18170*/  LDG.E.64 R4, [R4.64+0xe0] ;  /* 0x0000e00404047981 */ /* 0x001f62000c1e1b00 */
[----:B--2---:R-:W-:Y:S08]  /*18180*/  F2F.F32.F64 R9, R8 ;  /* 0x0000000800097310 */ /* 0x004ff00000301000 */
[----:B---3--:R-:W-:Y:S08]  /*18190*/  F2F.F32.F64 R8, R10 ;  /* 0x0000000a00087310 */ /* 0x008ff00000301000 */
[----:B----4-:R-:W0:Y:S02]  /*181a0*/  F2F.F32.F64 R6, R6 ;  /* 0x0000000600067310 */ /* 0x010e240000301000 */
[----:B0-----:R-:W-:-:S06]  /*181b0*/  FMUL R7, R6, c[0x0][0x1a4] ;  /* 0x0000690006077a20 */ /* 0x001fcc0000400000 */
[----:B-----5:R0:W1:Y:S02]  /*181c0*/  F2F.F32.F64 R10, R4 ;  /* 0x00000004000a7310 */ /* 0x0200640000301000 */
[----:B0-----:R-:W-:Y:S02]  /*181d0*/  FMUL R4, R8, c[0x0][0x170] ;  /* 0x00005c0008047a20 */ /* 0x001fe40000400000 */
[----:B------:R-:W-:Y:S01]  /*181e0*/  FMUL R5, R6, c[0x0][0x1a8] ;  /* 0x00006a0006057a20 */ /* 0x000fe20000400000 */
[----:B------:R-:W-:Y:S01]  /*181f0*/  SHF.R.S32.HI R6, RZ, 0x1f, R22 ;  /* 0x0000001fff067819 */ /* 0x000fe20000011416 */
[----:B------:R-:W-:Y:S02]  /*18200*/  FMUL R8, R8, c[0x0][0x16c] ;  /* 0x00005b0008087a20 */ /* 0x000fe40000400000 */
[----:B------:R-:W-:Y:S02]  /*18210*/  FFMA R4, R9, c[0x0][0x16c], -R4 ;  /* 0x00005b0009047a23 */ /* 0x000fe40000000804 */
[----:B-1----:R-:W-:-:S02]  /*18220*/  FFMA R5, R10, c[0x0][0x1a4], -R5 ;  /* 0x000069000a057a23 */ /* 0x002fc40000000805 */
[----:B------:R-:W-:Y:S02]  /*18230*/  FFMA R8, R9, c[0x0][0x170], R8 ;  /* 0x00005c0009087a23 */ /* 0x000fe40000000008 */
        /* <DEDUP_REMOVED lines=15> */
.L_x_449:
[----:B------:R-:W-:Y:S05]  /*18330*/  BSYNC B0 ;  /* 0x0000000000007941 */ /* 0x000fea0003800000 */
.L_x_448:
[----:B------:R-:W-:-:S13]  /*18340*/  LOP3.LUT P0, RZ, R252, 0x2000, RZ, 0xc0, !PT ;  /* 0x00002000fcff7812 */ /* 0x000fda000780c0ff */
        /* <DEDUP_REMOVED lines=29> */
[----:B--2---:R0:W-:Y:S01]  /*18520*/  STG.E.64 [R4.64+0x8], R6 ;  /* 0x0000080604007986 */ /* 0x0041e2000c101b04 */
[----:B------:R-:W-:Y:S05]  /*18530*/  BRA `(.L_x_450) ;  /* 0x0000581000007947 */ /* 0x000fea0003800000 */
.L_x_323:
[----:B0-----:R-:W-:Y:S01]  /*18540*/  BSSY B0, `(.L_x_451) ;  /* 0x0000010000007945 */ /* 0x001fe20003800000 */
[----:B------:R-:W-:Y:S05]  /*18550*/  @!P1 BRA `(.L_x_452) ;  /* 0x000000e000009947 */ /* 0x000fea0003800000 */
[----:B------:R-:W2:Y:S04]  /*18560*/  LDL.64 R6, [R1+0x158] ;  /* 0x0001580001067983 */ /* 0x000ea80000100a00 */
[----:B------:R-:W3:Y:S01]  /*18570*/  LDL R5, [R1+0x18c] ;  /* 0x00018c0001057983 */ /* 0x000ee20000100800 */
[----:B------:R-:W0:Y:S08]  /*18580*/  F2F.F32.F64 R122, R122 ;  /* 0x0000007a007a7310 */ /* 0x000e300000301000 */
[----:B------:R-:W1:Y:S01]  /*18590*/  F2F.F32.F64 R120, R120 ;  /* 0x0000007800787310 */ /* 0x000e620000301000 */
[----:B0-----:R-:W-:-:S04]  /*185a0*/  FMUL R2, R122, c[0x0][0x170] ;  /* 0x00005c007a027a20 */ /* 0x001fc80000400000 */
[----:B-1----:R-:W-:Y:S02]  /*185b0*/  FFMA R4, R120, c[0x0][0x16c], -R2 ;  /* 0x00005b0078047a23 */ /* 0x002fe40000000802 */
[----:B------:R-:W-:-:S04]  /*185c0*/  FMUL R122, R122, c[0x0][0x16c] ;  /* 0x00005b007a7a7a20 */ /* 0x000fc80000400000 */
[----:B------:R-:W-:Y:S01]  /*185d0*/  FFMA R122, R120, c[0x0][0x170], R122 ;  /* 0x00005c00787a7a23 */ /* 0x000fe2000000007a */
[----:B--2---:R-:W-:-:S04]  /*185e0*/  LEA R2, P0, R6, UR21, 0x4 ;  /* 0x0000001506027c11 */ /* 0x004fc8000f8020ff */
[----:B---3--:R-:W-:Y:S02]  /*185f0*/  LEA.HI.X R3, R6, UR20, R5, 0x4, P0 ;  /* 0x0000001406037c11 */ /* 0x008fe400080f2405 */
[----:B------:R-:W0:Y:S03]  /*18600*/  F2F.F64.F32 R4, R4 ;  /* 0x0000000400047310 */ /* 0x000e260000201800 */
[----:B0-----:R0:W-:Y:S05]  /*18610*/  STG.E.64 [R2.64], R4 ;  /* 0x0000000402007986 */ /* 0x0011ea000c101b04 */
[----:B0-----:R-:W0:Y:S02]  /*18620*/  F2F.F64.F32 R4, R122 ;  /* 0x0000007a00047310 */ /* 0x001e240000201800 */
[----:B0-----:R0:W-:Y:S02]  /*18630*/  STG.E.64 [R2.64+0x8], R4 ;  /* 0x0000080402007986 */ /* 0x0011e4000c101b04 */
.L_x_452:
[----:B------:R-:W-:Y:S05]  /*18640*/  BSYNC B0 ;  /* 0x0000000000007941 */ /* 0x000fea0003800000 */
.L_x_451:
[----:B------:R-:W-:Y:S01]  /*18650*/  BSSY B0, `(.L_x_453) ;  /* 0x0000010000007945 */ /* 0x000fe20003800000 */
[----:B------:R-:W-:Y:S05]  /*18660*/  @!P3 BRA `(.L_x_454) ;  /* 0x000000e00000b947 */ /* 0x000fea0003800000 */
[----:B------:R-:W2:Y:S04]  /*18670*/  LDL.64 R6, [R1+0x150] ;  /* 0x0001500001067983 */ /* 0x000ea80000100a00 */
[----:B0-----:R-:W3:Y:S01]  /*18680*/  LDL R5, [R1+0x17c] ;  /* 0x00017c0001057983 */ /* 0x001ee20000100800 */
        /* <DEDUP_REMOVED lines=12> */
.L_x_454:
[----:B------:R-:W-:Y:S05]  /*18750*/  BSYNC B0 ;  /* 0x0000000000007941 */ /* 0x000fea0003800000 */
.L_x_453:
[----:B------:R-:W2:Y:S01]  /*18760*/  LDL R10, [R1+0xf8] ;  /* 0x0000f800010a7983 */ /* 0x000ea20000100800 */
[----:B------:R-:W-:Y:S01]  /*18770*/  BSSY B0, `(.L_x_455) ;  /* 0x0000011000007945 */ /* 0x000fe20003800000 */
[----:B--2---:R-:W-:-:S13]  /*18780*/  LOP3.LUT P0, RZ, R10, 0x8, RZ, 0xc0, !PT ;  /* 0x000000080aff7812 */ /* 0x004fda000780c0ff */
        /* <DEDUP_REMOVED lines=15> */
.L_x_456:
[----:B------:R-:W-:Y:S05]  /*18880*/  BSYNC B0 ;  /* 0x0000000000007941 */ /* 0x000fea0003800000 */
.L_x_455:
        /* <DEDUP_REMOVED lines=16> */
.L_x_458:
[----:B------:R-:W-:Y:S05]  /*18990*/  BSYNC B0 ;  /* 0x0000000000007941 */ /* 0x000fea0003800000 */
.L_x_457:
[----:B------:R-:W-:Y:S01]  /*189a0*/  LOP3.LUT P0, RZ, R252, 0x800, RZ, 0xc0, !PT ;  /* 0x00000800fcff7812 */ /* 0x000fe2000780c0ff */
[----:B------:R-:W-:-:S12]  /*189b0*/  BSSY B0, `(.L_x_459) ;  /* 0x0000010000007945 */ /* 0x000fd80003800000 */
        /* <DEDUP_REMOVED lines=15> */
.L_x_460:
[----:B------:R-:W-:Y:S05]  /*18ab0*/  BSYNC B0 ;  /* 0x0000000000007941 */ /* 0x000fea0003800000 */
.L_x_459:
        /* <DEDUP_REMOVED lines=17> */
.L_x_462:
[----:B------:R-:W-:Y:S05]  /*18bd0*/  BSYNC B0 ;  /* 0x0000000000007941 */ /* 0x000fea0003800000 */
.L_x_461:
[----:B------:R-:W-:Y:S01]  /*18be0*/  LOP3.LUT P0, RZ, R10, 0x1, RZ, 0xc0, !PT ;  /* 0x000000010aff7812 */ /* 0x000fe2000780c0ff */
[----:B------:R-:W-:-:S12]  /*18bf0*/  BSSY B0, `(.L_x_463) ;  /* 0x0000012000007945 */ /* 0x000fd80003800000 */
[----:B------:R-:W-:Y:S05]  /*18c00*/  @!P0 BRA `(.L_x_464) ;  /* 0x0000010000008947 */ /* 0x000fea0003800000 */
[----:B0-----:R-:W2:Y:S04]  /*18c10*/  LDL.LU.64 R2, [R1+0x8] ;  /* 0x0000080001027983 */ /* 0x001ea80000300a00 */
[----:B------:R-:W3:Y:S04]  /*18c20*/  LDL.LU.64 R6, [R1] ;  /* 0x0000000001067983 */ /* 0x000ee80000300a00 */
[----:B------:R-:W4:Y:S04]  /*18c30*/  LDL.64 R8, [R1+0x128] ;  /* 0x0001280001087983 */ /* 0x000f280000100a00 */
[----:B------:R-:W5:Y:S01]  /*18c40*/  LDL R5, [R1+0x174] ;  /* 0x0001740001057983 */ /* 0x000f620000100800 */
[----:B--2---:R-:W0:Y:S08]  /*18c50*/  F2F.F32.F64 R3, R2 ;  /* 0x0000000200037310 */ /* 0x004e300000301000 */
[----:B---3--:R-:W1:Y:S01]  /*18c60*/  F2F.F32.F64 R2, R6 ;  /* 0x0000000600027310 */ /* 0x008e620000301000 */
[----:B0-----:R-:W-:-:S02]  /*18c70*/  FMUL R4, R3, c[0x0][0x170] ;  /* 0x00005c0003047a20 */ /* 0x001fc40000400000 */
[----:B------:R-:W-:Y:S02]  /*18c80*/  FMUL R3, R3, c[0x0][0x16c] ;  /* 0x00005b0003037a20 */ /* 0x000fe40000400000 */
[C---:B-1----:R-:W-:Y:S02]  /*18c90*/  FFMA R4, R2.reuse, c[0x0][0x16c], -R4 ;  /* 0x00005b0002047a23 */ /* 0x042fe40000000804 */
[----:B------:R-:W-:Y:S01]  /*18ca0*/  FFMA R6, R2, c[0x0][0x170], R3 ;  /* 0x00005c0002067a23 */ /* 0x000fe20000000003 */
[----:B----4-:R-:W-:-:S04]  /*18cb0*/  LEA R2, P0, R8, UR21, 0x4 ;  /* 0x0000001508027c11 */ /* 0x010fc8000f8020ff */
[----:B-----5:R-:W-:Y:S02]  /*18cc0*/  LEA.HI.X R3, R8, UR20, R5, 0x4, P0 ;  /* 0x0000001408037c11 */ /* 0x020fe400080f2405 */
[----:B------:R-:W0:Y:S03]  /*18cd0*/  F2F.F64.F32 R4, R4 ;  /* 0x0000000400047310 */ /* 0x000e260000201800 */
[----:B0-----:R0:W-:Y:S05]  /*18ce0*/  STG.E.64 [R2.64], R4 ;  /* 0x0000000402007986 */ /* 0x0011ea000c101b04 */
[----:B0-----:R-:W0:Y:S02]  /*18cf0*/  F2F.F64.F32 R4, R6 ;  /* 0x0000000600047310 */ /* 0x001e240000201800 */
[----:B0-----:R0:W-:Y:S02]  /*18d00*/  STG.E.64 [R2.64+0x8], R4 ;  /* 0x0000080402007986 */ /* 0x0011e4000c101b04 */
.L_x_464:
[----:B------:R-:W-:Y:S05]  /*18d10*/  BSYNC B0 ;  /* 0x0000000000007941 */ /* 0x000fea0003800000 */
.L_x_463:
        /* <DEDUP_REMOVED lines=17> */
.L_x_466:
[----:B------:R-:W-:Y:S05]  /*18e30*/  BSYNC B0 ;  /* 0x0000000000007941 */ /* 0x000fea0003800000 */
.L_x_465:
        /* <DEDUP_REMOVED lines=17> */
.L_x_468:
[----:B------:R-:W-:Y:S05]  /*18f50*/  BSYNC B0 ;  /* 0x0000000000007941 */ /* 0x000fea0003800000 */
.L_x_467:
        /* <DEDUP_REMOVED lines=17> */
.L_x_470:
[----:B------:R-:W-:Y:S05]  /*19070*/  BSYNC B0 ;  /* 0x0000000000007941 */ /* 0x000fea0003800000 */
.L_x_469:
[----:B------:R-:W-:Y:S01]  /*19080*/  LOP3.LUT P0, RZ, R252, 0x20, RZ, 0xc0, !PT ;  /* 0x00000020fcff7812 */ /* 0x000fe2000780c0ff */
[----:B------:R-:W-:-:S12]  /*19090*/  BSSY B0, `(.L_x_471) ;  /* 0x0000012000007945 */ /* 0x000fd80003800000 */
[----:B------:R-:W-:Y:S05]  /*190a0*/  @!P0 BRA `(.L_x_472) ;  /* 0x0000010000008947 */ /* 0x000fea0003800000 */
[----:B0-----:R-:W2:Y:S04]  /*190b0*/  LDL.LU.64 R2, [R1+0x10] ;  /* 0x0000100001027983 */ /* 0x001ea80000300a00 */
[----:B------:R-:W3:Y:S04]  /*190c0*/  LDL.LU.64 R6, [R1+0x18] ;  /* 0x0000180001067983 */ /* 0x000ee80000300a00 */
[----:B------:R-:W4:Y:S04]  /*190d0*/  LDL.64 R8, [R1+0x108] ;  /* 0x0001080001087983 */ /* 0x000f280000100a00 */
[----:B------:R-:W5:Y:S01]  /*190e0*/  LDL R5, [R1+0x16c] ;  /* 0x00016c0001057983 */ /* 0x000f620000100800 */
[----:B--2---:R-:W-:Y:S08]  /*190f0*/  F2F.F32.F64 R3, R2 ;  /* 0x0000000200037310 */ /* 0x004ff00000301000 */
[----:B---3--:R-:W0:Y:S02]  /*19100*/  F2F.F32.F64 R2, R6 ;  /* 0x0000000600027310 */ /* 0x008e240000301000 */
[----:B0-----:R-:W-:-:S02]  /*19110*/  FMUL R4, R2, c[0x0][0x170] ;  /* 0x00005c0002047a20 */ /* 0x001fc40000400000 */
[----:B------:R-:W-:Y:S02]  /*19120*/  FMUL R2, R2, c[0x0][0x16c] ;  /* 0x00005b0002027a20 */ /* 0x000fe40000400000 */
[C---:B------:R-:W-:Y:S02]  /*19130*/  FFMA R4, R3.reuse, c[0x0][0x16c], -R4 ;  /* 0x00005b0003047a23 */ /* 0x040fe40000000804 */
[----:B------:R-:W-:Y:S01]  /*19140*/  FFMA R6, R3, c[0x0][0x170], R2 ;  /* 0x00005c0003067a23 */ /* 0x000fe20000000002 */
[----:B----4-:R-:W-:-:S04]  /*19150*/  LEA R2, P0, R8, UR21, 0x4 ;  /* 0x0000001508027c11 */ /* 0x010fc8000f8020ff */
[----:B-----5:R-:W-:Y:S02]  /*19160*/  LEA.HI.X R3, R8, UR20, R5, 0x4, P0 ;  /* 0x0000001408037c11 */ /* 0x020fe400080f2405 */
[----:B------:R-:W0:Y:S03]  /*19170*/  F2F.F64.F32 R4, R4 ;  /* 0x0000000400047310 */ /* 0x000e260000201800 */
[----:B0-----:R0:W-:Y:S05]  /*19180*/  STG.E.64 [R2.64], R4 ;  /* 0x0000000402007986 */ /* 0x0011ea000c101b04 */
[----:B0-----:R-:W0:Y:S02]  /*19190*/  F2F.F64.F32 R4, R6 ;  /* 0x0000000600047310 */ /* 0x001e240000201800 */
[----:B0-----:R0:W-:Y:S02]  /*191a0*/  STG.E.64 [R2.64+0x8], R4 ;  /* 0x0000080402007986 */ /* 0x0011e4000c101b04 */
.L_x_472:
[----:B------:R-:W-:Y:S05]  /*191b0*/  BSYNC B0 ;  /* 0x0000000000007941 */ /* 0x000fea0003800000 */
.L_x_471:
        /* <DEDUP_REMOVED lines=17> */
.L_x_474:
[----:B------:R-:W-:Y:S05]  /*192d0*/  BSYNC B0 ;  /* 0x0000000000007941 */ /* 0x000fea0003800000 */
.L_x_473:
[----:B------:R-:W-:Y:S01]  /*192e0*/  LOP3.LUT P0, RZ, R10, 0x1000000, RZ, 0xc0, !PT ;  /* 0x010000000aff7812 */ /* 0x000fe2000780c0ff */
[----:B------:R-:W-:-:S12]  /*192f0*/  BSSY B0, `(.L_x_475) ;  /* 0x0000014000007945 */ /* 0x000fd80003800000 */
[----:B------:R-:W-:Y:S05]  /*19300*/  @!P0 BRA `(.L_x_476) ;  /* 0x0000012000008947 */ /* 0x000fea0003800000 */
[----:B0-----:R-:W-:Y:S01]  /*19310*/  IMAD R2, R19, c[0x0][0x1c8], RZ ;  /* 0x0000720013027a24 */ /* 0x001fe200078e02ff */
[----:B------:R-:W0:Y:S01]  /*19320*/  F2F.F32.F64 R134, R134 ;  /* 0x0000008600867310 */ /* 0x000e220000301000 */
[----:B------:R-:W-:Y:S02]  /*19330*/  SHF.R.S32.HI R3, RZ, 0x1f, R50 ;  /* 0x0000001fff037819 */ /* 0x000fe40000011432 */
[----:B------:R-:W-:Y:S01]  /*19340*/  IMAD R4, R18, c[0x0][0x1cc], R2 ;  /* 0x0000730012047a24 */ /* 0x000fe200078e0202 */
[----:B------:R-:W-:-:S04]  /*19350*/  MOV R2, R50 ;  /* 0x0000003200027202 */ /* 0x000fc80000000f00 */
[----:B------:R-:W1:Y:S01]  /*19360*/  F2F.F32.F64 R132, R132 ;  /* 0x0000008400847310 */ /* 0x000e620000301000 */
[----:B------:R-:W-:-:S05]  /*19370*/  IMAD.WIDE.U32 R2, R18, c[0x0][0x1c8], R2 ;  /* 0x0000720012027a25 */ /* 0x000fca00078e0002 */
[----:B------:R-:W-:Y:S02]  /*19380*/  IADD3 R3, R4, R3, RZ ;  /* 0x0000000304037210 */ /* 0x000fe40007ffe0ff */
[----:B------:R-:W-:-:S04]  /*19390*/  LEA R4, P0, R2, UR21, 0x4 ;  /* 0x0000001502047c11 */ /* 0x000fc8000f8020ff */
[----:B------:R-:W-:Y:S01]  /*193a0*/  LEA.HI.X R5, R2, UR20, R3, 0x4, P0 ;  /* 0x0000001402057c11 */ /* 0x000fe200080f2403 */
[C---:B0-----:R-:W-:Y:S02]  /*193b0*/  FMUL R2, R134.reuse, c[0x0][0x170] ;  /* 0x00005c0086027a20 */ /* 0x041fe40000400000 */
[----:B------:R-:W-:Y:S02]  /*193c0*/  FMUL R134, R134, c[0x0][0x16c] ;  /* 0x00005b0086867a20 */ /* 0x000fe40000400000 */
[C---:B-1----:R-:W-:Y:S02]  /*193d0*/  FFMA R2, R132.reuse, c[0x0][0x16c], -R2 ;  /* 0x00005b0084027a23 */ /* 0x042fe40000000802 */
[----:B------:R-:W-:-:S04]  /*193e0*/  FFMA R134, R132, c[0x0][0x170], R134 ;  /* 0x00005c0084867a23 */ /* 0x000fc80000000086 */
[----:B------:R-:W0:Y:S02]  /*193f0*/  F2F.F64.F32 R2, R2 ;  /* 0x0000000200027310 */ /* 0x000e240000201800 */
[----:B0-----:R0:W-:Y:S06]  /*19400*/  STG.E.64 [R4.64], R2 ;  /* 0x0000000204007986 */ /* 0x0011ec000c101b04 */
[----:B0-----:R-:W0:Y:S02]  /*19410*/  F2F.F64.F32 R2, R134 ;  /* 0x0000008600027310 */ /* 0x001e240000201800 */
[----:B0-----:R0:W-:Y:S02]  /*19420*/  STG.E.64 [R4.64+0x8], R2 ;  /* 0x0000080204007986 */ /* 0x0011e4000c101b04 */
.L_x_476:
[----:B------:R-:W-:Y:S05]  /*19430*/  BSYNC B0 ;  /* 0x0000000000007941 */ /* 0x000fea0003800000 */
.L_x_475:
        /* <DEDUP_REMOVED lines=21> */
.L_x_478:
[----:B------:R-:W-:Y:S05]  /*19590*/  BSYNC B0 ;  /* 0x0000000000007941 */ /* 0x000fea0003800000 */
.L_x_477:
[----:B------:R-:W-:Y:S01]  /*195a0*/  LOP3.LUT P0, RZ, R252, 0x2, RZ, 0xc0, !PT ;  /* 0x00000002fcff7812 */ /* 0x000fe2000780c0ff */
[----:B------:R-:W-:-:S12]  /*195b0*/  BSSY B0, `(.L_x_479) ;  /* 0x0000017000007945 */ /* 0x000fd80003800000 */
[----:B------:R-:W-:Y:S05]  /*195c0*/  @!P0 BRA `(.L_x_480) ;  /* 0x0000015000008947 */ /* 0x000fea0003800000 */
[----:B0-----:R-:W2:Y:S04]  /*195d0*/  LDL.LU.64 R4, [R1+0x20] ;  /* 0x0000200001047983 */ /* 0x001ea80000300a00 */
[----:B------:R-:W3:Y:S01]  /*195e0*/  LDL.LU.64 R2, [R1+0x28] ;  /* 0x0000280001027983 */ /* 0x000ee20000300a00 */
[----:B--2---:R-:W-:Y:S08]  /*195f0*/  F2F.F32.F64 R7, R4 ;  /* 0x0000000400077310 */ /* 0x004ff00000301000 */
[----:B---3--:R0:W1:Y:S02]  /*19600*/  F2F.F32.F64 R6, R2 ;  /* 0x0000000200067310 */ /* 0x0080640000301000 */
[----:B0-----:R-:W-:-:S02]  /*19610*/  SHF.R.S32.HI R2, RZ, 0x1f, R22 ;  /* 0x0000001fff027819 */ /* 0x001fc40000011416 */
[----:B------:R-:W-:-:S03]  /*19620*/  SHF.R.S32.HI R3, RZ, 0x1f, R50 ;  /* 0x0000001fff037819 */ /* 0x000fc60000011432 */
[----:B------:R-:W-:-:S04]  /*19630*/  IMAD R2, R2, c[0x0][0x1c8], RZ ;  /* 0x0000720002027a24 */ /* 0x000fc800078e02ff */
[----:B------:R-:W-:Y:S01]  /*19640*/  IMAD R4, R22, c[0x0][0x1cc], R2 ;  /* 0x0000730016047a24 */ /* 0x000fe200078e0202 */
[----:B------:R-:W-:-:S05]  /*19650*/  MOV R2, R50 ;  /* 0x0000003200027202 */ /* 0x000fca0000000f00 */
[----:B------:R-:W-:-:S05]  /*19660*/  IMAD.WIDE.U32 R2, R22, c[0x0][0x1c8], R2 ;  /* 0x0000720016027a25 */ /* 0x000fca00078e0002 */
[----:B------:R-:W-:Y:S02]  /*19670*/  IADD3 R3, R4, R3, RZ ;  /* 0x0000000304037210 */ /* 0x000fe40007ffe0ff */
[----:B------:R-:W-:-:S04]  /*19680*/  LEA R4, P0, R2, UR21, 0x4 ;  /* 0x0000001502047c11 */ /* 0x000fc8000f8020ff */
[----:B------:R-:W-:Y:S01]  /*19690*/  LEA.HI.X R5, R2, UR20, R3, 0x4, P0 ;  /* 0x0000001402057c11 */ /* 0x000fe200080f2403 */
[C---:B-1----:R-:W-:Y:S02]  /*196a0*/  FMUL R2, R6.reuse, c[0x0][0x170] ;  /* 0x00005c0006027a20 */ /* 0x042fe40000400000 */
[----:B------:R-:W-:Y:S02]  /*196b0*/  FMUL R6, R6, c[0x0][0x16c] ;  /* 0x00005b0006067a20 */ /* 0x000fe40000400000 */
[C---:B------:R-:W-:Y:S02]  /*196c0*/  FFMA R2, R7.reuse, c[0x0][0x16c], -R2 ;  /* 0x00005b0007027a23 */ /* 0x040fe40000000802 */
[----:B------:R-:W-:-:S04]  /*196d0*/  FFMA R6, R7, c[0x0][0x170], R6 ;  /* 0x00005c0007067a23 */ /* 0x000fc80000000006 */
[----:B------:R-:W0:Y:S02]  /*196e0*/  F2F.F64.F32 R2, R2 ;  /* 0x0000000200027310 */ /* 0x000e240000201800 */
[----:B0-----:R0:W-:Y:S06]  /*196f0*/  STG.E.64 [R4.64], R2 ;  /* 0x0000000204007986 */ /* 0x0011ec000c101b04 */
[----:B0-----:R-:W0:Y:S02]  /*19700*/  F2F.F64.F32 R2, R6 ;  /* 0x0000000600027310 */ /* 0x001e240000201800 */
[----:B0-----:R0:W-:Y:S02]  /*19710*/  STG.E.64 [R4.64+0x8], R2 ;  /* 0x0000080204007986 */ /* 0x0011e4000c101b04 */
.L_x_480:
[----:B------:R-:W-:Y:S05]  /*19720*/  BSYNC B0 ;  /* 0x0000000000007941 */ /* 0x000fea0003800000 */
.L_x_479:
        /* <DEDUP_REMOVED lines=22> */
.L_x_482:
[----:B------:R-:W-:Y:S05]  /*19890*/  BSYNC B0 ;  /* 0x0000000000007941 */ /* 0x000fea0003800000 */
.L_x_481:
[----:B------:R-:W-:Y:S01]  /*198a0*/  BSSY B0, `(.L_x_483) ;  /* 0x0000014000007945 */ /* 0x000fe20003800000 */
[----:B------:R-:W-:Y:S05]  /*198b0*/  @!P4 BRA `(.L_x_484) ;  /* 0x000001200000c947 */ /* 0x000fea0003800000 */
[----:B0-----:R-:W-:Y:S01]  /*198c0*/  IMAD R2, R19, c[0x0][0x1c8], RZ ;  /* 0x0000720013027a24 */ /* 0x001fe200078e02ff */
[----:B------:R-:W0:Y:S01]  /*198d0*/  F2F.F32.F64 R138, R138 ;  /* 0x0000008a008a7310 */ /* 0x000e220000301000 */
[----:B------:R-:W-:-:S02]  /*198e0*/  SHF.R.S32.HI R3, RZ, 0x1f, R48 ;  /* 0x0000001fff037819 */ /* 0x000fc40000011430 */
        /* <DEDUP_REMOVED lines=15> */
.L_x_484:
[----:B------:R-:W-:Y:S05]  /*199e0*/  BSYNC B0 ;  /* 0x0000000000007941 */ /* 0x000fea0003800000 */
.L_x_483:
        /* <DEDUP_REMOVED lines=21> */
.L_x_486:
[----:B------:R-:W-:Y:S05]  /*19b40*/  BSYNC B0 ;  /* 0x0000000000007941 */ /* 0x000fea0003800000 */
.L_x_485:
        /* <DEDUP_REMOVED lines=24> */
.L_x_488:
[----:B------:R-:W-:Y:S05]  /*19cd0*/  BSYNC B0 ;  /* 0x0000000000007941 */ /* 0x000fea0003800000 */
.L_x_487:
        /* <DEDUP_REMOVED lines=22> */
.L_x_490:
[----:B------:R-:W-:Y:S05]  /*19e40*/  BSYNC B0 ;  /* 0x0000000000007941 */ /* 0x000fea0003800000 */
.L_x_489:
        /* <DEDUP_REMOVED lines=21> */
.L_x_492:
[----:B------:R-:W-:Y:S05]  /*19fa0*/  BSYNC B0 ;  /* 0x0000000000007941 */ /* 0x000fea0003800000 */
.L_x_491:
        /* <DEDUP_REMOVED lines=21> */
.L_x_494:
[----:B------:R-:W-:Y:S05]  /*1a100*/  BSYNC B0 ;  /* 0x0000000000007941 */ /* 0x000fea0003800000 */
.L_x_493:
        /* <DEDUP_REMOVED lines=24> */
.L_x_496:
[----:B------:R-:W-:Y:S05]  /*1a290*/  BSYNC B0 ;  /* 0x0000000000007941 */ /* 0x000fea0003800000 */
.L_x_495:
        /* <DEDUP_REMOVED lines=22> */
.L_x_498:
[----:B------:R-:W-:Y:S05]  /*1a400*/  BSYNC B0 ;  /* 0x0000000000007941 */ /* 0x000fea0003800000 */
.L_x_497:
        /* <DEDUP_REMOVED lines=11> */
[----:B------:R-:W-:Y:S01]  /*1a4c0*/  LEA R4, P0, R2, UR21, 0x4 ;  /* 0x0000001502047c11 */ /* 0x000fe2000f8020ff */
[C---:B0-----:R-:W-:Y:S02]  /*1a4d0*/  FMUL R6, R146.reuse, c[0x0][0x170] ;  /* 0x00005c0092067a20 */ /* 0x041fe40000400000 */
[----:B------:R-:W-:Y:S01]  /*1a4e0*/  FMUL R146, R146, c[0x0][0x16c] ;  /* 0x00005b0092927a20 */ /* 0x000fe20000400000 */
[----:B------:R-:W-:Y:S01]  /*1a4f0*/  LEA.HI.X R5, R2, UR20, R3, 0x4, P0 ;  /* 0x0000001402057c11 */ /* 0x000fe200080f2403 */
[C---:B-1----:R-:W-:Y:S02]  /*1a500*/  FFMA R6, R144.reuse, c[0x0][0x16c], -R6 ;  /* 0x00005b0090067a23 */ /* 0x042fe40000000806 */
[----:B------:R-:W-:-:S04]  /*1a510*/  FFMA R2, R144, c[0x0][0x170], R146 ;  /* 0x00005c0090027a23 */ /* 0x000fc80000000092 */
[----:B------:R-:W0:Y:S08]  /*1a520*/  F2F.F64.F32 R6, R6 ;  /* 0x0000000600067310 */ /* 0x000e300000201800 */
[----:B------:R-:W1:Y:S01]  /*1a530*/  F2F.F64.F32 R2, R2 ;  /* 0x0000000200027310 */ /* 0x000e620000201800 */
[----:B0-----:R0:W-:Y:S04]  /*1a540*/  STG.E.64 [R4.64], R6 ;  /* 0x0000000604007986 */ /* 0x0011e8000c101b04 */
[----:B-1----:R0:W-:Y:S02]  /*1a550*/  STG.E.64 [R4.64+0x8], R2 ;  /* 0x0000080204007986 */ /* 0x0021e4000c101b04 */
.L_x_500:
[----:B------:R-:W-:Y:S05]  /*1a560*/  BSYNC B0 ;  /* 0x0000000000007941 */ /* 0x000fea0003800000 */
.L_x_499:
        /* <DEDUP_REMOVED lines=21> */
.L_x_502:
[----:B------:R-:W-:Y:S05]  /*1a6c0*/  BSYNC B0 ;  /* 0x0000000000007941 */ /* 0x000fea0003800000 */
.L_x_501:
        /* <DEDUP_REMOVED lines=19> */
[----:B------:R-:W-:-:S04]  /*1a800*/  FFMA R3, R2, c[0x0][0x170], R3 ;  /* 0x00005c0002037a23 */ /* 0x000fc80000000003 */
[----:B------:R-:W0:Y:S08]  /*1a810*/  F2F.F64.F32 R6, R6 ;  /* 0x0000000600067310 */ /* 0x000e300000201800 */
[----:B------:R-:W1:Y:S01]  /*1a820*/  F2F.F64.F32 R2, R3 ;  /* 0x0000000300027310 */ /* 0x000e620000201800 */
[----:B0-----:R0:W-:Y:S04]  /*1a830*/  STG.E.64 [R4.64], R6 ;  /* 0x0000000604007986 */ /* 0x0011e8000c101b04 */
[----:B-1----:R0:W-:Y:S02]  /*1a840*/  STG.E.64 [R4.64+0x8], R2 ;  /* 0x0000080204007986 */ /* 0x0021e4000c101b04 */
.L_x_504:
[----:B------:R-:W-:Y:S05]  /*1a850*/  BSYNC B0 ;  /* 0x0000000000007941 */ /* 0x000fea0003800000 */
.L_x_503:
        /* <DEDUP_REMOVED lines=10> */
[----:B------:R-:W-:-:S04]  /*1a900*/  IMAD.WIDE.U32 R2, R0, c[0x0][0x1c8], R2 ;  /* 0x0000720000027a25 */ /* 0x000fc800078e0002 */
[----:B0-----:R-:W-:Y:S01]  /*1a910*/  FMUL R6, R68, c[0x0][0x170] ;  /* 0x00005c0044067a20 */ /* 0x001fe20000400000 */
[----:B------:R-:W-:Y:S02]  /*1a920*/  IADD3 R3, R4, R3, RZ ;  /* 0x0000000304037210 */ /* 0x000fe40007ffe0ff */
[----:B------:R-:W-:-:S04]  /*1a930*/  LEA R4, P0, R2, UR21, 0x4 ;  /* 0x0000001502047c11 */ /* 0x000fc8000f8020ff */
[----:B------:R-:W-:Y:S01]  /*1a940*/  LEA.HI.X R5, R2, UR20, R3, 0x4, P0 ;  /* 0x0000001402057c11 */ /* 0x000fe200080f2403 */
[----:B------:R-:W-:Y:S02]  /*1a950*/  FMUL R2, R68, c[0x0][0x16c] ;  /* 0x00005b0044027a20 */ /* 0x000fe40000400000 */
[C---:B-1----:R-:W-:Y:S02]  /*1a960*/  FFMA R6, R100.reuse, c[0x0][0x16c], -R6 ;  /* 0x00005b0064067a23 */ /* 0x042fe40000000806 */
[----:B------:R-:W-:-:S04]  /*1a970*/  FFMA R2, R100, c[0x0][0x170], R2 ;  /* 0x00005c0064027a23 */ /* 0x000fc80000000002 */
[----:B------:R-:W0:Y:S08]  /*1a980*/  F2F.F64.F32 R6, R6 ;  /* 0x0000000600067310 */ /* 0x000e300000201800 */
[----:B------:R-:W1:Y:S01]  /*1a990*/  F2F.F64.F32 R2, R2 ;  /* 0x0000000200027310 */ /* 0x000e620000201800 */
[----:B0-----:R0:W-:Y:S04]  /*1a9a0*/  STG.E.64 [R4.64], R6 ;  /* 0x0000000604007986 */ /* 0x0011e8000c101b04 */
[----:B-1----:R0:W-:Y:S02]  /*1a9b0*/  STG.E.64 [R4.64+0x8], R2 ;  /* 0x0000080204007986 */ /* 0x0021e4000c101b04 */
.L_x_506:
[----:B------:R-:W-:Y:S05]  /*1a9c0*/  BSYNC B0 ;  /* 0x0000000000007941 */ /* 0x000fea0003800000 */
.L_x_505:
        /* <DEDUP_REMOVED lines=8> */
[----:B------:R-:W1:Y:S01]  /*1aa50*/  F2F.F32.F64 R148, R148 ;  /* 0x0000009400947310 */ /* 0x000e620000301000 */
[----:B------:R-:W-:-:S05]  /*1aa60*/  IMAD.WIDE.U32 R2, R18, c[0x0][0x1c8], R2 ;  /* 0x0000720012027a25 */ /* 0x000fca00078e0002 */
[----:B------:R-:W-:Y:S02]  /*1aa70*/  IADD3 R3, R4, R3, RZ ;  /* 0x0000000304037210 */ /* 0x000fe40007ffe0ff */
[----:B------:R-:W-:Y:S01]  /*1aa80*/  LEA R4, P0, R2, UR21, 0x4 ;  /* 0x0000001502047c11 */ /* 0x000fe2000f8020ff */
[----:B0-----:R-:W-:-:S03]  /*1aa90*/  FMUL R6, R150, c[0x0][0x170] ;  /* 0x00005c0096067a20 */ /* 0x001fc60000400000 */
        /* <DEDUP_REMOVED lines=8> */
.L_x_508:
[----:B------:R-:W-:Y:S05]  /*1ab20*/  BSYNC B0 ;  /* 0x0000000000007941 */ /* 0x000fea0003800000 */
.L_x_507:
[----:B------:R-:W-:Y:S01]  /*1ab30*/  BSSY B0, `(.L_x_509) ;  /* 0x0000014000007945 */ /* 0x000fe20003800000 */
        /* <DEDUP_REMOVED lines=19> */
.L_x_510:
[----:B------:R-:W-:Y:S05]  /*1ac70*/  BSYNC B0 ;  /* 0x0000000000007941 */ /* 0x000fea0003800000 */
.L_x_509:
[----:B------:R-:W-:Y:S01]  /*1ac80*/  LOP3.LUT P0, RZ, R252, 0x8000000, RZ, 0xc0, !PT ;  /* 0x08000000fcff7812 */ /* 0x000fe2000780c0ff */
[----:B------:R-:W-:-:S12]  /*1ac90*/  BSSY B0, `(.L_x_511) ;  /* 0x0000017000007945 */ /* 0x000fd80003800000 */
[----:B------:R-:W-:Y:S05]  /*1aca0*/  @!P0 BRA `(.L_x_512) ;  /* 0x0000015000008947 */ /* 0x000fea0003800000 */
[----:B------:R-:W2:Y:S04]  /*1acb0*/  LDL.LU.64 R8, [R1+0x68] ;  /* 0x0000680001087983 */ /* 0x000ea80000300a00 */
[----:B0-----:R-:W3:Y:S01]  /*1acc0*/  LDL.LU.64 R6, [R1+0x60] ;  /* 0x0000600001067983 */ /* 0x001ee20000300a00 */
[----:B------:R-:W-:Y:S02]  /*1acd0*/  SHF.R.S32.HI R4, RZ, 0x1f, R22 ;  /* 0x0000001fff047819 */ /* 0x000fe40000011416 */
        /* <DEDUP_REMOVED lines=18> */
.L_x_512:
[----:B------:R-:W-:Y:S05]  /*1ae00*/  BSYNC B0 ;  /* 0x0000000000007941 */ /* 0x000fea0003800000 */
.L_x_511:
[----:B------:R-:W-:Y:S01]  /*1ae10*/  LOP3.LUT P0, RZ, R10, 0x40, RZ, 0xc0, !PT ;  /* 0x000000400aff7812 */ /* 0x000fe2000780c0ff */
[----:B------:R-:W-:-:S12]  /*1ae20*/  BSSY B0, `(.L_x_513) ;  /* 0x0000015000007945 */ /* 0x000fd80003800000 */
[----:B------:R-:W-:Y:S05]  /*1ae30*/  @!P0 BRA `(.L_x_514) ;  /* 0x0000013000008947 */ /* 0x000fea0003800000 */
[----:B0-----:R-:W-:Y:S01]  /*1ae40*/  SHF.R.S32.HI R4, RZ, 0x1f, R0 ;  /* 0x0000001fff047819 */ /* 0x001fe20000011400 */
[----:B------:R-:W0:Y:S01]  /*1ae50*/  F2F.F32.F64 R70, R70 ;  /* 0x0000004600467310 */ /* 0x000e220000301000 */
[----:B------:R-:W-:Y:S02]  /*1ae60*/  SHF.R.S32.HI R3, RZ, 0x1f, R42 ;  /* 0x0000001fff037819 */ /* 0x000fe4000001142a */
[----:B------:R-:W-:Y:S01]  /*1ae70*/  MOV R2, R42 ;  /* 0x0000002a00027202 */ /* 0x000fe20000000f00 */
[----:B------:R-:W-:-:S04]  /*1ae80*/  IMAD R4, R4, c[0x0][0x1c8], RZ ;  /* 0x0000720004047a24 */ /* 0x000fc800078e02ff */
[----:B------:R-:W1:Y:S01]  /*1ae90*/  F2F.F32.F64 R102, R102 ;  /* 0x0000006600667310 */ /* 0x000e620000301000 */
[C---:B------:R-:W-:Y:S02]  /*1aea0*/  IMAD R4, R0.reuse, c[0x0][0x1cc], R4 ;  /* 0x0000730000047a24 */ /* 0x040fe400078e0204 */
[----:B------:R-:W-:-:S05]  /*1aeb0*/  IMAD.WIDE.U32 R2, R0, c[0x0][0x1c8], R2 ;  /* 0x0000720000027a25 */ /* 0x000fca00078e0002 */
[----:B------:R-:W-:Y:S01]  /*1aec0*/  IADD3 R3, R4, R3, RZ ;  /* 0x0000000304037210 */ /* 0x000fe20007ffe0ff */
[----:B0-----:R-:W-:Y:S01]  /*1aed0*/  FMUL R6, R70, c[0x0][0x170] ;  /* 0x00005c0046067a20 */ /* 0x001fe20000400000 */
        /* <DEDUP_REMOVED lines=9> */
.L_x_514:
[----:B------:R-:W-:Y:S05]  /*1af70*/  BSYNC B0 ;  /* 0x0000000000007941 */ /* 0x000fea0003800000 */
.L_x_513:
        /* <DEDUP_REMOVED lines=21> */
.L_x_516:
[----:B------:R-:W-:Y:S05]  /*1b0d0*/  BSYNC B0 ;  /* 0x0000000000007941 */ /* 0x000fea0003800000 */
.L_x_515:
        /* <DEDUP_REMOVED lines=21> */
.L_x_518:
[----:B------:R-:W-:Y:S05]  /*1b230*/  BSYNC B0 ;  /* 0x0000000000007941 */ /* 0x000fea0003800000 */
.L_x_517:
        /* <DEDUP_REMOVED lines=24> */
.L_x_520:
[----:B------:R-:W-:Y:S05]  /*1b3c0*/  BSYNC B0 ;  /* 0x0000000000007941 */ /* 0x000fea0003800000 */
.L_x_519:
        /* <DEDUP_REMOVED lines=22> */
.L_x_522:
[----:B------:R-:W-:Y:S05]  /*1b530*/  BSYNC B0 ;  /* 0x0000000000007941 */ /* 0x000fea0003800000 */
.L_x_521:
        /* <DEDUP_REMOVED lines=21> */
.L_x_524:
[----:B------:R-:W-:Y:S05]  /*1b690*/  BSYNC B0 ;  /* 0x0000000000007941 */ /* 0x000fea0003800000 */
.L_x_523:
        /* <DEDUP_REMOVED lines=21> */
.L_x_526:
[----:B------:R-:W-:Y:S05]  /*1b7f0*/  BSYNC B0 ;  /* 0x0000000000007941 */ /* 0x000fea0003800000 */
.L_x_525:
        /* <DEDUP_REMOVED lines=24> */
.L_x_528:
[----:B------:R-:W-:Y:S05]  /*1b980*/  BSYNC B0 ;  /* 0x0000000000007941 */ /* 0x000fea0003800000 */
.L_x_527:
        /* <DEDUP_REMOVED lines=22> */
.L_x_530:
[----:B------:R-:W-:Y:S05]  /*1baf0*/  BSYNC B0 ;  /* 0x0000000000007941 */ /* 0x000fea0003800000 */
.L_x_529:
        /* <DEDUP_REMOVED lines=21> */
.L_x_532:
[----:B------:R-:W-:Y:S05]  /*1bc50*/  BSYNC B0 ;  /* 0x0000000000007941 */ /* 0x000fea0003800000 */
.L_x_531:
        /* <DEDUP_REMOVED lines=20> */
.L_x_534:
[----:B------:R-:W-:Y:S05]  /*1bda0*/  BSYNC B0 ;  /* 0x0000000000007941 */ /* 0x000fea0003800000 */
.L_x_533:
        /* <DEDUP_REMOVED lines=24> */
.L_x_536:
[----:B------:R-:W-:Y:S05]  /*1bf30*/  BSYNC B0 ;  /* 0x0000000000007941 */ /* 0x000fea0003800000 */
.L_x_535:
        /* <DEDUP_REMOVED lines=22> */
.L_x_538:
[----:B------:R-:W-:Y:S05]  /*1c0a0*/  BSYNC B0 ;  /* 0x0000000000007941 */ /* 0x000fea0003800000 */
.L_x_537:
        /* <DEDUP_REMOVED lines=21> */
.L_x_540:
[----:B------:R-:W-:Y:S05]  /*1c200*/  BSYNC B0 ;  /* 0x0000000000007941 */ /* 0x000fea0003800000 */
.L_x_539:
        /* <DEDUP_REMOVED lines=21> */
.L_x_542:
[----:B------:R-:W-:Y:S05]  /*1c360*/  BSYNC B0 ;  /* 0x0000000000007941 */ /* 0x000fea0003800000 */
.L_x_541:
        /* <DEDUP_REMOVED lines=24> */
.L_x_544:
[----:B------:R-:W-:Y:S05]  /*1c4f0*/  BSYNC B0 ;  /* 0x0000000000007941 */ /* 0x000fea0003800000 */
.L_x_543:
        /* <DEDUP_REMOVED lines=22> */
.L_x_546:
[----:B------:R-:W-:Y:S05]  /*1c660*/  BSYNC B0 ;  /* 0x0000000000007941 */ /* 0x000fea0003800000 */
.L_x_545:
        /* <DEDUP_REMOVED lines=21> */
.L_x_548:
[----:B------:R-:W-:Y:S05]  /*1c7c0*/  BSYNC B0 ;  /* 0x0000000000007941 */ /* 0x000fea0003800000 */
.L_x_547:
        /* <DEDUP_REMOVED lines=21> */
.L_x_550:
[----:B------:R-:W-:Y:S05]  /*1c920*/  BSYNC B0 ;  /* 0x0000000000007941 */ /* 0x000fea0003800000 */
.L_x_549:
        /* <DEDUP_REMOVED lines=24> */
.L_x_552:
[----:B------:R-:W-:Y:S05]  /*1cab0*/  BSYNC B0 ;  /* 0x0000000000007941 */ /* 0x000fea0003800000 */
.L_x_551:
        /* <DEDUP_REMOVED lines=22> */
.L_x_554:
[----:B------:R-:W-:Y:S05]  /*1cc20*/  BSYNC B0 ;  /* 0x0000000000007941 */ /* 0x000fea0003800000 */
.L_x_553:
        /* <DEDUP_REMOVED lines=21> */
.L_x_556:
[----:B------:R-:W-:Y:S05]  /*1cd80*/  BSYNC B0 ;  /* 0x0000000000007941 */ /* 0x000fea0003800000 */
.L_x_555:
        /* <DEDUP_REMOVED lines=21> */
.L_x_558:
[----:B------:R-:W-:Y:S05]  /*1cee0*/  BSYNC B0 ;  /* 0x0000000000007941 */ /* 0x000fea0003800000 */
.L_x_557:
        /* <DEDUP_REMOVED lines=24> */
.L_x_560:
[----:B------:R-:W-:Y:S05]  /*1d070*/  BSYNC B0 ;  /* 0x0000000000007941 */ /* 0x000fea0003800000 */
.L_x_559:
        /* <DEDUP_REMOVED lines=22> */
.L_x_562:
[----:B------:R-:W-:Y:S05]  /*1d1e0*/  BSYNC B0 ;  /* 0x0000000000007941 */ /* 0x000fea0003800000 */
.L_x_561:
        /* <DEDUP_REMOVED lines=21> */
.L_x_564:
[----:B------:R-:W-:Y:S05]  /*1d340*/  BSYNC B0 ;  /* 0x0000000000007941 */ /* 0x000fea0003800000 */
.L_x_563:
[----:B------:R-:W-:Y:S01]  /*1d350*/  LOP3.LUT P0, RZ, R10, 0x20, RZ, 0xc0, !PT ;  /* 0x000000200aff7812 */ /* 0x000fe2000780c0ff */
[----:B------:R-:W-:-:S12]  /*1d360*/  BSSY B0, `(.L_x_565) ;  /* 0x0000014000007945 */ /* 0x000fd80003800000 */
[----:B------:R-:W-:Y:S05]  /*1d370*/  @!P0 BRA `(.L_x_566) ;  /* 0x0000012000008947 */ /* 0x000fea0003800000 */
[----:B------:R-:W1:Y:S01]  /*1d380*/  F2F.F32.F64 R242, R242 ;  /* 0x000000f200f27310 */ /* 0x000e620000301000 */
[----:B0-----:R-:W-:-:S07]  /*1d390*/  SHF.R.S32.HI R3, RZ, 0x1f, R28 ;  /* 0x0000001fff037819 */ /* 0x001fce000001141c */
[----:B------:R-:W0:Y:S01]  /*1d3a0*/  F2F.F32.F64 R240, R240 ;  /* 0x000000f000f07310 */ /* 0x000e220000301000 */
[C---:B-1----:R-:W-:Y:S02]  /*1d3b0*/  FMUL R2, R242.reuse, c[0x0][0x170] ;  /* 0x00005c00f2027a20 */ /* 0x042fe40000400000 */
[----:B------:R-:W-:Y:S02]  /*1d3c0*/  FMUL R6, R242, c[0x0][0x16c] ;  /* 0x00005b00f2067a20 */ /* 0x000fe40000400000 */
[C---:B0-----:R-:W-:Y:S02]  /*1d3d0*/  FFMA R2, R240.reuse, c[0x0][0x16c], -R2 ;  /* 0x00005b00f0027a23 */ /* 0x041fe40000000802 */
[----:B------:R-:W-:Y:S02]  /*1d3e0*/  FFMA R6, R240, c[0x0][0x170], R6 ;  /* 0x00005c00f0067a23 */ /* 0x000fe40000000006 */
[----:B------:R0:W1:Y:S08]  /*1d3f0*/  F2F.F64.F32 R8, R2 ;  /* 0x0000000200087310 */ /* 0x0000700000201800 */
        /* <DEDUP_REMOVED lines=10> */
.L_x_566:
[----:B------:R-:W-:Y:S05]  /*1d4a0*/  BSYNC B0 ;  /* 0x0000000000007941 */ /* 0x000fea0003800000 */
.L_x_565:
[----:B------:R-:W-:Y:S01]  /*1d4b0*/  LOP3.LUT P0, RZ, R252, 0x20000000, RZ, 0xc0, !PT ;  /* 0x20000000fcff7812 */ /* 0x000fe2000780c0ff */
[----:B------:R-:W-:-:S12]  /*1d4c0*/  BSSY B0, `(.L_x_567) ;  /* 0x0000017000007945 */ /* 0x000fd80003800000 */
[----:B------:R-:W-:Y:S05]  /*1d4d0*/  @!P0 BRA `(.L_x_568) ;  /* 0x0000015000008947 */ /* 0x000fea0003800000 */
[----:B0-----:R-:W2:Y:S04]  /*1d4e0*/  LDL.LU.64 R2, [R1+0xd8] ;  /* 0x0000d80001027983 */ /* 0x001ea80000300a00 */
[----:B------:R-:W3:Y:S01]  /*1d4f0*/  LDL.LU.64 R4, [R1+0xd0] ;  /* 0x0000d00001047983 */ /* 0x000ee20000300a00 */
[----:B--2---:R-:W0:Y:S08]  /*1d500*/  F2F.F32.F64 R2, R2 ;  /* 0x0000000200027310 */ /* 0x004e300000301000 */
[----:B---3--:R1:W2:Y:S01]  /*1d510*/  F2F.F32.F64 R4, R4 ;  /* 0x0000000400047310 */ /* 0x0082a20000301000 */
[----:B0-----:R-:W-:-:S02]  /*1d520*/  FMUL R3, R2, c[0x0][0x170] ;  /* 0x00005c0002037a20 */ /* 0x001fc40000400000 */
[----:B------:R-:W-:Y:S01]  /*1d530*/  FMUL R6, R2, c[0x0][0x16c] ;  /* 0x00005b0002067a20 */ /* 0x000fe20000400000 */
[----:B------:R-:W-:Y:S02]  /*1d540*/  MOV R2, R28 ;  /* 0x0000001c00027202 */ /* 0x000fe40000000f00 */
[----:B-1----:R-:W-:Y:S01]  /*1d550*/  SHF.R.S32.HI R5, RZ, 0x1f, R22 ;  /* 0x0000001fff057819 */ /* 0x002fe20000011416 */
[C---:B--2---:R-:W-:Y:S01]  /*1d560*/  FFMA R8, R4.reuse, c[0x0][0x16c], -R3 ;  /* 0x00005b0004087a23 */ /* 0x044fe20000000803 */
[----:B------:R-:W-:Y:S01]  /*1d570*/  SHF.R.S32.HI R3, RZ, 0x1f, R28 ;  /* 0x0000001fff037819 */ /* 0x000fe2000001141c */
[----:B------:R-:W-:Y:S02]  /*1d580*/  FFMA R6, R4, c[0x0][0x170], R6 ;  /* 0x00005c0004067a23 */ /* 0x000fe40000000006 */
[----:B------:R-:W-:Y:S02]  /*1d590*/  IMAD R5, R5, c[0x0][0x1c8], RZ ;  /* 0x0000720005057a24 */ /* 0x000fe400078e02ff */
[----:B------:R-:W0:Y:S01]  /*1d5a0*/  F2F.F64.F32 R8, R8 ;  /* 0x0000000800087310 */ /* 0x000e220000201800 */
[----:B------:R-:W-:-:S04]  /*1d5b0*/  IMAD.WIDE.U32 R2, R22, c[0x0][0x1c8], R2 ;  /* 0x0000720016027a25 */ /* 0x000fc800078e0002 */
[----:B------:R-:W-:Y:S01]  /*1d5c0*/  IMAD R5, R22, c[0x0][0x1cc], R5 ;  /* 0x0000730016057a24 */ /* 0x000fe200078e0205 */
[----:B------:R-:W-:Y:S02]  /*1d5d0*/  LEA R4, P0, R2, UR21, 0x4 ;  /* 0x0000001502047c11 */ /* 0x000fe4000f8020ff */
[----:B------:R-:W1:Y:S02]  /*1d5e0*/  F2F.F64.F32 R6, R6 ;  /* 0x0000000600067310 */ /* 0x000e640000201800 */
[----:B------:R-:W-:-:S04]  /*1d5f0*/  IADD3 R3, R5, R3, RZ ;  /* 0x0000000305037210 */ /* 0x000fc80007ffe0ff */
[----:B------:R-:W-:-:S05]  /*1d600*/  LEA.HI.X R5, R2, UR20, R3, 0x4, P0 ;  /* 0x0000001402057c11 */ /* 0x000fca00080f2403 */
[----:B0-----:R0:W-:Y:S04]  /*1d610*/  STG.E.64 [R4.64], R8 ;  /* 0x0000000804007986 */ /* 0x0011e8000c101b04 */
[----:B-1----:R0:W-:Y:S02]  /*1d620*/  STG.E.64 [R4.64+0x8], R6 ;  /* 0x0000080604007986 */ /* 0x0021e4000c101b04 */
.L_x_568:
[----:B------:R-:W-:Y:S05]  /*1d630*/  BSYNC B0 ;  /* 0x0000000000007941 */ /* 0x000fea0003800000 */
.L_x_567:
[----:B------:R-:W-:Y:S01]  /*1d640*/  LOP3.LUT P0, RZ, R252, 0x200000, RZ, 0xc0, !PT ;  /* 0x00200000fcff7812 */ /* 0x000fe2000780c0ff */
[----:B------:R-:W-:-:S12]  /*1d650*/  BSSY B0, `(.L_x_569) ;  /* 0x0000015000007945 */ /* 0x000fd80003800000 */
[----:B------:R-:W-:Y:S05]  /*1d660*/  @!P0 BRA `(.L_x_570) ;  /* 0x0000013000008947 */ /* 0x000fea0003800000 */
[----:B------:R-:W1:Y:S01]  /*1d670*/  F2F.F32.F64 R84, R84 ;  /* 0x0000005400547310 */ /* 0x000e620000301000 */
[----:B0-----:R-:W-:Y:S02]  /*1d680*/  SHF.R.S32.HI R4, RZ, 0x1f, R0 ;  /* 0x0000001fff047819 */ /* 0x001fe40000011400 */
[----:B------:R-:W-:-:S03]  /*1d690*/  SHF.R.S32.HI R3, RZ, 0x1f, R28 ;  /* 0x0000001fff037819 */ /* 0x000fc6000001141c */
[----:B------:R-:W-:Y:S02]  /*1d6a0*/  IMAD R4, R4, c[0x0][0x1c8], RZ ;  /* 0x0000720004047a24 */ /* 0x000fe400078e02ff */
[----:B------:R-:W0:Y:S02]  /*1d6b0*/  F2F.F32.F64 R116, R116 ;  /* 0x0000007400747310 */ /* 0x000e240000301000 */
[----:B------:R-:W-:Y:S02]  /*1d6c0*/  IMAD R4, R0, c[0x0][0x1cc], R4 ;  /* 0x0000730000047a24 */ /* 0x000fe400078e0204 */
[C---:B-1----:R-:W-:Y:S02]  /*1d6d0*/  FMUL R2, R84.reuse, c[0x0][0x170] ;  /* 0x00005c0054027a20 */ /* 0x042fe40000400000 */
[----:B------:R-:W-:Y:S02]  /*1d6e0*/  FMUL R6, R84, c[0x0][0x16c] ;  /* 0x00005b0054067a20 */ /* 0x000fe40000400000 */
[----:B0-----:R-:W-:-:S02]  /*1d6f0*/  FFMA R2, R116, c[0x0][0x16c], -R2 ;  /* 0x00005b0074027a23 */ /* 0x001fc40000000802 */
[----:B------:R-:W-:Y:S02]  /*1d700*/  FFMA R6, R116, c[0x0][0x170], R6 ;  /* 0x00005c0074067a23 */ /* 0x000fe40000000006 */
[----:B------:R0:W1:Y:S08]  /*1d710*/  F2F.F64.F32 R8, R2 ;  /* 0x0000000200087310 */ /* 0x0000700000201800 */
        /* <DEDUP_REMOVED lines=8> */
.L_x_570:
[----:B------:R-:W-:Y:S05]  /*1d7a0*/  BSYNC B0 ;  /* 0x0000000000007941 */ /* 0x000fea0003800000 */
.L_x_569:
        /* <DEDUP_REMOVED lines=21> */
.L_x_572:
[----:B------:R-:W-:Y:S05]  /*1d900*/  BSYNC B0 ;  /* 0x0000000000007941 */ /* 0x000fea0003800000 */
.L_x_571:
        /* <DEDUP_REMOVED lines=21> */
.L_x_574:
[----:B------:R-:W-:Y:S05]  /*1da60*/  BSYNC B0 ;  /* 0x0000000000007941 */ /* 0x000fea0003800000 */
.L_x_573:
        /* <DEDUP_REMOVED lines=24> */
.L_x_576:
[----:B------:R-:W-:Y:S05]  /*1dbf0*/  BSYNC B0 ;  /* 0x0000000000007941 */ /* 0x000fea0003800000 */
.L_x_575:
[----:B------:R-:W-:-:S13]  /*1dc00*/  LOP3.LUT P0, RZ, R252, 0x2000, RZ, 0xc0, !PT ;  /* 0x00002000fcff7812 */ /* 0x000fda000780c0ff */
        /* <DEDUP_REMOVED lines=20> */
.L_x_450:
[----:B------:R-:W-:Y:S05]  /*1dd50*/  BSYNC B1 ;  /* 0x0000000000017941 */ /* 0x000fea0003800000 */
.L_x_322:
        /* <DEDUP_REMOVED lines=33> */
.L_x_577:
[----:B------:R-:W-:-:S01]  /*1df70*/  NOP ;  /* 0x0000000000007918 */ /* 0x000fc20000000000 */
[----:B------:R-:W-:Y:S05]  /*1df80*/  EXIT ;  /* 0x000000000000794d */ /* 0x000fea0003800000 */
.L_x_579:
        /* <DEDUP_REMOVED lines=15> */
.L_x_688:


//--------------------- .text._ZN7cutlass9reference6device6kernel11GemmComplexINS_7complexIdEENS_6layout11ColumnMajorES5_NS6_8RowMajorES5_S8_NS4_IfEES5_S5_NS_16NumericConverterIS5_S9_LNS_15FloatRoundStyleE2EEENS_12multiply_addIS5_S5_S5_EELi4ELi4EEEvNS_4gemm9GemmCoordET5_NS_9TensorRefIT_T0_EENS_16ComplexTransformENSI_IT1_T2_EESM_SH_NSI_IT3_T4_EENSI_IT7_SR_EET6_illll --------------------------
	.section	.text._ZN7cutlass9reference6device6kernel11GemmComplexINS_7complexIdEENS_6layout11ColumnMajorES5_NS6_8RowMajorES5_S8_NS4_IfEES5_S5_NS_16NumericConverterIS5_S9_LNS_15FloatRoundStyleE2EEENS_12multiply_addIS5_S5_S5_EELi4ELi4EEEvNS_4gemm9GemmCoordET5_NS_9TensorRefIT_T0_EENS_16ComplexTransformENSI_IT1_T2_EESM_SH_NSI_IT3_T4_EENSI_IT7_SR_EET6_illll,"ax",@progbits
	.sectioninfo	@"SHI_REGISTERS=188"
	.align	128
        .global         _ZN7cutlass9reference6device6kernel11GemmComplexINS_7complexIdEENS_6layout11ColumnMajorES5_NS6_8RowMajorES5_S8_NS4_IfEES5_S5_NS_16NumericConverterIS5_S9_LNS_15FloatRoundStyleE2EEENS_12multiply_addIS5_S5_S5_EELi4ELi4EEEvNS_4gemm9GemmCoordET5_NS_9TensorRefIT_T0_EENS_16ComplexTransformENSI_IT1_T2_EESM_SH_NSI_IT3_T4_EENSI_IT7_SR_EET6_illll
        .type           _ZN7cutlass9reference6device6kernel11GemmComplexINS_7complexIdEENS_6layout11ColumnMajorES5_NS6_8RowMajorES5_S8_NS4_IfEES5_S5_NS_16NumericConverterIS5_S9_LNS_15FloatRoundStyleE2EEENS_12multiply_addIS5_S5_S5_EELi4ELi4EEEvNS_4gemm9GemmCoordET5_NS_9TensorRefIT_T0_EENS_16ComplexTransformENSI_IT1_T2_EESM_SH_NSI_IT3_T4_EENSI_IT7_SR_EET6_illll,@function
        .size           _ZN7cutlass9reference6device6kernel11GemmComplexINS_7complexIdEENS_6layout11ColumnMajorES5_NS6_8RowMajorES5_S8_NS4_IfEES5_S5_NS_16NumericConverterIS5_S9_LNS_15FloatRoundStyleE2EEENS_12multiply_addIS5_S5_S5_EELi4ELi4EEEvNS_4gemm9GemmCoordET5_NS_9TensorRefIT_T0_EENS_16ComplexTransformENSI_IT1_T2_EESM_SH_NSI_IT3_T4_EENSI_IT7_SR_EET6_illll,(.L_x_689 - _ZN7cutlass9reference6device6kernel11GemmComplexINS_7complexIdEENS_6layout11ColumnMajorES5_NS6_8RowMajorES5_S8_NS4_IfEES5_S5_NS_16NumericConverterIS5_S9_LNS_15FloatRoundStyleE2EEENS_12multiply_addIS5_S5_S5_EELi4ELi4EEEvNS_4gemm9GemmCoordET5_NS_9TensorRefIT_T0_EENS_16ComplexTransformENSI_IT1_T2_EESM_SH_NSI_IT3_T4_EENSI_IT7_SR_EET6_illll)
        .other          _ZN7cutlass9reference6device6kernel11GemmComplexINS_7complexIdEENS_6layout11ColumnMajorES5_NS6_8RowMajorES5_S8_NS4_IfEES5_S5_NS_16NumericConverterIS5_S9_LNS_15FloatRoundStyleE2EEENS_12multiply_addIS5_S5_S5_EELi4ELi4EEEvNS_4gemm9GemmCoordET5_NS_9TensorRefIT_T0_EENS_16ComplexTransformENSI_IT1_T2_EESM_SH_NSI_IT3_T4_EENSI_IT7_SR_EET6_illll,@"STO_CUDA_ENTRY STV_DEFAULT"
_ZN7cutlass9reference6device6kernel11GemmComplexINS_7complexIdEENS_6layout11ColumnMajorES5_NS6_8RowMajorES5_S8_NS4_IfEES5_S5_NS_16NumericConverterIS5_S9_LNS_15FloatRoundStyleE2EEENS_12multiply_addIS5_S5_S5_EELi4ELi4EEEvNS_4gemm9GemmCoordET5_NS_9TensorRefIT_T0_EENS_16ComplexTransformENSI_IT1_T2_EESM_SH_NSI_IT3_T4_EENSI_IT7_SR_EET6_illll:
.text._ZN7cutlass9reference6device6kernel11GemmComplexINS_7complexIdEENS_6layout11ColumnMajorES5_NS6_8RowMajorES5_S8_NS4_IfEES5_S5_NS_16NumericConverterIS5_S9_LNS_15FloatRoundStyleE2EEENS_12multiply_addIS5_S5_S5_EELi4ELi4EEEvNS_4gemm9GemmCoordET5_NS_9TensorRefIT_T0_EENS_16ComplexTransformENSI_IT1_T2_EESM_SH_NSI_IT3_T4_EENSI_IT7_SR_EET6_illll:
[----:B------:R-:W-:Y:S02]  /*0000*/  MOV R1, c[0x0][0x28] ;  /* 0x00000a0000017a02 */ /* 0x000fe40000000f00 */
[----:B------:R-:W0:Y:S02]  /*0010*/  S2R R126, SR_CTAID.Z ;  /* 0x00000000007e7919 */ /* 0x000e240000002700 */
[----:B0-----:R-:W-:Y:S01]  /*0020*/  SHF.R.S32.HI R127, RZ, 0x1f, R126 ;  /* 0x0000001fff7f7819 */ /* 0x001fe2000001147e */
[C---:B------:R-:W-:Y:S01]  /*0030*/  IMAD.WIDE.U32 R10, R126.reuse, c[0x0][0x1e8], RZ ;  /* 0x00007a007e0a7a25 */ /* 0x040fe200078e00ff */
[----:B------:R-:W-:-:S03]  /*0040*/  ISETP.GE.AND P3, PT, R126, c[0x0][0x1e0], PT ;  /* 0x000078007e007a0c */ /* 0x000fc60003f66270 */
[C---:B------:R-:W-:Y:S01]  /*0050*/  IMAD R13, R127.reuse, c[0x0][0x1e8], RZ ;  /* 0x00007a007f0d7a24 */ /* 0x040fe200078e02ff */
[----:B------:R-:W-:Y:S01]  /*0060*/  LEA R105, P2, R10, c[0x0][0x178], 0x4 ;  /* 0x00005e000a697a11 */ /* 0x000fe200078420ff */
[C---:B------:R-:W-:Y:S02]  /*0070*/  IMAD R9, R127.reuse, c[0x0][0x1f0], RZ ;  /* 0x00007c007f097a24 */ /* 0x040fe400078e02ff */
[----:B------:R-:W-:Y:S02]  /*0080*/  IMAD R5, R127, c[0x0][0x200], RZ ;  /* 0x000080007f057a24 */ /* 0x000fe400078e02ff */
[----:B------:R-:W-:-:S04]  /*0090*/  IMAD.WIDE.U32 R6, R126, c[0x0][0x1f0], RZ ;  /* 0x00007c007e067a25 */ /* 0x000fc800078e00ff */
[----:B------:R-:W-:Y:S01]  /*00a0*/  IMAD.WIDE.U32 R2, R126, c[0x0][0x200], RZ ;  /* 0x000080007e027a25 */ /* 0x000fe200078e00ff */
[----:B------:R-:W-:-:S03]  /*00b0*/  LEA R107, P1, R6, c[0x0][0x190], 0x4 ;  /* 0x00006400066b7a11 */ /* 0x000fc600078220ff */
[----:B------:R-:W-:Y:S01]  /*00c0*/  IMAD R104, R126, c[0x0][0x1ec], R13 ;  /* 0x00007b007e687a24 */ /* 0x000fe200078e020d */
[----:B------:R-:W-:Y:S01]  /*00d0*/  LEA R109, P0, R2, c[0x0][0x1c0], 0x4 ;  /* 0x00007000026d7a11 */ /* 0x000fe200078020ff */
[C---:B------:R-:W-:Y:S02]  /*00e0*/  IMAD R9, R126.reuse, c[0x0][0x1f4], R9 ;  /* 0x00007d007e097a24 */ /* 0x040fe400078e0209 */
[----:B------:R-:W-:Y:S01]  /*00f0*/  IMAD R5, R126, c[0x0][0x204], R5 ;  /* 0x000081007e057a24 */ /* 0x000fe200078e0205 */
[----:B------:R-:W-:Y:S02]  /*0100*/  IADD3 R104, R11, R104, RZ ;  /* 0x000000680b687210 */ /* 0x000fe40007ffe0ff */
[----:B------:R-:W-:Y:S02]  /*0110*/  IADD3 R106, R7, R9, RZ ;  /* 0x00000009076a7210 */ /* 0x000fe40007ffe0ff */
[----:B------:R-:W-:Y:S02]  /*0120*/  IADD3 R108, R3, R5, RZ ;  /* 0x00000005036c7210 */ /* 0x000fe40007ffe0ff */
[----:B------:R-:W-:-:S02]  /*0130*/  LEA.HI.X R104, R10, c[0x0][0x17c], R104, 0x4, P2 ;  /* 0x00005f000a687a11 */ /* 0x000fc400010f2468 */
[----:B------:R-:W-:Y:S02]  /*0140*/  LEA.HI.X R106, R6, c[0x0][0x194], R106, 0x4, P1 ;  /* 0x00006500066a7a11 */ /* 0x000fe400008f246a */
[----:B------:R-:W-:Y:S01]  /*0150*/  LEA.HI.X R108, R2, c[0x0][0x1c4], R108, 0x4, P0 ;  /* 0x00007100026c7a11 */ /* 0x000fe200000f246c */
[----:B------:R-:W-:Y:S06]  /*0160*/  @P3 EXIT ;  /* 0x000000000000394d */ /* 0x000fec0003800000 */
[----:B------:R-:W0:Y:S01]  /*0170*/  S2R R7, SR_TID.X ;  /* 0x0000000000077919 */ /* 0x000e220000002100 */
[----:B------:R-:W-:Y:S01]  /*0180*/  IMAD R127, R127, c[0x0][0x1f8], RZ ;  /* 0x00007e007f7f7a24 */ /* 0x000fe200078e02ff */
[----:B------:R-:W-:Y:S01]  /*0190*/  ISETP.NE.U32.AND P3, PT, RZ, c[0x0][0x1b0], PT ;  /* 0x00006c00ff007a0c */ /* 0x000fe20003f65070 */
[C---:B------:R-:W-:Y:S01]  /*01a0*/  IMAD.WIDE.U32 R2, R126.reuse, c[0x0][0x1f8], RZ ;  /* 0x00007e007e027a25 */ /* 0x040fe200078e00ff */
[----:B------:R-:W0:Y:S01]  /*01b0*/  S2R R142, SR_CTAID.X ;  /* 0x00000000008e7919 */ /* 0x000e220000002500 */
[----:B------:R-:W-:Y:S01]  /*01c0*/  ULDC UR6, c[0x0][0x14] ;  /* 0x0000050000067ab9 */ /* 0x000fe20000000800 */
[----:B------:R-:W-:Y:S01]  /*01d0*/  ISETP.NE.AND.EX P3, PT, RZ, c[0x0][0x1b4], PT, P3 ;  /* 0x00006d00ff007a0c */ /* 0x000fe20003f65330 */
[----:B------:R-:W-:Y:S01]  /*01e0*/  IMAD R127, R126, c[0x0][0x1fc], R127 ;  /* 0x00007f007e7f7a24 */ /* 0x000fe200078e027f */
[----:B------:R-:W1:Y:S01]  /*01f0*/  S2R R5, SR_TID.Y ;  /* 0x0000000000057919 */ /* 0x000e620000002200 */
[----:B------:R-:W-:Y:S01]  /*0200*/  LEA R124, P1, R2, c[0x0][0x1b0], 0x4 ;  /* 0x00006c00027c7a11 */ /* 0x000fe200078220ff */
[----:B------:R-:W-:Y:S01]  /*0210*/  ULDC.64 UR4, c[0x0][0x1f8] ;  /* 0x00007e0000047ab9 */ /* 0x000fe20000000a00 */
[----:B------:R-:W-:Y:S01]  /*0220*/  IMAD.IADD R127, R3, 0x1, R127 ;  /* 0x00000001037f7824 */ /* 0x000fe200078e027f */
[----:B------:R-:W1:Y:S01]  /*0230*/  S2R R20, SR_CTAID.Y ;  /* 0x0000000000147919 */ /* 0x000e620000002600 */
[C---:B------:R-:W-:Y:S01]  /*0240*/  SEL R122, R124.reuse, RZ, P3 ;  /* 0x000000ff7c7a7207 */ /* 0x040fe20001800000 */
[----:B------:R-:W-:Y:S01]  /*0250*/  UIMAD.WIDE.U32 UR8, UR6, UR4, URZ ;  /* 0x00000004060872a5 */ /* 0x000fe2000f8e003f */
[----:B------:R-:W-:-:S02]  /*0260*/  SEL R124, R124, c[0x0][0x1b0], P3 ;  /* 0x00006c007c7c7a07 */ /* 0x000fc40001800000 */
[----:B------:R-:W-:Y:S01]  /*0270*/  SHF.L.U64.HI R127, R2, 0x4, R127 ;  /* 0x00000004027f7819 */ /* 0x000fe2000001027f */
[----:B------:R-:W-:-:S03]  /*0280*/  UIMAD UR5, UR6, UR5, UR9 ;  /* 0x00000005060572a4 */ /* 0x000fc6000f8e0209 */
[----:B------:R-:W-:Y:S01]  /*0290*/  IADD3.X R127, R127, c[0x0][0x1b4], RZ, P1, !PT ;  /* 0x00006d007f7f7a10 */ /* 0x000fe20000ffe4ff */
[----:B------:R-:W-:-:S03]  /*02a0*/  USHF.L.U64.HI UR8, UR8, 0x4, UR5 ;  /* 0x0000000408087899 */ /* 0x000fc60008010205 */
[C---:B------:R-:W-:Y:S01]  /*02b0*/  SEL R120, R127.reuse, RZ, P3 ;  /* 0x000000ff7f787207 */ /* 0x040fe20001800000 */
[----:B------:R-:W-:Y:S01]  /*02c0*/  ULDC.64 UR4, c[0x0][0x118] ;  /* 0x0000460000047ab9 */ /* 0x000fe20000000a00 */
[----:B------:R-:W-:Y:S01]  /*02d0*/  SEL R127, R127, c[0x0][0x1b4], P3 ;  /* 0x00006d007f7f7a07 */ /* 0x000fe20001800000 */
[----:B0-----:R-:W-:-:S04]  /*02e0*/  IMAD R142, R142, c[0x0][0x0], R7 ;  /* 0x000000008e8e7a24 */ /* 0x001fc800078e0207 */
[----:B------:R-:W-:Y:S02]  /*02f0*/  IMAD.SHL.U32 R142, R142, 0x4, RZ ;  /* 0x000000048e8e7824 */ /* 0x000fe400078e00ff */
[----:B-1----:R-:W-:-:S03]  /*0300*/  IMAD R20, R20, c[0x0][0x4], R5 ;  /* 0x0000010014147a24 */ /* 0x002fc600078e0205 */
[C---:B------:R-:W-:Y:S02]  /*0310*/  ISETP.GE.AND P0, PT, R142.reuse, c[0x0][0x160], PT ;  /* 0x000058008e007a0c */ /* 0x040fe40003f06270 */
[----:B------:R-:W-:Y:S01]  /*0320*/  IADD3 R140, R142, 0x1, RZ ;  /* 0x000000018e8c7810 */ /* 0x000fe20007ffe0ff */
[----:B------:R-:W-:Y:S01]  /*0330*/  IMAD.SHL.U32 R20, R20, 0x4, RZ ;  /* 0x0000000414147824 */ /* 0x000fe200078e00ff */
[C---:B------:R-:W-:Y:S02]  /*0340*/  IADD3 R147, R142.reuse, 0x2, RZ ;  /* 0x000000028e937810 */ /* 0x040fe40007ffe0ff */
[----:B------:R-:W-:Y:S02]  /*0350*/  IADD3 R145, R142, 0x3, RZ ;  /* 0x000000038e917810 */ /* 0x000fe40007ffe0ff */
[C---:B------:R-:W-:Y:S02]  /*0360*/  ISETP.LT.AND P1, PT, R20.reuse, c[0x0][0x164], !P0 ;  /* 0x0000590014007a0c */ /* 0x040fe40004721270 */
[----:B------:R-:W-:-:S02]  /*0370*/  IADD3 R18, R20, 0x1, RZ ;  /* 0x0000000114127810 */ /* 0x000fc40007ffe0ff */
[C---:B------:R-:W-:Y:S02]  /*0380*/  IADD3 R152, R20.reuse, 0x2, RZ ;  /* 0x0000000214987810 */ /* 0x040fe40007ffe0ff */
[----:B------:R-:W-:Y:S02]  /*0390*/  IADD3 R148, R20, 0x3, RZ ;  /* 0x0000000314947810 */ /* 0x000fe40007ffe0ff */
[----:B------:R-:W-:Y:S02]  /*03a0*/  P2R R2, PR, RZ, 0x2 ;  /* 0x00000002ff027803 */ /* 0x000fe40000000000 */
[----:B------:R-:W-:Y:S02]  /*03b0*/  ISETP.LT.AND P5, PT, R18, c[0x0][0x164], !P0 ;  /* 0x0000590012007a0c */ /* 0x000fe400047a1270 */
[----:B------:R-:W-:Y:S02]  /*03c0*/  ISETP.LT.AND P2, PT, R152, c[0x0][0x164], !P0 ;  /* 0x0000590098007a0c */ /* 0x000fe40004741270 */
[----:B------:R-:W-:-:S02]  /*03d0*/  ISETP.LT.AND P1, PT, R148, c[0x0][0x164], !P0 ;  /* 0x0000590094007a0c */ /* 0x000fc40004721270 */
[----:B------:R-:W-:Y:S02]  /*03e0*/  ISETP.GE.AND P0, PT, R140, c[0x0][0x160], PT ;  /* 0x000058008c007a0c */ /* 0x000fe40003f06270 */
[----:B------:R-:W-:Y:S02]  /*03f0*/  P2R R138, PR, RZ, 0x4 ;  /* 0x00000004ff8a7803 */ /* 0x000fe40000000000 */
[----:B------:R-:W-:Y:S02]  /*0400*/  P2R R137, PR, RZ, 0x2 ;  /* 0x00000002ff897803 */ /* 0x000fe40000000000 */
[----:B------:R-:W-:Y:S02]  /*0410*/  ISETP.LT.AND P2, PT, R20, c[0x0][0x164], !P0 ;  /* 0x0000590014007a0c */ /* 0x000fe40004741270 */
[----:B------:R-:W-:Y:S02]  /*0420*/  ISETP.LT.AND P6, PT, R18, c[0x0][0x164], !P0 ;  /* 0x0000590012007a0c */ /* 0x000fe400047c1270 */
[----:B------:R-:W-:-:S02]  /*0430*/  ISETP.LT.AND P3, PT, R152, c[0x0][0x164], !P0 ;  /* 0x0000590098007a0c */ /* 0x000fc40004761270 */
[----:B------:R-:W-:Y:S02]  /*0440*/  ISETP.LT.AND P1, PT, R148, c[0x0][0x164], !P0 ;  /* 0x0000590094007a0c */ /* 0x000fe40004721270 */
[----:B------:R-:W-:Y:S02]  /*0450*/  ISETP.GE.AND P0, PT, R147, c[0x0][0x160], PT ;  /* 0x0000580093007a0c */ /* 0x000fe40003f06270 */
[----:B------:R-:W-:Y:S02]  /*0460*/  P2R R132, PR, RZ, 0x2 ;  /* 0x00000002ff847803 */ /* 0x000fe40000000000 */
[----:B------:R-:W-:Y:S02]  /*0470*/  ISETP.LT.AND P1, PT, R18, c[0x0][0x164], !P0 ;  /* 0x0000590012007a0c */ /* 0x000fe40004721270 */
[----:B------:R-:W-:Y:S02]  /*0480*/  P2R R135, PR, RZ, 0x8 ;  /* 0x00000008ff877803 */ /* 0x000fe40000000000 */
[----:B------:R-:W-:-:S02]  /*0490*/  P2R R136, PR, RZ, 0x2 ;  /* 0x00000002ff887803 */ /* 0x000fc40000000000 */
[----:B------:R-:W-:Y:S02]  /*04a0*/  ISETP.LT.AND P3, PT, R20, c[0x0][0x164], !P0 ;  /* 0x0000590014007a0c */ /* 0x000fe40004761270 */
[----:B------:R-:W-:Y:S02]  /*04b0*/  ISETP.LT.AND P4, PT, R152, c[0x0][0x164], !P0 ;  /* 0x0000590098007a0c */ /* 0x000fe40004781270 */
[----:B------:R-:W-:Y:S02]  /*04c0*/  ISETP.LT.AND P1, PT, R148, c[0x0][0x164], !P0 ;  /* 0x0000590094007a0c */ /* 0x000fe40004721270 */
[----:B------:R-:W-:Y:S02]  /*04d0*/  ISETP.GE.AND P0, PT, R145, c[0x0][0x160], PT ;  /* 0x0000580091007a0c */ /* 0x000fe40003f06270 */
[----:B------:R-:W-:Y:S02]  /*04e0*/  P2R R130, PR, RZ, 0x2 ;  /* 0x00000002ff827803 */ /* 0x000fe40000000000 */
[----:B------:R-:W-:-:S02]  /*04f0*/  ISETP.LT.AND P1, PT, R18, c[0x0][0x164], !P0 ;  /* 0x0000590012007a0c */ /* 0x000fc40004721270 */
        /* <DEDUP_REMOVED lines=8> */
[----:B------:R-:W-:Y:S01]  /*0580*/  P2R R131, PR, RZ, 0x2 ;  /* 0x00000002ff837803 */ /* 0x000fe20000000000 */
[----:B------:R-:W-:Y:S01]  /*0590*/  IMAD R7, R147, c[0x0][0x1bc], R4 ;  /* 0x00006f0093077a24 */ /* 0x000fe200078e0204 */
        /* <DEDUP_REMOVED lines=8> */
[----:B------:R-:W-:-:S02]  /*0620*/  SHF.R.S32.HI R149, RZ, 0x1f, R148 ;  /* 0x0000001fff957819 */ /* 0x000fc40000011494 */
[----:B------:R-:W-:Y:S01]  /*0630*/  P2R R133, PR, RZ, 0x10 ;  /* 0x00000010ff857803 */ /* 0x000fe20000000000 */
[C---:B------:R-:W-:Y:S01]  /*0640*/  IMAD.WIDE.U32 R170, R145.reuse, c[0x0][0x1b8], R20 ;  /* 0x00006e0091aa7a25 */ /* 0x040fe200078e0014 */
[----:B------:R-:W-:Y:S02]  /*0650*/  ISETP.LT.AND P4, PT, R20, c[0x0][0x164], !P0 ;  /* 0x0000590014007a0c */ /* 0x000fe40004781270 */
[----:B------:R-:W-:Y:S01]  /*0660*/  ISETP.LT.AND P0, PT, R148, c[0x0][0x164], !P0 ;  /* 0x0000590094007a0c */ /* 0x000fe20004701270 */
[----:B------:R-:W-:Y:S01]  /*0670*/  IMAD R3, R145, c[0x0][0x1bc], R0 ;  /* 0x00006f0091037a24 */ /* 0x000fe200078e0200 */
[----:B------:R-:W-:Y:S01]  /*0680*/  SHF.R.S32.HI R143, RZ, 0x1f, R142 ;  /* 0x0000001fff8f7819 */ /* 0x000fe2000001148e */
[----:B------:R-:W-:Y:S01]  /*0690*/  IMAD.WIDE.U32 R168, R140, c[0x0][0x1b8], R18 ;  /* 0x00006e008ca87a25 */ /* 0x000fe200078e0012 */
[----:B------:R-:W-:-:S03]  /*06a0*/  P2R R128, PR, RZ, 0x1 ;  /* 0x00000001ff807803 */ /* 0x000fc60000000000 */
[----:B------:R-:W-:-:S04]  /*06b0*/  IMAD.WIDE.U32 R164, R147, c[0x0][0x1b8], R18 ;  /* 0x00006e0093a47a25 */ /* 0x000fc800078e0012 */
[----:B------:R-:W-:-:S04]  /*06c0*/  IMAD.WIDE.U32 R160, R145, c[0x0][0x1b8], R18 ;  /* 0x00006e0091a07a25 */ /* 0x000fc800078e0012 */
[----:B------:R-:W-:Y:S02]  /*06d0*/  IMAD R11, R140, c[0x0][0x1bc], R11 ;  /* 0x00006f008c0b7a24 */ /* 0x000fe400078e020b */
[----:B------:R-:W-:-:S04]  /*06e0*/  IMAD.WIDE.U32 R158, R142, c[0x0][0x1c8], R152 ;  /* 0x000072008e9e7a25 */ /* 0x000fc800078e0098 */
[----:B------:R-:W-:-:S04]  /*06f0*/  IMAD.WIDE.U32 R156, R140, c[0x0][0x1c8], R152 ;  /* 0x000072008c9c7a25 */ /* 0x000fc800078e0098 */
[----:B------:R-:W-:-:S04]  /*0700*/  IMAD.WIDE.U32 R154, R147, c[0x0][0x1c8], R152 ;  /* 0x00007200939a7a25 */ /* 0x000fc800078e0098 */
[----:B------:R-:W-:Y:S02]  /*0710*/  IMAD.IADD R9, R175, 0x1, R7 ;  /* 0x00000001af097824 */ /* 0x000fe400078e0207 */
[----:B------:R-:W-:Y:S02]  /*0720*/  IMAD.IADD R5, R171, 0x1, R3 ;  /* 0x00000001ab057824 */ /* 0x000fe400078e0203 */
[----:B------:R-:W-:Y:S01]  /*0730*/  IMAD.WIDE.U32 R176, R147, c[0x0][0x1c8], R20 ;  /* 0x0000720093b07a25 */ /* 0x000fe200078e0014 */
[----:B------:R-:W-:Y:S02]  /*0740*/  SHF.L.U64.HI R110, R174, 0x4, R9 ;  /* 0x00000004ae6e7819 */ /* 0x000fe40000010209 */
[----:B------:R-:W-:Y:S01]  /*0750*/  SHF.L.U64.HI R112, R170, 0x4, R5 ;  /* 0x00000004aa707819 */ /* 0x000fe20000010205 */
[----:B------:R-:W-:-:S04]  /*0760*/  IMAD.WIDE.U32 R172, R145, c[0x0][0x1c8], R20 ;  /* 0x0000720091ac7a25 */ /* 0x000fc800078e0014 */
[----:B------:R-:W-:Y:S02]  /*0770*/  IMAD R125, R145, c[0x0][0x1cc], R2 ;  /* 0x00007300917d7a24 */ /* 0x000fe400078e0202 */
[----:B------:R-:W-:-:S04]  /*0780*/  IMAD.WIDE.U32 R166, R147, c[0x0][0x1c8], R18 ;  /* 0x0000720093a67a25 */ /* 0x000fc800078e0012 */
[----:B------:R-:W-:-:S04]  /*0790*/  IMAD.WIDE.U32 R162, R145, c[0x0][0x1c8], R18 ;  /* 0x0000720091a27a25 */ /* 0x000fc800078e0012 */
[----:B------:R-:W-:-:S04]  /*07a0*/  IMAD.WIDE.U32 R152, R145, c[0x0][0x1c8], R152 ;  /* 0x0000720091987a25 */ /* 0x000fc800078e0098 */
[----:B------:R-:W-:Y:S02]  /*07b0*/  IMAD.IADD R11, R11, 0x1, R169 ;  /* 0x000000010b0b7824 */ /* 0x000fe400078e02a9 */
[----:B------:R-:W-:Y:S02]  /*07c0*/  IMAD.IADD R7, R7, 0x1, R165 ;  /* 0x0000000107077824 */ /* 0x000fe400078e02a5 */
[----:B------:R-:W-:Y:S01]  /*07d0*/  IMAD.IADD R3, R3, 0x1, R161 ;  /* 0x0000000103037824 */ /* 0x000fe200078e02a1 */
[----:B------:R-:W-:Y:S01]  /*07e0*/  SHF.L.U64.HI R114, R168, 0x4, R11 ;  /* 0x00000004a8727819 */ /* 0x000fe2000001020b */
[----:B------:R-:W-:Y:S01]  /*07f0*/  IMAD.WIDE.U32 R146, R147, c[0x0][0x1c8], R148 ;  /* 0x0000720093927a25 */ /* 0x000fe200078e0094 */
[----:B------:R-:W-:Y:S02]  /*0800*/  SHF.L.U64.HI R116, R164, 0x4, R7 ;  /* 0x00000004a4747819 */ /* 0x000fe40000010207 */
[----:B------:R-:W-:Y:S01]  /*0810*/  SHF.L.U64.HI R118, R160, 0x4, R3 ;  /* 0x00000004a0767819 */ /* 0x000fe20000010203 */
[----:B------:R-:W-:-:S04]  /*0820*/  IMAD.WIDE.U32 R144, R145, c[0x0][0x1c8], R148 ;  /* 0x0000720091907a25 */ /* 0x000fc800078e0094 */
[----:B------:R-:W-:-:S04]  /*0830*/  IMAD.WIDE.U32 R150, R142, c[0x0][0x1c8], R148 ;  /* 0x000072008e967a25 */ /* 0x000fc800078e0094 */
[----:B------:R-:W-:Y:S02]  /*0840*/  IMAD.IADD R111, R177, 0x1, R123 ;  /* 0x00000001b16f7824 */ /* 0x000fe400078e027b */
[C---:B------:R-:W-:Y:S02]  /*0850*/  IMAD.IADD R115, R123.reuse, 0x1, R167 ;  /* 0x000000017b737824 */ /* 0x040fe400078e02a7 */
[----:B------:R-:W-:Y:S02]  /*0860*/  IMAD.IADD R119, R123, 0x1, R155 ;  /* 0x000000017b777824 */ /* 0x000fe400078e029b */
[----:B------:R-:W-:Y:S02]  /*0870*/  IMAD.IADD R113, R173, 0x1, R125 ;  /* 0x00000001ad717824 */ /* 0x000fe400078e027d */
[C---:B------:R-:W-:Y:S02]  /*0880*/  IMAD.IADD R117, R125.reuse, 0x1, R163 ;  /* 0x000000017d757824 */ /* 0x040fe400078e02a3 */
[----:B------:R-:W-:-:S02]  /*0890*/  IMAD.IADD R121, R125, 0x1, R153 ;  /* 0x000000017d797824 */ /* 0x000fc400078e0299 */
[----:B------:R-:W-:-:S04]  /*08a0*/  IMAD.WIDE.U32 R148, R140, c[0x0][0x1c8], R148 ;  /* 0x000072008c947a25 */ /* 0x000fc800078e0094 */
[----:B------:R-:W-:Y:S02]  /*08b0*/  IMAD.IADD R123, R123, 0x1, R147 ;  /* 0x000000017b7b7824 */ /* 0x000fe400078e0293 */
[----:B------:R-:W-:Y:S02]  /*08c0*/  IMAD.IADD R125, R125, 0x1, R145 ;  /* 0x000000017d7d7824 */ /* 0x000fe400078e0291 */
.L_x_662:
[----:B------:R-:W-:Y:S01]  /*08d0*/  IMAD.MOV.U32 R0, RZ, RZ, c[0x0][0x168] ;  /* 0x00005a00ff007624 */ /* 0x000fe200078e00ff */
[----:B------:R-:W-:Y:S01]  /*08e0*/  MOV R84, c[0x0][0x1d8] ;  /* 0x0000760000547a02 */ /* 0x000fe20000000f00 */
        /* <DEDUP_REMOVED lines=67> */
[----:B------:R-:W-:Y:S01]  /*0d20*/  IMAD.MOV.U32 R129, RZ, RZ, RZ ;  /* 0x000000ffff817224 */ /* 0x000fe200078e00ff */
        /* <DEDUP_REMOVED lines=64> */
[----:B------:R-:W-:-:S02]  /*1130*/  P2R R2, PR, RZ, 0x1 ;  /* 0x00000001ff027803 */ /* 0x000fc40000000000 */
.L_x_597:
[C---:B------:R-:W-:Y:S01]  /*1140*/  IMAD.WIDE.U32 R4, R129.reuse, c[0x0][0x180], R142 ;  /* 0x0000600081047a25 */ /* 0x040fe200078e008e */
[----:B------:R-:W-:Y:S01]  /*1150*/  SHF.R.S32.HI R98, RZ, 0x1f, R129 ;  /* 0x0000001fff627819 */ /* 0x000fe20000011481 */
[----:B------:R-:W-:Y:S03]  /*1160*/  BSSY B0, `(.L_x_581) ;  /* 0x000008d000007945 */ /* 0x000fe60003800000 */
[----:B------:R-:W-:Y:S01]  /*1170*/  LEA R16, P0, R4, R105, 0x4 ;  /* 0x0000006904107211 */ /* 0x000fe200078020ff */
[C---:B------:R-:W-:Y:S02]  /*1180*/  IMAD R3, R98.reuse, c[0x0][0x180], RZ ;  /* 0x0000600062037a24 */ /* 0x040fe400078e02ff */
[----:B------:R-:W-:Y:S02]  /*1190*/  IMAD R98, R98, c[0x0][0x198], RZ ;  /* 0x0000660062627a24 */ /* 0x000fe400078e02ff */
[C---:B------:R-:W-:Y:S02]  /*11a0*/  IMAD R3, R129.reuse, c[0x0][0x184], R3 ;  /* 0x0000610081037a24 */ /* 0x040fe400078e0203 */
[----:B------:R-:W-:Y:S02]  /*11b0*/  IMAD R98, R129, c[0x0][0x19c], R98 ;  /* 0x0000670081627a24 */ /* 0x000fe400078e0262 */
[----:B------:R-:W-:Y:S05]  /*11c0*/  IMAD.IADD R5, R5, 0x1, R3 ;  /* 0x0000000105057824 */ /* 0x000fea00078e0203 */
[----:B------:R-:W-:Y:S01]  /*11d0*/  LEA.HI.X R17, R4, R104, R5, 0x4, P0 ;  /* 0x0000006804117211 */ /* 0x000fe200000f2405 */
[----:B------:R-:W-:Y:S05]  /*11e0*/  IMAD.WIDE.U32 R4, R129, c[0x0][0x198], R20 ;  /* 0x0000660081047a25 */ /* 0x000fea00078e0014 */
[----:B------:R-:W-:Y:S02]  /*11f0*/  IADD3 R5, R5, R98, RZ ;  /* 0x0000006205057210 */ /* 0x000fe40007ffe0ff */
[C---:B------:R-:W-:Y:S04]  /*1200*/  LEA R12, P0, R4.reuse, R107, 0x4 ;  /* 0x0000006b040c7211 */ /* 0x040fe800078020ff */
[----:B------:R-:W-:Y:S01]  /*1210*/  LEA.HI.X R13, R4, R106, R5, 0x4, P0 ;  /* 0x0000006a040d7211 */ /* 0x000fe200000f2405 */
[----:B------:R-:W-:Y:S04]  /*1220*/  IMAD.WIDE.U32 R4, R129, c[0x0][0x180], R140 ;  /* 0x0000600081047a25 */ /* 0x000fe800078e008c */
[----:B------:R-:W-:Y:S01]  /*1230*/  IMAD.IADD R3, R3, 0x1, R5 ;  /* 0x0000000103037824 */ /* 0x000fe200078e0205 */
[C---:B------:R-:W-:Y:S04]  /*1240*/  LEA R14, P0, R4.reuse, R105, 0x4 ;  /* 0x00000069040e7211 */ /* 0x040fe800078020ff */
[----:B------:R-:W-:Y:S02]  /*1250*/  LEA.HI.X R15, R4, R104, R3, 0x4, P0 ;  /* 0x00000068040f7211 */ /* 0x000fe400000f2403 */
[----:B------:R-:W-:-:S13]  /*1260*/  ISETP.NE.AND P0, PT, R0, 0x1, PT ;  /* 0x000000010000780c */ /* 0x000fda0003f05270 */
[----:B------:R-:W-:-:S05]  /*1270*/  @!P0 BRA `(.L_x_582) ;  /* 0x0000047000008947 */ /* 0x000fca0003800000 */
[----:B------:R-:W-:Y:S04]  /*1280*/  MOV R2, c[0x0][0x1a0] ;  /* 0x0000680000027a02 */ /* 0x000fe80000000f00 */
[----:B------:R-:W-:-:S13]  /*1290*/  ISETP.NE.AND P0, PT, R2, 0x1, PT ;  /* 0x000000010200780c */ /* 0x000fda0003f05270 */
[----:B------:R-:W-:-:S05]  /*12a0*/  @!P0 BRA `(.L_x_583) ;  /* 0x0000022000008947 */ /* 0x000fca0003800000 */
[----:B------:R-:W2:Y:S04]  /*12b0*/  @P1 LDG.E.64 R8, [R16.64] ;  /* 0x0000000410081981 */ /* 0x000ea8000c1e1b00 */
[----:B------:R-:W2:Y:S04]  /*12c0*/  @P1 LDG.E.64 R10, [R12.64] ;  /* 0x000000040c0a1981 */ /* 0x000ea8000c1e1b00 */
[----:B------:R-:W3:Y:S04]  /*12d0*/  @P1 LDG.E.64 R86, [R12.64+0x8] ;  /* 0x000008040c561981 */ /* 0x000ee8000c1e1b00 */
[----:B------:R-:W4:Y:S04]  /*12e0*/  @P1 LDG.E.64 R88, [R16.64+0x8] ;  /* 0x0000080410581981 */ /* 0x000f28000c1e1b00 */
[----:B------:R-:W5:Y:S04]  /*12f0*/  @P2 LDG.E.64 R90, [R14.64] ;  /* 0x000000040e5a2981 */ /* 0x000f68000c1e1b00 */
[----:B------:R-:W5:Y:S04]  /*1300*/  @P2 LDG.E.64 R92, [R12.64] ;  /* 0x000000040c5c2981 */ /* 0x000f68000c1e1b00 */
[----:B------:R-:W5:Y:S04]  /*1310*/  @P2 LDG.E.64 R94, [R12.64+0x8] ;  /* 0x000008040c5e2981 */ /* 0x000f68000c1e1b00 */
[----:B------:R-:W5:Y:S01]  /*1320*/  @P2 LDG.E.64 R96, [R14.64+0x8] ;  /* 0x000008040e602981 */ /* 0x000f62000c1e1b00 */
[C---:B--2---:R-:W4:Y:S04]  /*1330*/  @P1 DFMA R4, R8.reuse, R10, R22 ;  /* 0x0000000a0804122b */ /* 0x044f280000000016 */
[----:B---3--:R0:W1:Y:S02]  /*1340*/  @P1 DFMA R2, R8, R86, R24 ;  /* 0x000000560802122b */ /* 0x0080640000000018 */
[----:B0-----:R-:W2:Y:S02]  /*1350*/  @P3 LDG.E.64 R8, [R14.64+0x10] ;  /* 0x000010040e083981 */ /* 0x001ea4000c1e1b00 */
[----:B----4-:R0:W-:Y:S02]  /*1360*/  @P1 DFMA R22, R86, -R88, R4 ;  /* 0x800000585616122b */ /* 0x0101e40000000004 */
[----:B0-----:R-:W3:Y:S02]  /*1370*/  @P3 LDG.E.64 R86, [R12.64+0x8] ;  /* 0x000008040c563981 */ /* 0x001ee4000c1e1b00 */
[----:B-1----:R0:W-:Y:S02]  /*1380*/  @P1 DFMA R24, R88, R10, R2 ;  /* 0x0000000a5818122b */ /* 0x0021e40000000002 */
[----:B0-----:R-:W2:Y:S02]  /*1390*/  @P3 LDG.E.64 R10, [R12.64] ;  /* 0x000000040c0a3981 */ /* 0x001ea4000c1e1b00 */
[C---:B-----5:R-:W0:Y:S02]  /*13a0*/  @P2 DFMA R4, R90.reuse, R92, R38 ;  /* 0x0000005c5a04222b */ /* 0x060e240000000026 */
[----:B------:R-:W4:Y:S02]  /*13b0*/  @P3 LDG.E.64 R88, [R14.64+0x18] ;  /* 0x000018040e583981 */ /* 0x000f24000c1e1b00 */
[----:B------:R-:W1:Y:S04]  /*13c0*/  @P2 DFMA R2, R90, R94, R40 ;  /* 0x0000005e5a02222b */ /* 0x000e680000000028 */
[----:B0-----:R-:W-:Y:S04]  /*13d0*/  @P2 DFMA R38, R94, -R96, R4 ;  /* 0x800000605e26222b */ /* 0x001fe80000000004 */
[----:B-1----:R-:W-:Y:S04]  /*13e0*/  @P2 DFMA R40, R96, R92, R2 ;  /* 0x0000005c6028222b */ /* 0x002fe80000000002 */
[C---:B--2---:R-:W4:Y:S04]  /*13f0*/  @P3 DFMA R6, R8.reuse, R10, R54 ;  /* 0x0000000a0806322b */ /* 0x044f280000000036 */
[----:B---3--:R-:W0:Y:S04]  /*1400*/  @P3 DFMA R2, R8, R86, R56 ;  /* 0x000000560802322b */ /* 0x008e280000000038 */
[----:B----4-:R1:W2:Y:S04]  /*1410*/  @P3 DFMA R54, R86, -R88, R6 ;  /* 0x800000585636322b */ /* 0x0102a80000000006 */
[----:B0-----:R1:W0:Y:S01]  /*1420*/  @P3 DFMA R56, R88, R10, R2 ;  /* 0x0000000a5838322b */ /* 0x0012220000000002 */
[----:B------:R-:W-:-:S05]  /*1430*/  @!P4 BRA `(.L_x_584) ;  /* 0x000005f00000c947 */ /* 0x000fca0003800000 */
[----:B--2---:R-:W2:Y:S04]  /*1440*/  LDG.E.64 R4, [R12.64] ;  /* 0x000000040c047981 */ /* 0x004ea8000c1e1b00 */
[----:B-1----:R-:W2:Y:S04]  /*1450*/  LDG.E.64 R2, [R14.64+0x20] ;  /* 0x000020040e027981 */ /* 0x002ea8000c1e1b00 */
[----:B------:R-:W3:Y:S04]  /*1460*/  LDG.E.64 R6, [R12.64+0x8] ;  /* 0x000008040c067981 */ /* 0x000ee8000c1e1b00 */
[----:B------:R-:W4:Y:S01]  /*1470*/  LDG.E.64 R8, [R14.64+0x28] ;  /* 0x000028040e087981 */ /* 0x000f22000c1e1b00 */
[C---:B--2---:R-:W4:Y:S04]  /*1480*/  DFMA R70, R2.reuse, R4, R70 ;  /* 0x000000040246722b */ /* 0x044f280000000046 */
[----:B---3--:R-:W1:Y:S04]  /*1490*/  DFMA R72, R2, R6, R72 ;  /* 0x000000060248722b */ /* 0x008e680000000048 */
[----:B----4-:R2:W3:Y:S04]  /*14a0*/  DFMA R70, R6, -R8, R70 ;  /* 0x800000080646722b */ /* 0x0104e80000000046 */
[----:B-1----:R2:W1:Y:S01]  /*14b0*/  DFMA R72, R8, R4, R72 ;  /* 0x000000040848722b */ /* 0x0024620000000048 */
[----:B------:R-:W-:-:S05]  /*14c0*/  BRA `(.L_x_584) ;  /* 0x0000056000007947 */ /* 0x000fca0003800000 */
.L_x_583:
[----:B------:R-:W2:Y:S04]  /*14d0*/  @P1 LDG.E.64 R4, [R16.64] ;  /* 0x0000000410041981 */ /* 0x000ea8000c1e1b00 */
[----:B------:R-:W2:Y:S04]  /*14e0*/  @P1 LDG.E.64 R86, [R12.64] ;  /* 0x000000040c561981 */ /* 0x000ea8000c1e1b00 */
[----:B------:R-:W3:Y:S04]  /*14f0*/  @P1 LDG.E.64 R2, [R12.64+0x8] ;  /* 0x000008040c021981 */ /* 0x000ee8000c1e1b00 */
[----:B------:R-:W3:Y:S04]  /*1500*/  @P1 LDG.E.64 R88, [R16.64+0x8] ;  /* 0x0000080410581981 */ /* 0x000ee8000c1e1b00 */
[----:B------:R-:W4:Y:S04]  /*1510*/  @P2 LDG.E.64 R10, [R14.64] ;  /* 0x000000040e0a2981 */ /* 0x000f28000c1e1b00 */
[----:B------:R-:W4:Y:S04]  /*1520*/  @P2 LDG.E.64 R90, [R12.64] ;  /* 0x000000040c5a2981 */ /* 0x000f28000c1e1b00 */
[----:B------:R-:W5:Y:S04]  /*1530*/  @P2 LDG.E.64 R8, [R12.64+0x8] ;  /* 0x000008040c082981 */ /* 0x000f68000c1e1b00 */
[----:B------:R-:W5:Y:S01]  /*1540*/  @P2 LDG.E.64 R92, [R14.64+0x8] ;  /* 0x000008040e5c2981 */ /* 0x000f62000c1e1b00 */
[----:B--2---:R-:W3:Y:S06]  /*1550*/  @P1 DFMA R6, R4, R86, R22 ;  /* 0x000000560406122b */ /* 0x004eec0000000016 */
[-C--:B---3--:R-:W-:Y:S04]  /*1560*/  @P1 DFMA R22, R88, R2.reuse, R6 ;  /* 0x000000025816122b */ /* 0x088fe80000000006 */
[----:B------:R0:W1:Y:S02]  /*1570*/  @P1 DFMA R2, -R4, R2, R24 ;  /* 0x000000020402122b */ /* 0x0000640000000118 */
[----:B0-----:R-:W2:Y:S04]  /*1580*/  @P3 LDG.E.64 R4, [R12.64+0x8] ;  /* 0x000008040c043981 */ /* 0x001ea8000c1e1b00 */
[----:B-1----:R0:W-:Y:S02]  /*1590*/  @P1 DFMA R24, R88, R86, R2 ;  /* 0x000000565818122b */ /* 0x0021e40000000002 */
[----:B0-----:R-:W3:Y:S02]  /*15a0*/  @P3 LDG.E.64 R86, [R12.64] ;  /* 0x000000040c563981 */ /* 0x001ee4000c1e1b00 */
[----:B----4-:R-:W5:Y:S02]  /*15b0*/  @P2 DFMA R6, R10, R90, R38 ;  /* 0x0000005a0a06222b */ /* 0x010f640000000026 */
[----:B------:R-:W3:Y:S04]  /*15c0*/  @P3 LDG.E.64 R2, [R14.64+0x10] ;  /* 0x000010040e023981 */ /* 0x000ee8000c1e1b00 */
[----:B-----5:R-:W-:Y:S01]  /*15d0*/  @P2 DFMA R38, R92, R8, R6 ;  /* 0x000000085c26222b */ /* 0x020fe20000000006 */
[----:B------:R-:W4:Y:S03]  /*15e0*/  @P3 LDG.E.64 R88, [R14.64+0x18] ;  /* 0x000018040e583981 */ /* 0x000f26000c1e1b00 */
[----:B------:R-:W0:Y:S06]  /*15f0*/  @P2 DFMA R8, R8, -R10, R40 ;  /* 0x8000000a0808222b */ /* 0x000e2c0000000028 */
[----:B0-----:R-:W-:Y:S04]  /*1600*/  @P2 DFMA R40, R92, R90, R8 ;  /* 0x0000005a5c28222b */ /* 0x001fe80000000008 */
[----:B---3--:R-:W4:Y:S04]  /*1610*/  @P3 DFMA R6, R2, R86, R54 ;  /* 0x000000560206322b */ /* 0x008f280000000036 */
[----:B--2---:R-:W0:Y:S04]  /*1620*/  @P3 DFMA R2, R4, -R2, R56 ;  /* 0x800000020402322b */ /* 0x004e280000000038 */
[C---:B----4-:R1:W2:Y:S04]  /*1630*/  @P3 DFMA R54, R88.reuse, R4, R6 ;  /* 0x000000045836322b */ /* 0x0502a80000000006 */
[----:B0-----:R1:W0:Y:S01]  /*1640*/  @P3 DFMA R56, R88, R86, R2 ;  /* 0x000000565838322b */ /* 0x0012220000000002 */
[----:B------:R-:W-:-:S05]  /*1650*/  @!P4 BRA `(.L_x_584) ;  /* 0x000003d00000c947 */ /* 0x000fca0003800000 */
[----:B-12---:R-:W2:Y:S04]  /*1660*/  LDG.E.64 R6, [R12.64] ;  /* 0x000000040c067981 */ /* 0x006ea8000c1e1b00 */
[----:B------:R-:W2:Y:S04]  /*1670*/  LDG.E.64 R2, [R14.64+0x20] ;  /* 0x000020040e027981 */ /* 0x000ea8000c1e1b00 */
[----:B------:R-:W3:Y:S04]  /*1680*/  LDG.E.64 R4, [R12.64+0x8] ;  /* 0x000008040c047981 */ /* 0x000ee8000c1e1b00 */
[----:B------:R-:W4:Y:S01]  /*1690*/  LDG.E.64 R8, [R14.64+0x28] ;  /* 0x000028040e087981 */ /* 0x000f22000c1e1b00 */
[----:B--2---:R-:W4:Y:S04]  /*16a0*/  DFMA R70, R2, R6, R70 ;  /* 0x000000060246722b */ /* 0x004f280000000046 */
[----:B---3--:R-:W1:Y:S04]  /*16b0*/  DFMA R72, R4, -R2, R72 ;  /* 0x800000020448722b */ /* 0x008e680000000048 */
[C---:B----4-:R2:W3:Y:S04]  /*16c0*/  DFMA R70, R8.reuse, R4, R70 ;  /* 0x000000040846722b */ /* 0x0504e80000000046 */
[----:B-1----:R2:W1:Y:S01]  /*16d0*/  DFMA R72, R8, R6, R72 ;  /* 0x000000060848722b */ /* 0x0024620000000048 */
[----:B------:R-:W-:-:S05]  /*16e0*/  BRA `(.L_x_584) ;  /* 0x0000034000007947 */ /* 0x000fca0003800000 */
.L_x_582:
[----:B------:R-:W2:Y:S01]  /*16f0*/  @P1 LDG.E.64 R100, [R12.64+0x8] ;  /* 0x000008040c641981 */ /* 0x000ea2000c1e1b00 */
[----:B------:R-:W-:Y:S03]  /*1700*/  @P1 IMAD.MOV.U32 R99, RZ, RZ, c[0x0][0x1a0] ;  /* 0x00006800ff631624 */ /* 0x000fe600078e00ff */
[----:B------:R-:W3:Y:S02]  /*1710*/  @P1 LDG.E.64 R10, [R12.64] ;  /* 0x000000040c0a1981 */ /* 0x000ee4000c1e1b00 */
[----:B------:R-:W-:Y:S01]  /*1720*/  @P1 ISETP.NE.AND P0, PT, R99, 0x1, PT ;  /* 0x000000016300180c */ /* 0x000fe20003f05270 */
[----:B------:R-:W-:Y:S01]  /*1730*/  @P2 IMAD.MOV.U32 R99, RZ, RZ, c[0x0][0x1a0] ;  /* 0x00006800ff632624 */ /* 0x000fe200078e00ff */
[----:B------:R-:W3:Y:S04]  /*1740*/  @P1 LDG.E.64 R8, [R16.64] ;  /* 0x0000000410081981 */ /* 0x000ee8000c1e1b00 */
[----:B------:R-:W4:Y:S04]  /*1750*/  @P1 LDG.E.64 R88, [R16.64+0x8] ;  /* 0x0000080410581981 */ /* 0x000f28000c1e1b00 */
[----:B------:R-:W5:Y:S01]  /*1760*/  @P4 LDG.E.64 R96, [R14.64+0x28] ;  /* 0x000028040e604981 */ /* 0x000f62000c1e1b00 */
[----:B--2---:R-:W0:Y:S04]  /*1770*/  @P1 DADD R102, -RZ, -R100 ;  /* 0x00000000ff661229 */ /* 0x004e280000000964 */
[----:B---3--:R-:W4:Y:S06]  /*1780*/  @P1 DFMA R2, R8, R10, R22 ;  /* 0x0000000a0802122b */ /* 0x008f2c0000000016 */
[----:B0-----:R-:W-:Y:S02]  /*1790*/  @P1 FSEL R86, R102, R100, !P0 ;  /* 0x0000006466561208 */ /* 0x001fe40004000000 */
[----:B------:R-:W-:Y:S02]  /*17a0*/  @P1 FSEL R87, R103, R101, !P0 ;  /* 0x0000006567571208 */ /* 0x000fe40004000000 */
[----:B------:R-:W2:Y:S01]  /*17b0*/  @P2 LDG.E.64 R102, [R12.64+0x8] ;  /* 0x000008040c662981 */ /* 0x000ea2000c1e1b00 */
[----:B------:R-:W-:Y:S01]  /*17c0*/  @P2 ISETP.NE.AND P0, PT, R99, 0x1, PT ;  /* 0x000000016300280c */ /* 0x000fe20003f05270 */
[----:B------:R-:W-:Y:S02]  /*17d0*/  @P3 IMAD.MOV.U32 R99, RZ, RZ, c[0x0][0x1a0] ;  /* 0x00006800ff633624 */ /* 0x000fe400078e00ff */
[----:B----4-:R-:W-:Y:S04]  /*17e0*/  @P1 DFMA R22, R86, R88, R2 ;  /* 0x000000585616122b */ /* 0x010fe80000000002 */
[----:B------:R0:W1:Y:S02]  /*17f0*/  @P1 DFMA R4, R8, R86, R24 ;  /* 0x000000560804122b */ /* 0x0000640000000018 */
[----:B0-----:R-:W3:Y:S04]  /*1800*/  @P2 LDG.E.64 R8, [R14.64] ;  /* 0x000000040e082981 */ /* 0x001ee8000c1e1b00 */
[----:B-1----:R0:W-:Y:S01]  /*1810*/  @P1 DFMA R24, -R10, R88, R4 ;  /* 0x000000580a18122b */ /* 0x0021e20000000104 */
[----:B------:R-:W4:Y:S04]  /*1820*/  @P2 LDG.E.64 R86, [R14.64+0x8] ;  /* 0x000008040e562981 */ /* 0x000f28000c1e1b00 */
[----:B0-----:R-:W3:Y:S04]  /*1830*/  @P2 LDG.E.64 R10, [R12.64] ;  /* 0x000000040c0a2981 */ /* 0x001ee8000c1e1b00 */
[----:B------:R-:W4:Y:S01]  /*1840*/  @P4 LDG.E.64 R88, [R14.64+0x20] ;  /* 0x000020040e584981 */ /* 0x000f22000c1e1b00 */
[----:B--2---:R-:W0:Y:S10]  /*1850*/  @P2 DADD R100, -RZ, -R102 ;  /* 0x00000000ff642229 */ /* 0x004e340000000966 */
[----:B0-----:R-:W-:Y:S02]  /*1860*/  @P2 FSEL R90, R100, R102, !P0 ;  /* 0x00000066645a2208 */ /* 0x001fe40004000000 */
[----:B------:R-:W-:Y:S02]  /*1870*/  @P2 FSEL R91, R101, R103, !P0 ;  /* 0x00000067655b2208 */ /* 0x000fe40004000000 */
[----:B------:R-:W2:Y:S01]  /*1880*/  @P3 LDG.E.64 R102, [R12.64+0x8] ;  /* 0x000008040c663981 */ /* 0x000ea2000c1e1b00 */
[----:B------:R-:W-:Y:S01]  /*1890*/  @P3 ISETP.NE.AND P0, PT, R99, 0x1, PT ;  /* 0x000000016300380c */ /* 0x000fe20003f05270 */
[----:B------:R-:W-:Y:S01]  /*18a0*/  @P4 IMAD.MOV.U32 R99, RZ, RZ, c[0x0][0x1a0] ;  /* 0x00006800ff634624 */ /* 0x000fe200078e00ff */
[----:B---3--:R-:W4:Y:S06]  /*18b0*/  @P2 DFMA R2, R8, R10, R38 ;  /* 0x0000000a0802222b */ /* 0x008f2c0000000026 */
[----:B----4-:R-:W-:Y:S04]  /*18c0*/  @P2 DFMA R38, R90, R86, R2 ;  /* 0x000000565a26222b */ /* 0x010fe80000000002 */
[----:B------:R0:W1:Y:S02]  /*18d0*/  @P2 DFMA R4, R8, R90, R40 ;  /* 0x0000005a0804222b */ /* 0x0000640000000028 */
[----:B0-----:R-:W3:Y:S04]  /*18e0*/  @P3 LDG.E.64 R8, [R14.64+0x10] ;  /* 0x000010040e083981 */ /* 0x001ee8000c1e1b00 */
[----:B-1----:R0:W-:Y:S01]  /*18f0*/  @P2 DFMA R40, -R10, R86, R4 ;  /* 0x000000560a28222b */ /* 0x0021e20000000104 */
[----:B------:R-:W4:Y:S04]  /*1900*/  @P4 LDG.E.64 R90, [R12.64] ;  /* 0x000000040c5a4981 */ /* 0x000f28000c1e1b00 */
[----:B0-----:R-:W3:Y:S04]  /*1910*/  @P3 LDG.E.64 R10, [R12.64] ;  /* 0x000000040c0a3981 */ /* 0x001ee8000c1e1b00 */
[----:B------:R-:W4:Y:S01]  /*1920*/  @P3 LDG.E.64 R86, [R14.64+0x18] ;  /* 0x000018040e563981 */ /* 0x000f22000c1e1b00 */
[----:B--2---:R-:W0:Y:S10]  /*1930*/  @P3 DADD R100, -RZ, -R102 ;  /* 0x00000000ff643229 */ /* 0x004e340000000966 */
[----:B0-----:R-:W-:Y:S02]  /*1940*/  @P3 FSEL R92, R100, R102, !P0 ;  /* 0x00000066645c3208 */ /* 0x001fe40004000000 */
[----:B------:R-:W-:Y:S02]  /*1950*/  @P3 FSEL R93, R101, R103, !P0 ;  /* 0x00000067655d3208 */ /* 0x000fe40004000000 */
[----:B------:R-:W2:Y:S01]  /*1960*/  @P4 LDG.E.64 R102, [R12.64+0x8] ;  /* 0x000008040c664981 */ /* 0x000ea2000c1e1b00 */
[----:B------:R-:W-:Y:S01]  /*1970*/  @P4 ISETP.NE.AND P0, PT, R99, 0x1, PT ;  /* 0x000000016300480c */ /* 0x000fe20003f05270 */
[----:B---3--:R-:W4:Y:S06]  /*1980*/  @P3 DFMA R2, R8, R10, R54 ;  /* 0x0000000a0802322b */ /* 0x008f2c0000000036 */
[----:B----4-:R-:W-:Y:S04]  /*1990*/  @P3 DFMA R54, R92, R86, R2 ;  /* 0x000000565c36322b */ /* 0x010fe80000000002 */
[----:B------:R-:W0:Y:S04]  /*19a0*/  @P3 DFMA R4, R8, R92, R56 ;  /* 0x0000005c0804322b */ /* 0x000e280000000038 */
[----:B------:R-:W-:Y:S04]  /*19b0*/  @P4 DFMA R2, R88, R90, R70 ;  /* 0x0000005a5802422b */ /* 0x000fe80000000046 */
[----:B0-----:R-:W-:Y:S04]  /*19c0*/  @P3 DFMA R56, -R10, R86, R4 ;  /* 0x000000560a38322b */ /* 0x001fe80000000104 */
[----:B--2---:R-:W0:Y:S10]  /*19d0*/  @P4 DADD R100, -RZ, -R102 ;  /* 0x00000000ff644229 */ /* 0x004e340000000966 */
[----:B0-----:R-:W-:Y:S02]  /*19e0*/  @P4 FSEL R94, R100, R102, !P0 ;  /* 0x00000066645e4208 */ /* 0x001fe40004000000 */
[----:B------:R-:W-:Y:S06]  /*19f0*/  @P4 FSEL R95, R101, R103, !P0 ;  /* 0x00000067655f4208 */ /* 0x000fec0004000000 */
[----:B-----5:R-:W-:Y:S04]  /*1a00*/  @P4 DFMA R70, R94, R96, R2 ;  /* 0x000000605e46422b */ /* 0x020fe80000000002 */
[----:B------:R-:W0:Y:S06]  /*1a10*/  @P4 DFMA R6, R88, R94, R72 ;  /* 0x0000005e5806422b */ /* 0x000e2c0000000048 */
[----:B0-----:R0:W1:Y:S06]  /*1a20*/  @P4 DFMA R72, -R90, R96, R6 ;  /* 0x000000605a48422b */ /* 0x00106c0000000106 */
.L_x_584:
[----:B--23--:R-:W-:Y:S05]  /*1a30*/  BSYNC B0 ;  /* 0x0000000000007941 */ /* 0x00cfea0003800000 */
.L_x_581:
[----:B-1----:R-:W-:Y:S01]  /*1a40*/  IMAD.WIDE.U32 R2, R129, c[0x0][0x198], R18 ;  /* 0x0000660081027a25 */ /* 0x002fe200078e0012 */
[----:B------:R-:W-:Y:S03]  /*1a50*/  BSSY B0, `(.L_x_585) ;  /* 0x000008f000007945 */ /* 0x000fe60003800000 */
        /* <DEDUP_REMOVED lines=8> */
[----:B------:R-:W2:Y:S01]  /*1ae0*/  @P5 LDG.E.64 R8, [R16.64] ;  /* 0x0000000410085981 */ /* 0x000ea2000c1e1b00 */
[----:B------:R-:W-:Y:S02]  /*1af0*/  P2R R98, PR, RZ, 0x2 ;  /* 0x00000002ff627803 */ /* 0x000fe40000000000 */
[----:B------:R-:W-:Y:S01]  /*1b00*/  ISETP.NE.AND P1, PT, R136, RZ, PT ;  /* 0x000000ff8800720c */ /* 0x000fe20003f25270 */
[----:B------:R-:W2:Y:S01]  /*1b10*/  @P5 LDG.E.64 R10, [R12.64] ;  /* 0x000000040c0a5981 */ /* 0x000ea2000c1e1b00 */
[----:B------:R-:W-:Y:S03]  /*1b20*/  ISETP.NE.AND P0, PT, R134, RZ, PT ;  /* 0x000000ff8600720c */ /* 0x000fe60003f05270 */
[----:B------:R-:W3:Y:S04]  /*1b30*/  @P5 LDG.E.64 R86, [R12.64+0x8] ;  /* 0x000008040c565981 */ /* 0x000ee8000c1e1b00 */
[----:B------:R-:W4:Y:S04]  /*1b40*/  @P5 LDG.E.64 R88, [R16.64+0x8] ;  /* 0x0000080410585981 */ /* 0x000f28000c1e1b00 */
[----:B0-----:R-:W5:Y:S04]  /*1b50*/  @P6 LDG.E.64 R90, [R14.64] ;  /* 0x000000040e5a6981 */ /* 0x001f68000c1e1b00 */
[----:B------:R-:W5:Y:S04]  /*1b60*/  @P6 LDG.E.64 R92, [R12.64] ;  /* 0x000000040c5c6981 */ /* 0x000f68000c1e1b00 */
[----:B------:R-:W5:Y:S04]  /*1b70*/  @P6 LDG.E.64 R94, [R12.64+0x8] ;  /* 0x000008040c5e6981 */ /* 0x000f68000c1e1b00 */
[----:B------:R-:W5:Y:S01]  /*1b80*/  @P6 LDG.E.64 R96, [R14.64+0x8] ;  /* 0x000008040e606981 */ /* 0x000f62000c1e1b00 */
[C---:B--2---:R-:W4:Y:S04]  /*1b90*/  @P5 DFMA R4, R8.reuse, R10, R26 ;  /* 0x0000000a0804522b */ /* 0x044f28000000001a */
[-C--:B---3--:R0:W1:Y:S02]  /*1ba0*/  @P5 DFMA R2, R8, R86.reuse, R28 ;  /* 0x000000560802522b */ /* 0x088064000000001c */
[----:B0-----:R-:W2:Y:S02]  /*1bb0*/  @P1 LDG.E.64 R8, [R14.64+0x10] ;  /* 0x000010040e081981 */ /* 0x001ea4000c1e1b00 */
[C---:B----4-:R0:W-:Y:S02]  /*1bc0*/  @P5 DFMA R26, -R88.reuse, R86, R4 ;  /* 0x00000056581a522b */ /* 0x0501e40000000104 */
[----:B0-----:R-:W3:Y:S02]  /*1bd0*/  @P1 LDG.E.64 R86, [R12.64+0x8] ;  /* 0x000008040c561981 */ /* 0x001ee4000c1e1b00 */
[----:B-1----:R0:W-:Y:S02]  /*1be0*/  @P5 DFMA R28, R88, R10, R2 ;  /* 0x0000000a581c522b */ /* 0x0021e40000000002 */
[----:B0-----:R-:W2:Y:S02]  /*1bf0*/  @P1 LDG.E.64 R10, [R12.64] ;  /* 0x000000040c0a1981 */ /* 0x001ea4000c1e1b00 */
[C---:B-----5:R-:W0:Y:S02]  /*1c00*/  @P6 DFMA R4, R90.reuse, R92, R42 ;  /* 0x0000005c5a04622b */ /* 0x060e24000000002a */
[----:B------:R-:W4:Y:S02]  /*1c10*/  @P1 LDG.E.64 R88, [R14.64+0x18] ;  /* 0x000018040e581981 */ /* 0x000f24000c1e1b00 */
[-C--:B------:R-:W1:Y:S04]  /*1c20*/  @P6 DFMA R2, R90, R94.reuse, R44 ;  /* 0x0000005e5a02622b */ /* 0x080e68000000002c */
[C---:B0-----:R-:W-:Y:S04]  /*1c30*/  @P6 DFMA R42, -R96.reuse, R94, R4 ;  /* 0x0000005e602a622b */ /* 0x041fe80000000104 */
[----:B-1----:R-:W-:Y:S04]  /*1c40*/  @P6 DFMA R44, R96, R92, R2 ;  /* 0x0000005c602c622b */ /* 0x002fe80000000002 */
[C---:B--2---:R-:W4:Y:S04]  /*1c50*/  @P1 DFMA R6, R8.reuse, R10, R58 ;  /* 0x0000000a0806122b */ /* 0x044f28000000003a */
[-C--:B---3--:R-:W0:Y:S04]  /*1c60*/  @P1 DFMA R2, R8, R86.reuse, R60 ;  /* 0x000000560802122b */ /* 0x088e28000000003c */
[C---:B----4-:R1:W2:Y:S04]  /*1c70*/  @P1 DFMA R58, -R88.reuse, R86, R6 ;  /* 0x00000056583a122b */ /* 0x0502a80000000106 */
[----:B0-----:R1:W0:Y:S01]  /*1c80*/  @P1 DFMA R60, R88, R10, R2 ;  /* 0x0000000a583c122b */ /* 0x0012220000000002 */
[----:B------:R-:W-:Y:S01]  /*1c90*/  ISETP.NE.AND P1, PT, R98, RZ, PT ;  /* 0x000000ff6200720c */ /* 0x000fe20003f25270 */
[----:B------:R-:W-:-:S07]  /*1ca0*/  @!P0 BRA `(.L_x_588) ;  /* 0x0000069000008947 */ /* 0x000fce0003800000 */
[----:B012---:R-:W2:Y:S04]  /*1cb0*/  LDG.E.64 R4, [R12.64] ;  /* 0x000000040c047981 */ /* 0x007ea8000c1e1b00 */
[----:B------:R-:W2:Y:S04]  /*1cc0*/  LDG.E.64 R2, [R14.64+0x20] ;  /* 0x000020040e027981 */ /* 0x000ea8000c1e1b00 */
[----:B------:R-:W3:Y:S04]  /*1cd0*/  LDG.E.64 R6, [R12.64+0x8] ;  /* 0x000008040c067981 */ /* 0x000ee8000c1e1b00 */
[----:B------:R-:W4:Y:S01]  /*1ce0*/  LDG.E.64 R8, [R14.64+0x28] ;  /* 0x000028040e087981 */ /* 0x000f22000c1e1b00 */
[C---:B--2---:R-:W4:Y:S04]  /*1cf0*/  DFMA R74, R2.reuse, R4, R74 ;  /* 0x00000004024a722b */ /* 0x044f28000000004a */
[-C--:B---3--:R-:W0:Y:S04]  /*1d00*/  DFMA R76, R2, R6.reuse, R76 ;  /* 0x00000006024c722b */ /* 0x088e28000000004c */
[C---:B----4-:R1:W2:Y:S04]  /*1d10*/  DFMA R74, -R8.reuse, R6, R74 ;  /* 0x00000006084a722b */ /* 0x0502a8000000014a */
[----:B0-----:R1:W0:Y:S01]  /*1d20*/  DFMA R76, R8, R4, R76 ;  /* 0x00000004084c722b */ /* 0x001222000000004c */
[----:B------:R-:W-:-:S05]  /*1d30*/  BRA `(.L_x_588) ;  /* 0x0000060000007947 */ /* 0x000fca0003800000 */
.L_x_587:
[----:B------:R-:W2:Y:S01]  /*1d40*/  @P5 LDG.E.64 R4, [R16.64] ;  /* 0x0000000410045981 */ /* 0x000ea2000c1e1b00 */
[----:B------:R-:W-:Y:S02]  /*1d50*/  P2R R94, PR, RZ, 0x2 ;  /* 0x00000002ff5e7803 */ /* 0x000fe40000000000 */
[----:B------:R-:W-:Y:S01]  /*1d60*/  ISETP.NE.AND P1, PT, R136, RZ, PT ;  /* 0x000000ff8800720c */ /* 0x000fe20003f25270 */
[----:B------:R-:W2:Y:S01]  /*1d70*/  @P5 LDG.E.64 R86, [R12.64] ;  /* 0x000000040c565981 */ /* 0x000ea2000c1e1b00 */
[----:B------:R-:W-:Y:S03]  /*1d80*/  ISETP.NE.AND P0, PT, R134, RZ, PT ;  /* 0x000000ff8600720c */ /* 0x000fe60003f05270 */
[----:B------:R-:W3:Y:S04]  /*1d90*/  @P5 LDG.E.64 R2, [R12.64+0x8] ;  /* 0x000008040c025981 */ /* 0x000ee8000c1e1b00 */
[----:B------:R-:W3:Y:S04]  /*1da0*/  @P5 LDG.E.64 R88, [R16.64+0x8] ;  /* 0x0000080410585981 */ /* 0x000ee8000c1e1b00 */
[----:B------:R-:W4:Y:S04]  /*1db0*/  @P6 LDG.E.64 R10, [R14.64] ;  /* 0x000000040e0a6981 */ /* 0x000f28000c1e1b00 */
[----:B0-----:R-:W4:Y:S04]  /*1dc0*/  @P6 LDG.E.64 R90, [R12.64] ;  /* 0x000000040c5a6981 */ /* 0x001f28000c1e1b00 */
        /* <DEDUP_REMOVED lines=10> */
[-C--:B-----5:R-:W-:Y:S01]  /*1e70*/  @P6 DFMA R42, R92, R8.reuse, R6 ;  /* 0x000000085c2a622b */ /* 0x0a0fe20000000006 */
[----:B------:R-:W4:Y:S03]  /*1e80*/  @P1 LDG.E.64 R88, [R14.64+0x18] ;  /* 0x000018040e581981 */ /* 0x000f26000c1e1b00 */
[----:B------:R-:W0:Y:S06]  /*1e90*/  @P6 DFMA R8, -R10, R8, R44 ;  /* 0x000000080a08622b */ /* 0x000e2c000000012c */
[----:B0-----:R-:W-:Y:S04]  /*1ea0*/  @P6 DFMA R44, R92, R90, R8 ;  /* 0x0000005a5c2c622b */ /* 0x001fe80000000008 */
[C---:B---3--:R-:W4:Y:S04]  /*1eb0*/  @P1 DFMA R6, R2.reuse, R86, R58 ;  /* 0x000000560206122b */ /* 0x048f28000000003a */
[-C--:B--2---:R-:W0:Y:S04]  /*1ec0*/  @P1 DFMA R2, -R2, R4.reuse, R60 ;  /* 0x000000040202122b */ /* 0x084e28000000013c */
[C---:B----4-:R1:W2:Y:S04]  /*1ed0*/  @P1 DFMA R58, R88.reuse, R4, R6 ;  /* 0x00000004583a122b */ /* 0x0502a80000000006 */
        /* <DEDUP_REMOVED lines=12> */
.L_x_586:
[----:B------:R-:W2:Y:S01]  /*1fa0*/  @P5 LDG.E.64 R102, [R12.64+0x8] ;  /* 0x000008040c665981 */ /* 0x000ea2000c1e1b00 */
[----:B------:R-:W-:Y:S01]  /*1fb0*/  P2R R99, PR, RZ, 0x4 ;  /* 0x00000004ff637803 */ /* 0x000fe20000000000 */
[----:B------:R-:W-:Y:S01]  /*1fc0*/  @P5 IMAD.MOV.U32 R100, RZ, RZ, c[0x0][0x1a0] ;  /* 0x00006800ff645624 */ /* 0x000fe200078e00ff */
[----:B------:R-:W-:Y:S01]  /*1fd0*/  ISETP.NE.AND P2, PT, R136, RZ, PT ;  /* 0x000000ff8800720c */ /* 0x000fe20003f45270 */
[----:B------:R-:W3:Y:S01]  /*1fe0*/  @P5 LDG.E.64 R10, [R12.64] ;  /* 0x000000040c0a5981 */ /* 0x000ee2000c1e1b00 */
[----:B------:R-:W-:Y:S02]  /*1ff0*/  P2R R98, PR, RZ, 0x2 ;  /* 0x00000002ff627803 */ /* 0x000fe40000000000 */
[----:B------:R-:W-:Y:S01]  /*2000*/  ISETP.NE.AND P1, PT, R134, RZ, PT ;  /* 0x000000ff8600720c */ /* 0x000fe20003f25270 */
[----:B------:R-:W3:Y:S01]  /*2010*/  @P5 LDG.E.64 R8, [R16.64] ;  /* 0x0000000410085981 */ /* 0x000ee2000c1e1b00 */
[----:B------:R-:W-:Y:S01]  /*2020*/  @P5 ISETP.NE.AND P0, PT, R100, 0x1, PT ;  /* 0x000000016400580c */ /* 0x000fe20003f05270 */
[----:B------:R-:W-:Y:S02]  /*2030*/  @P6 IMAD.MOV.U32 R100, RZ, RZ, c[0x0][0x1a0] ;  /* 0x00006800ff646624 */ /* 0x000fe400078e00ff */
[----:B------:R-:W4:Y:S08]  /*2040*/  @P5 LDG.E.64 R88, [R16.64+0x8] ;  /* 0x0000080410585981 */ /* 0x000f30000c1e1b00 */
[----:B0-----:R-:W5:Y:S01]  /*2050*/  @P1 LDG.E.64 R96, [R14.64+0x28] ;  /* 0x000028040e601981 */ /* 0x001f62000c1e1b00 */
        /* <DEDUP_REMOVED lines=10> */
[----:B-1----:R0:W-:Y:S01]  /*2100*/  @P5 DFMA R28, R88, -R10, R4 ;  /* 0x8000000a581c522b */ /* 0x0021e20000000004 */
[----:B------:R-:W4:Y:S04]  /*2110*/  @P6 LDG.E.64 R86, [R14.64+0x8] ;  /* 0x000008040e566981 */ /* 0x000f28000c1e1b00 */
[----:B0-----:R-:W3:Y:S04]  /*2120*/  @P6 LDG.E.64 R10, [R12.64] ;  /* 0x000000040c0a6981 */ /* 0x001ee8000c1e1b00 */
[----:B------:R-:W4:Y:S01]  /*2130*/  @P2 LDG.E.64 R88, [R12.64] ;  /* 0x000000040c582981 */ /* 0x000f22000c1e1b00 */
        /* <DEDUP_REMOVED lines=10> */
[----:B-1----:R0:W-:Y:S01]  /*21e0*/  @P6 DFMA R44, R86, -R10, R4 ;  /* 0x8000000a562c622b */ /* 0x0021e20000000004 */
[----:B------:R-:W4:Y:S04]  /*21f0*/  @P1 LDG.E.64 R90, [R12.64] ;  /* 0x000000040c5a1981 */ /* 0x000f28000c1e1b00 */
[----:B0-----:R-:W4:Y:S04]  /*2200*/  @P2 LDG.E.64 R10, [R14.64+0x18] ;  /* 0x000018040e0a2981 */ /* 0x001f28000c1e1b00 */
[----:B------:R-:W5:Y:S01]  /*2210*/  @P1 LDG.E.64 R86, [R14.64+0x20] ;  /* 0x000020040e561981 */ /* 0x000f62000c1e1b00 */
        /* <DEDUP_REMOVED lines=8> */
[----:B-----5:R-:W-:Y:S04]  /*22a0*/  @P1 DFMA R2, R86, R90, R74 ;  /* 0x0000005a5602122b */ /* 0x020fe8000000004a */
[----:B0-----:R-:W-:Y:S01]  /*22b0*/  @P2 DFMA R60, R10, -R88, R4 ;  /* 0x800000580a3c222b */ /* 0x001fe20000000004 */
[----:B------:R-:W-:Y:S03]  /*22c0*/  ISETP.NE.AND P2, PT, R99, RZ, PT ;  /* 0x000000ff6300720c */ /* 0x000fe60003f45270 */
[----:B--2---:R-:W0:Y:S10]  /*22d0*/  @P1 DADD R102, -RZ, -R178 ;  /* 0x00000000ff661229 */ /* 0x004e3400000009b2 */
[----:B0-----:R-:W-:Y:S02]  /*22e0*/  @P1 FSEL R94, R102, R178, !P0 ;  /* 0x000000b2665e1208 */ /* 0x001fe40004000000 */
[----:B------:R-:W-:Y:S06]  /*22f0*/  @P1 FSEL R95, R103, R179, !P0 ;  /* 0x000000b3675f1208 */ /* 0x000fec0004000000 */
[----:B------:R-:W-:Y:S04]  /*2300*/  @P1 DFMA R74, R94, R96, R2 ;  /* 0x000000605e4a122b */ /* 0x000fe80000000002 */
[----:B------:R-:W0:Y:S06]  /*2310*/  @P1 DFMA R6, R86, R94, R76 ;  /* 0x0000005e5606122b */ /* 0x000e2c000000004c */
[----:B0-----:R0:W1:Y:S01]  /*2320*/  @P1 DFMA R76, R96, -R90, R6 ;  /* 0x8000005a604c122b */ /* 0x0010620000000006 */
[----:B------:R-:W-:Y:S08]  /*2330*/  ISETP.NE.AND P1, PT, R98, RZ, PT ;  /* 0x000000ff6200720c */ /* 0x000ff00003f25270 */
.L_x_588:
[----:B012---:R-:W-:Y:S05]  /*2340*/  BSYNC B0 ;  /* 0x0000000000007941 */ /* 0x007fea0003800000 */
.L_x_585:
        /* <DEDUP_REMOVED lines=13> */
[----:B------:R-:W2:Y:S04]  /*2420*/  @P3 LDG.E.64 R8, [R16.64] ;  /* 0x0000000410083981 */ /* 0x000ea8000c1e1b00 */
[----:B------:R-:W2:Y:S04]  /*2430*/  @P3 LDG.E.64 R10, [R12.64+0x10] ;  /* 0x000010040c0a3981 */ /* 0x000ea8000c1e1b00 */
[----:B------:R-:W3:Y:S04]  /*2440*/  @P3 LDG.E.64 R86, [R12.64+0x18] ;  /* 0x000018040c563981 */ /* 0x000ee8000c1e1b00 */
[----:B------:R-:W4:Y:S04]  /*2450*/  @P3 LDG.E.64 R88, [R16.64+0x8] ;  /* 0x0000080410583981 */ /* 0x000f28000c1e1b00 */
[----:B------:R-:W5:Y:S04]  /*2460*/  @P2 LDG.E.64 R90, [R14.64] ;  /* 0x000000040e5a2981 */ /* 0x000f68000c1e1b00 */
[----:B------:R-:W5:Y:S04]  /*2470*/  @P2 LDG.E.64 R92, [R12.64+0x10] ;  /* 0x000010040c5c2981 */ /* 0x000f68000c1e1b00 */
[----:B------:R-:W5:Y:S04]  /*2480*/  @P2 LDG.E.64 R94, [R12.64+0x18] ;  /* 0x000018040c5e2981 */ /* 0x000f68000c1e1b00 */
[----:B------:R-:W5:Y:S01]  /*2490*/  @P2 LDG.E.64 R96, [R14.64+0x8] ;  /* 0x000008040e602981 */ /* 0x000f62000c1e1b00 */
[C---:B--2---:R-:W4:Y:S04]  /*24a0*/  @P3 DFMA R4, R8.reuse, R10, R30 ;  /* 0x0000000a0804322b */ /* 0x044f28000000001e */
[-C--:B---3--:R0:W1:Y:S02]  /*24b0*/  @P3 DFMA R2, R8, R86.reuse, R32 ;  /* 0x000000560802322b */ /* 0x0880640000000020 */
[----:B0-----:R-:W2:Y:S02]  /*24c0*/  @P1 LDG.E.64 R8, [R14.64+0x10] ;  /* 0x000010040e081981 */ /* 0x001ea4000c1e1b00 */
[C---:B----4-:R0:W-:Y:S02]  /*24d0*/  @P3 DFMA R30, -R88.reuse, R86, R4 ;  /* 0x00000056581e322b */ /* 0x0501e40000000104 */
[----:B0-----:R-:W3:Y:S02]  /*24e0*/  @P1 LDG.E.64 R86, [R12.64+0x18] ;  /* 0x000018040c561981 */ /* 0x001ee4000c1e1b00 */
[----:B-1----:R0:W-:Y:S01]  /*24f0*/  @P3 DFMA R32, R88, R10, R2 ;  /* 0x0000000a5820322b */ /* 0x0021e20000000002 */
[----:B------:R-:W-:Y:S01]  /*2500*/  ISETP.NE.AND P3, PT, R100, RZ, PT ;  /* 0x000000ff6400720c */ /* 0x000fe20003f65270 */
[----:B0-----:R-:W2:Y:S02]  /*2510*/  @P1 LDG.E.64 R10, [R12.64+0x10] ;  /* 0x000010040c0a1981 */ /* 0x001ea4000c1e1b00 */
[C---:B-----5:R-:W0:Y:S02]  /*2520*/  @P2 DFMA R4, R90.reuse, R92, R46 ;  /* 0x0000005c5a04222b */ /* 0x060e24000000002e */
[----:B------:R-:W4:Y:S02]  /*2530*/  @P1 LDG.E.64 R88, [R14.64+0x18] ;  /* 0x000018040e581981 */ /* 0x000f24000c1e1b00 */
[-C--:B------:R-:W1:Y:S04]  /*2540*/  @P2 DFMA R2, R90, R94.reuse, R48 ;  /* 0x0000005e5a02222b */ /* 0x080e680000000030 */
[C---:B0-----:R-:W-:Y:S04]  /*2550*/  @P2 DFMA R46, -R96.reuse, R94, R4 ;  /* 0x0000005e602e222b */ /* 0x041fe80000000104 */
[----:B-1----:R-:W-:Y:S01]  /*2560*/  @P2 DFMA R48, R96, R92, R2 ;  /* 0x0000005c6030222b */ /* 0x002fe20000000002 */
[----:B------:R-:W-:Y:S03]  /*2570*/  ISETP.NE.AND P2, PT, R99, RZ, PT ;  /* 0x000000ff6300720c */ /* 0x000fe60003f45270 */
[C---:B--2---:R-:W4:Y:S04]  /*2580*/  @P1 DFMA R6, R8.reuse, R10, R62 ;  /* 0x0000000a0806122b */ /* 0x044f28000000003e */
[-C--:B---3--:R-:W0:Y:S04]  /*2590*/  @P1 DFMA R2, R8, R86.reuse, R64 ;  /* 0x000000560802122b */ /* 0x088e280000000040 */
[C---:B----4-:R1:W2:Y:S04]  /*25a0*/  @P1 DFMA R62, -R88.reuse, R86, R6 ;  /* 0x00000056583e122b */ /* 0x0502a80000000106 */
[----:B0-----:R1:W0:Y:S01]  /*25b0*/  @P1 DFMA R64, R88, R10, R2 ;  /* 0x0000000a5840122b */ /* 0x0012220000000002 */
[----:B------:R-:W-:Y:S01]  /*25c0*/  ISETP.NE.AND P1, PT, R98, RZ, PT ;  /* 0x000000ff6200720c */ /* 0x000fe20003f25270 */
[----:B------:R-:W-:-:S07]  /*25d0*/  @!P0 BRA `(.L_x_592) ;  /* 0x0000075000008947 */ /* 0x000fce0003800000 */
[----:B012---:R-:W2:Y:S04]  /*25e0*/  LDG.E.64 R4, [R12.64+0x10] ;  /* 0x000010040c047981 */ /* 0x007ea8000c1e1b00 */
        /* <DEDUP_REMOVED lines=8> */
.L_x_591:
        /* <DEDUP_REMOVED lines=10> */
[----:B------:R-:W3:Y:S04]  /*2710*/  @P3 LDG.E.64 R88, [R16.64+0x8] ;  /* 0x0000080410583981 */ /* 0x000ee8000c1e1b00 */
[----:B------:R-:W4:Y:S04]  /*2720*/  @P2 LDG.E.64 R10, [R14.64] ;  /* 0x000000040e0a2981 */ /* 0x000f28000c1e1b00 */
[----:B------:R-:W4:Y:S04]  /*2730*/  @P2 LDG.E.64 R90, [R12.64+0x10] ;  /* 0x000010040c5a2981 */ /* 0x000f28000c1e1b00 */
[----:B------:R-:W5:Y:S04]  /*2740*/  @P2 LDG.E.64 R8, [R12.64+0x18] ;  /* 0x000018040c082981 */ /* 0x000f68000c1e1b00 */
[----:B------:R-:W5:Y:S01]  /*2750*/  @P2 LDG.E.64 R92, [R14.64+0x8] ;  /* 0x000008040e5c2981 */ /* 0x000f62000c1e1b00 */
[----:B--2---:R-:W3:Y:S06]  /*2760*/  @P3 DFMA R6, R4, R86, R30 ;  /* 0x000000560406322b */ /* 0x004eec000000001e */
[-C--:B---3--:R-:W-:Y:S04]  /*2770*/  @P3 DFMA R30, R88, R2.reuse, R6 ;  /* 0x00000002581e322b */ /* 0x088fe80000000006 */
[----:B------:R0:W1:Y:S02]  /*2780*/  @P3 DFMA R2, -R4, R2, R32 ;  /* 0x000000020402322b */ /* 0x0000640000000120 */
[----:B0-----:R-:W2:Y:S04]  /*2790*/  @P1 LDG.E.64 R4, [R12.64+0x18] ;  /* 0x000018040c041981 */ /* 0x001ea8000c1e1b00 */
[----:B-1----:R0:W-:Y:S01]  /*27a0*/  @P3 DFMA R32, R88, R86, R2 ;  /* 0x000000565820322b */ /* 0x0021e20000000002 */
[----:B------:R-:W-:Y:S01]  /*27b0*/  ISETP.NE.AND P3, PT, R96, RZ, PT ;  /* 0x000000ff6000720c */ /* 0x000fe20003f65270 */
[----:B0-----:R-:W3:Y:S02]  /*27c0*/  @P1 LDG.E.64 R86, [R12.64+0x10] ;  /* 0x000010040c561981 */ /* 0x001ee4000c1e1b00 */
[----:B----4-:R-:W5:Y:S02]  /*27d0*/  @P2 DFMA R6, R10, R90, R46 ;  /* 0x0000005a0a06222b */ /* 0x010f64000000002e */
[----:B------:R-:W3:Y:S04]  /*27e0*/  @P1 LDG.E.64 R2, [R14.64+0x10] ;  /* 0x000010040e021981 */ /* 0x000ee8000c1e1b00 */
[-C--:B-----5:R-:W-:Y:S01]  /*27f0*/  @P2 DFMA R46, R92, R8.reuse, R6 ;  /* 0x000000085c2e222b */ /* 0x0a0fe20000000006 */
[----:B------:R-:W4:Y:S03]  /*2800*/  @P1 LDG.E.64 R88, [R14.64+0x18] ;  /* 0x000018040e581981 */ /* 0x000f26000c1e1b00 */
[----:B------:R-:W0:Y:S06]  /*2810*/  @P2 DFMA R8, -R10, R8, R48 ;  /* 0x000000080a08222b */ /* 0x000e2c0000000130 */
[----:B0-----:R-:W-:Y:S01]  /*2820*/  @P2 DFMA R48, R92, R90, R8 ;  /* 0x0000005a5c30222b */ /* 0x001fe20000000008 */
[----:B------:R-:W-:Y:S03]  /*2830*/  ISETP.NE.AND P2, PT, R95, RZ, PT ;  /* 0x000000ff5f00720c */ /* 0x000fe60003f45270 */
[C---:B---3--:R-:W4:Y:S04]  /*2840*/  @P1 DFMA R6, R2.reuse, R86, R62 ;  /* 0x000000560206122b */ /* 0x048f28000000003e */
[-C--:B--2---:R-:W0:Y:S04]  /*2850*/  @P1 DFMA R2, -R2, R4.reuse, R64 ;  /* 0x000000040202122b */ /* 0x084e280000000140 */
[C---:B----4-:R1:W2:Y:S04]  /*2860*/  @P1 DFMA R62, R88.reuse, R4, R6 ;  /* 0x00000004583e122b */ /* 0x0502a80000000006 */
        /* <DEDUP_REMOVED lines=12> */
.L_x_590:
        /* <DEDUP_REMOVED lines=8> */
[----:B------:R-:W2:Y:S01]  /*29b0*/  @P4 LDG.E.64 R178, [R12.64+0x18] ;  /* 0x000018040cb24981 */ /* 0x000ea2000c1e1b00 */
[----:B------:R-:W-:Y:S03]  /*29c0*/  @P4 IMAD.MOV.U32 R102, RZ, RZ, c[0x0][0x1a0] ;  /* 0x00006800ff664624 */ /* 0x000fe600078e00ff */
[----:B------:R-:W3:Y:S02]  /*29d0*/  @P4 LDG.E.64 R10, [R12.64+0x10] ;  /* 0x000010040c0a4981 */ /* 0x000ee4000c1e1b00 */
        /* <DEDUP_REMOVED lines=16> */
[----:B------:R-:W4:Y:S01]  /*2ae0*/  @P3 LDG.E.64 R86, [R14.64+0x8] ;  /* 0x000008040e563981 */ /* 0x000f22000c1e1b00 */
[----:B------:R-:W-:Y:S03]  /*2af0*/  ISETP.NE.AND P4, PT, R101, RZ, PT ;  /* 0x000000ff6500720c */ /* 0x000fe60003f85270 */
[----:B0-----:R-:W3:Y:S04]  /*2b00*/  @P3 LDG.E.64 R10, [R12.64+0x10] ;  /* 0x000010040c0a3981 */ /* 0x001ee8000c1e1b00 */
        /* <DEDUP_REMOVED lines=12> */
[----:B------:R-:W4:Y:S01]  /*2bd0*/  @P1 LDG.E.64 R90, [R12.64+0x10] ;  /* 0x000010040c5a1981 */ /* 0x000f22000c1e1b00 */
[----:B------:R-:W-:Y:S03]  /*2be0*/  ISETP.NE.AND P3, PT, R100, RZ, PT ;  /* 0x000000ff6400720c */ /* 0x000fe60003f65270 */
        /* <DEDUP_REMOVED lines=20> */
.L_x_592:
[----:B012---:R-:W-:Y:S05]  /*2d30*/  BSYNC B0 ;  /* 0x0000000000007941 */ /* 0x007fea0003800000 */
.L_x_589:
        /* <DEDUP_REMOVED lines=23> */
[----:B0-----:R-:W5:Y:S02]  /*2eb0*/  @P2 LDG.E.64 R8, [R12.64+0x20] ;  /* 0x000020040c082981 */ /* 0x001f64000c1e1b00 */
[C---:B----4-:R0:W-:Y:S02]  /*2ec0*/  @P3 DFMA R34, -R88.reuse, R86, R4 ;  /* 0x000000565822322b */ /* 0x0501e40000000104 */
[----:B0-----:R-:W2:Y:S02]  /*2ed0*/  @P2 LDG.E.64 R86, [R12.64+0x28] ;  /* 0x000028040c562981 */ /* 0x001ea4000c1e1b00 */
[----:B-1----:R0:W-:Y:S01]  /*2ee0*/  @P3 DFMA R36, R88, R10, R2 ;  /* 0x0000000a5824322b */ /* 0x0021e20000000002 */
[----:B------:R-:W-:Y:S01]  /*2ef0*/  ISETP.NE.AND P3, PT, R100, RZ, PT ;  /* 0x000000ff6400720c */ /* 0x000fe20003f65270 */
[----:B0-----:R-:W3:Y:S04]  /*2f00*/  @P2 LDG.E.64 R10, [R14.64+0x8] ;  /* 0x000008040e0a2981 */ /* 0x001ee8000c1e1b00 */
[----:B------:R-:W4:Y:S01]  /*2f10*/  @P1 LDG.E.64 R88, [R14.64+0x10] ;  /* 0x000010040e581981 */ /* 0x000f22000c1e1b00 */
[C---:B-----5:R-:W3:Y:S04]  /*2f20*/  @P2 DFMA R4, R90.reuse, R8, R50 ;  /* 0x000000085a04222b */ /* 0x060ee80000000032 */
[-C--:B--2---:R-:W0:Y:S04]  /*2f30*/  @P2 DFMA R2, R90, R86.reuse, R52 ;  /* 0x000000565a02222b */ /* 0x084e280000000034 */
[C---:B---3--:R-:W-:Y:S04]  /*2f40*/  @P2 DFMA R50, -R10.reuse, R86, R4 ;  /* 0x000000560a32222b */ /* 0x048fe80000000104 */
[----:B0-----:R-:W-:Y:S01]  /*2f50*/  @P2 DFMA R52, R10, R8, R2 ;  /* 0x000000080a34222b */ /* 0x001fe20000000002 */
[----:B------:R-:W-:Y:S03]  /*2f60*/  ISETP.NE.AND P2, PT, R99, RZ, PT ;  /* 0x000000ff6300720c */ /* 0x000fe60003f45270 */
[C---:B----4-:R-:W0:Y:S04]  /*2f70*/  @P1 DFMA R6, R88.reuse, R92, R66 ;  /* 0x0000005c5806122b */ /* 0x050e280000000042 */
[-C--:B------:R-:W1:Y:S04]  /*2f80*/  @P1 DFMA R2, R88, R94.reuse, R68 ;  /* 0x0000005e5802122b */ /* 0x080e680000000044 */
[C---:B0-----:R0:W2:Y:S04]  /*2f90*/  @P1 DFMA R66, -R96.reuse, R94, R6 ;  /* 0x0000005e6042122b */ /* 0x0410a80000000106 */
[----:B-1----:R0:W1:Y:S01]  /*2fa0*/  @P1 DFMA R68, R96, R92, R2 ;  /* 0x0000005c6044122b */ /* 0x0020620000000002 */
        /* <DEDUP_REMOVED lines=11> */
.L_x_595:
        /* <DEDUP_REMOVED lines=16> */
[-C--:B---3--:R-:W0:Y:S04]  /*3160*/  @P3 DFMA R4, -R4, R2.reuse, R36 ;  /* 0x000000020404322b */ /* 0x088e280000000124 */
[C---:B----4-:R1:W-:Y:S02]  /*3170*/  @P3 DFMA R34, R88.reuse, R2, R6 ;  /* 0x000000025822322b */ /* 0x0503e40000000006 */
[----:B-1----:R-:W2:Y:S02]  /*3180*/  @P1 LDG.E.64 R2, [R14.64+0x10] ;  /* 0x000010040e021981 */ /* 0x002ea4000c1e1b00 */
[----:B0-----:R0:W-:Y:S01]  /*3190*/  @P3 DFMA R36, R88, R86, R4 ;  /* 0x000000565824322b */ /* 0x0011e20000000004 */
[----:B------:R-:W-:Y:S01]  /*31a0*/  ISETP.NE.AND P3, PT, R96, RZ, PT ;  /* 0x000000ff6000720c */ /* 0x000fe20003f65270 */
[----:B0-----:R-:W3:Y:S02]  /*31b0*/  @P2 LDG.E.64 R86, [R14.64+0x8] ;  /* 0x000008040e562981 */ /* 0x001ee4000c1e1b00 */
[C---:B-----5:R-:W3:Y:S02]  /*31c0*/  @P2 DFMA R6, R10.reuse, R90, R50 ;  /* 0x0000005a0a06222b */ /* 0x060ee40000000032 */
[----:B------:R-:W2:Y:S02]  /*31d0*/  @P1 LDG.E.64 R88, [R12.64+0x20] ;  /* 0x000020040c581981 */ /* 0x000ea4000c1e1b00 */
[-C--:B------:R-:W0:Y:S02]  /*31e0*/  @P2 DFMA R10, -R10, R8.reuse, R52 ;  /* 0x000000080a0a222b */ /* 0x080e240000000134 */
[----:B------:R-:W4:Y:S02]  /*31f0*/  @P1 LDG.E.64 R4, [R12.64+0x28] ;  /* 0x000028040c041981 */ /* 0x000f24000c1e1b00 */
[C---:B---3--:R-:W-:Y:S04]  /*3200*/  @P2 DFMA R50, R86.reuse, R8, R6 ;  /* 0x000000085632222b */ /* 0x048fe80000000006 */
[----:B0-----:R-:W-:Y:S01]  /*3210*/  @P2 DFMA R52, R86, R90, R10 ;  /* 0x0000005a5634222b */ /* 0x001fe2000000000a */
[----:B------:R-:W-:Y:S03]  /*3220*/  ISETP.NE.AND P2, PT, R95, RZ, PT ;  /* 0x000000ff5f00720c */ /* 0x000fe60003f45270 */
[C---:B--2---:R-:W0:Y:S04]  /*3230*/  @P1 DFMA R6, R2.reuse, R88, R66 ;  /* 0x000000580206122b */ /* 0x044e280000000042 */
[-C--:B----4-:R-:W1:Y:S04]  /*3240*/  @P1 DFMA R2, -R2, R4.reuse, R68 ;  /* 0x000000040202122b */ /* 0x090e680000000144 */
[C---:B0-----:R0:W2:Y:S04]  /*3250*/  @P1 DFMA R66, R92.reuse, R4, R6 ;  /* 0x000000045c42122b */ /* 0x0410a80000000006 */
        /* <DEDUP_REMOVED lines=12> */
.L_x_594:
        /* <DEDUP_REMOVED lines=10> */
[----:B------:R-:W3:Y:S02]  /*33c0*/  @P4 LDG.E.64 R10, [R16.64] ;  /* 0x00000004100a4981 */ /* 0x000ee4000c1e1b00 */
[----:B------:R-:W-:Y:S01]  /*33d0*/  @P4 ISETP.NE.AND P0, PT, R181, 0x1, PT ;  /* 0x00000001b500480c */ /* 0x000fe20003f05270 */
[----:B------:R-:W-:Y:S01]  /*33e0*/  @P3 IMAD.MOV.U32 R181, RZ, RZ, c[0x0][0x1a0] ;  /* 0x00006800ffb53624 */ /* 0x000fe200078e00ff */
[----:B------:R-:W3:Y:S04]  /*33f0*/  @P4 LDG.E.64 R86, [R12.64+0x20] ;  /* 0x000020040c564981 */ /* 0x000ee8000c1e1b00 */
[----:B------:R-:W4:Y:S04]  /*3400*/  @P4 LDG.E.64 R90, [R16.64+0x8] ;  /* 0x00000804105a4981 */ /* 0x000f28000c1e1b00 */
[----:B------:R-:W5:Y:S04]  /*3410*/  @P2 LDG.E.64 R94, [R12.64+0x20] ;  /* 0x000020040c5e2981 */ /* 0x000f68000c1e1b00 */
[----:B------:R-:W5:Y:S04]  /*3420*/  @P1 LDG.E.64 R98, [R12.64+0x20] ;  /* 0x000020040c621981 */ /* 0x000f68000c1e1b00 */
        /* <DEDUP_REMOVED lines=10> */
[----:B0-----:R-:W3:Y:S04]  /*34d0*/  @P3 LDG.E.64 R88, [R12.64+0x20] ;  /* 0x000020040c583981 */ /* 0x001ee8000c1e1b00 */
[----:B-1----:R0:W-:Y:S01]  /*34e0*/  @P4 DFMA R36, R90, -R86, R4 ;  /* 0x800000565a24422b */ /* 0x0021e20000000004 */
[----:B------:R-:W3:Y:S01]  /*34f0*/  @P3 LDG.E.64 R10, [R14.64] ;  /* 0x000000040e0a3981 */ /* 0x000ee2000c1e1b00 */
[----:B------:R-:W-:Y:S03]  /*3500*/  ISETP.NE.AND P4, PT, R180, RZ, PT ;  /* 0x000000ffb400720c */ /* 0x000fe60003f85270 */
[----:B0-----:R-:W4:Y:S04]  /*3510*/  @P3 LDG.E.64 R86, [R14.64+0x8] ;  /* 0x000008040e563981 */ /* 0x001f28000c1e1b00 */
[----:B------:R-:W5:Y:S01]  /*3520*/  @P2 LDG.E.64 R90, [R14.64+0x10] ;  /* 0x000010040e5a2981 */ /* 0x000f62000c1e1b00 */
[----:B--2---:R-:W0:Y:S10]  /*3530*/  @P3 DADD R182, -RZ, -R184 ;  /* 0x00000000ffb63229 */ /* 0x004e3400000009b8 */
[----:B0-----:R-:W-:Y:S02]  /*3540*/  @P3 FSEL R92, R182, R184, !P0 ;  /* 0x000000b8b65c3208 */ /* 0x001fe40004000000 */
[----:B------:R-:W-:Y:S02]  /*3550*/  @P3 FSEL R93, R183, R185, !P0 ;  /* 0x000000b9b75d3208 */ /* 0x000fe40004000000 */
[----:B------:R-:W2:Y:S01]  /*3560*/  @P2 LDG.E.64 R184, [R12.64+0x28] ;  /* 0x000028040cb82981 */ /* 0x000ea2000c1e1b00 */
[----:B---3--:R-:W4:Y:S01]  /*3570*/  @P3 DFMA R2, R10, R88, R50 ;  /* 0x000000580a02322b */ /* 0x008f220000000032 */
[----:B------:R-:W-:Y:S02]  /*3580*/  @P2 ISETP.NE.AND P0, PT, R181, 0x1, PT ;  /* 0x00000001b500280c */ /* 0x000fe40003f05270 */
[----:B------:R-:W-:Y:S03]  /*3590*/  @P1 IMAD.MOV.U32 R181, RZ, RZ, c[0x0][0x1a0] ;  /* 0x00006800ffb51624 */ /* 0x000fe600078e00ff */
[----:B----4-:R-:W-:Y:S04]  /*35a0*/  @P3 DFMA R50, R92, R86, R2 ;  /* 0x000000565c32322b */ /* 0x010fe80000000002 */
[----:B------:R0:W1:Y:S02]  /*35b0*/  @P3 DFMA R4, R10, R92, R52 ;  /* 0x0000005c0a04322b */ /* 0x0000640000000034 */
[----:B0-----:R-:W3:Y:S02]  /*35c0*/  @P2 LDG.E.64 R10, [R14.64+0x18] ;  /* 0x000018040e0a2981 */ /* 0x001ee4000c1e1b00 */
[----:B-----5:R-:W-:Y:S02]  /*35d0*/  @P2 DFMA R2, R90, R94, R66 ;  /* 0x0000005e5a02222b */ /* 0x020fe40000000042 */
[----:B------:R-:W4:Y:S02]  /*35e0*/  @P1 LDG.E.64 R92, [R14.64+0x20] ;  /* 0x000020040e5c1981 */ /* 0x000f24000c1e1b00 */
[----:B-1----:R-:W-:Y:S01]  /*35f0*/  @P3 DFMA R52, R86, -R88, R4 ;  /* 0x800000585634322b */ /* 0x002fe20000000004 */
[----:B------:R-:W-:Y:S03]  /*3600*/  ISETP.NE.AND P3, PT, R179, RZ, PT ;  /* 0x000000ffb300720c */ /* 0x000fe60003f65270 */
[----:B--2---:R-:W0:Y:S10]  /*3610*/  @P2 DADD R182, -RZ, -R184 ;  /* 0x00000000ffb62229 */ /* 0x004e3400000009b8 */
[----:B0-----:R-:W-:Y:S02]  /*3620*/  @P2 FSEL R96, R182, R184, !P0 ;  /* 0x000000b8b6602208 */ /* 0x001fe40004000000 */
[----:B------:R-:W-:Y:S02]  /*3630*/  @P2 FSEL R97, R183, R185, !P0 ;  /* 0x000000b9b7612208 */ /* 0x000fe40004000000 */
[----:B------:R-:W2:Y:S01]  /*3640*/  @P1 LDG.E.64 R184, [R12.64+0x28] ;  /* 0x000028040cb81981 */ /* 0x000ea2000c1e1b00 */
[----:B------:R-:W-:Y:S03]  /*3650*/  @P1 ISETP.NE.AND P0, PT, R181, 0x1, PT ;  /* 0x00000001b500180c */ /* 0x000fe60003f05270 */
[----:B---3--:R-:W-:Y:S04]  /*3660*/  @P2 DFMA R66, R96, R10, R2 ;  /* 0x0000000a6042222b */ /* 0x008fe80000000002 */
[----:B------:R-:W0:Y:S04]  /*3670*/  @P2 DFMA R6, R90, R96, R68 ;  /* 0x000000605a06222b */ /* 0x000e280000000044 */
[----:B----4-:R-:W-:Y:S04]  /*3680*/  @P1 DFMA R2, R92, R98, R82 ;  /* 0x000000625c02122b */ /* 0x010fe80000000052 */
        /* <DEDUP_REMOVED lines=9> */
.L_x_596:
[----:B012---:R-:W-:Y:S05]  /*3720*/  BSYNC B0 ;  /* 0x0000000000007941 */ /* 0x007fea0003800000 */
.L_x_593:
[----:B------:R-:W-:Y:S04]  /*3730*/  IADD3 R129, R129, 0x1, RZ ;  /* 0x0000000181817810 */ /* 0x000fe80007ffe0ff */
[----:B------:R-:W-:-:S13]  /*3740*/  ISETP.GE.AND P0, PT, R129, c[0x0][0x168], PT ;  /* 0x00005a0081007a0c */ /* 0x000fda0003f06270 */
[----:B------:R-:W-:-:S05]  /*3750*/  @!P0 BRA `(.L_x_597) ;  /* 0xffffd9e000008947 */ /* 0x000fca000383ffff */
.L_x_580:
[----:B------:R-:W-:Y:S01]  /*3760*/  ISETP.NE.U32.AND P0, PT, R122, RZ, PT ;  /* 0x000000ff7a00720c */ /* 0x000fe20003f05070 */
[----:B------:R-:W-:Y:S01]  /*3770*/  IMAD R13, R143, c[0x0][0x1c8], RZ ;  /* 0x000072008f0d7a24 */ /* 0x000fe200078e02ff */
[----:B------:R-:W-:Y:S01]  /*3780*/  BSSY B1, `(.L_x_598) ;  /* 0x00002c3000017945 */ /* 0x000fe20003800000 */
[----:B------:R-:W-:Y:S01]  /*3790*/  IMAD R11, R141, c[0x0][0x1c8], RZ ;  /* 0x000072008d0b7a24 */ /* 0x000fe200078e02ff */
[----:B------:R-:W-:Y:S01]  /*37a0*/  ISETP.NE.AND.EX P0, PT, R120, RZ, PT, P0 ;  /* 0x000000ff7800720c */ /* 0x000fe20003f05300 */
[C---:B------:R-:W-:Y:S02]  /*37b0*/  IMAD R13, R142.reuse, c[0x0][0x1cc], R13 ;  /* 0x000073008e0d7a24 */ /* 0x040fe400078e020d */
[----:B------:R-:W-:Y:S01]  /*37c0*/  IMAD.WIDE.U32 R86, R142, c[0x0][0x1c8], R20 ;  /* 0x000072008e567a25 */ /* 0x000fe200078e0014 */
[----:B------:R-:W-:Y:S02]  /*37d0*/  P2R R2, PR, RZ, 0x1 ;  /* 0x00000001ff027803 */ /* 0x000fe40000000000 */
[----:B------:R-:W-:Y:S01]  /*37e0*/  IADD3 R7, R13, R151, RZ ;  /* 0x000000970d077210 */ /* 0x000fe20007ffe0ff */
[C---:B------:R-:W-:Y:S01]  /*37f0*/  IMAD R11, R140.reuse, c[0x0][0x1cc], R11 ;  /* 0x000073008c0b7a24 */ /* 0x040fe200078e020b */
[----:B------:R-:W-:Y:S01]  /*3800*/  IADD3 R17, R87, R13, RZ ;  /* 0x0000000d57117210 */ /* 0x000fe20007ffe0ff */
[----:B------:R-:W-:Y:S01]  /*3810*/  IMAD.WIDE.U32 R92, R140, c[0x0][0x1c8], R20 ;  /* 0x000072008c5c7a25 */ /* 0x000fe200078e0014 */
[----:B------:R-:W-:-:S02]  /*3820*/  IADD3 R3, R13, R159, RZ ;  /* 0x0000009f0d037210 */ /* 0x000fc40007ffe0ff */
[----:B------:R-:W-:Y:S01]  /*3830*/  IADD3 R9, R11, R157, RZ ;  /* 0x0000009d0b097210 */ /* 0x000fe20007ffe0ff */
[--C-:B------:R-:W-:Y:S01]  /*3840*/  IMAD.WIDE.U32 R90, R142, c[0x0][0x1c8], R18.reuse ;  /* 0x000072008e5a7a25 */ /* 0x100fe200078e0012 */
[----:B------:R-:W-:Y:S02]  /*3850*/  IADD3 R15, R93, R11, RZ ;  /* 0x0000000b5d0f7210 */ /* 0x000fe40007ffe0ff */
[----:B------:R-:W-:Y:S01]  /*3860*/  IADD3 R5, R11, R149, RZ ;  /* 0x000000950b057210 */ /* 0x000fe20007ffe0ff */
[----:B------:R-:W-:Y:S01]  /*3870*/  IMAD.WIDE.U32 R88, R140, c[0x0][0x1c8], R18 ;  /* 0x000072008c587a25 */ /* 0x000fe200078e0012 */
[----:B------:R-:W-:-:S04]  /*3880*/  IADD3 R13, R13, R91, RZ ;  /* 0x0000005b0d0d7210 */ /* 0x000fc80007ffe0ff */
[----:B------:R-:W-:Y:S01]  /*3890*/  IADD3 R11, R11, R89, RZ ;  /* 0x000000590b0b7210 */ /* 0x000fe20007ffe0ff */
[----:B------:R-:W-:Y:S05]  /*38a0*/  @!P0 BRA `(.L_x_599) ;  /* 0x00001b8000008947 */ /* 0x000fea0003800000 */
[----:B------:R-:W-:Y:S01]  /*38b0*/  BSSY B0, `(.L_x_600) ;  /* 0x000001f000007945 */ /* 0x000fe20003800000 */
[----:B------:R-:W-:Y:S05]  /*38c0*/  @!P1 BRA `(.L_x_601) ;  /* 0x000001d000009947 */ /* 0x000fea0003800000 */
[----:B------:R-:W-:-:S04]  /*38d0*/  LEA R94, P0, R86, R109, 0x4 ;  /* 0x0000006d565e7211 */ /* 0x000fc800078020ff */
[----:B------:R-:W-:Y:S01]  /*38e0*/  LEA.HI.X R95, R86, R108, R17, 0x4, P0 ;  /* 0x0000006c565f7211 */ /* 0x000fe200000f2411 */
[----:B------:R-:W-:-:S04]  /*38f0*/  IMAD R17, R143, c[0x0][0x1b8], RZ ;  /* 0x00006e008f117a24 */ /* 0x000fc800078e02ff */
[C---:B------:R-:W-:Y:S02]  /*3900*/  IMAD R0, R142.reuse, c[0x0][0x1bc], R17 ;  /* 0x00006f008e007a24 */ /* 0x040fe400078e0211 */
[----:B------:R-:W-:-:S05]  /*3910*/  IMAD.WIDE.U32 R16, R142, c[0x0][0x1b8], R20 ;  /* 0x00006e008e107a25 */ /* 0x000fca00078e0014 */
[----:B------:R-:W-:Y:S02]  /*3920*/  IADD3 R0, R17, R0, RZ ;  /* 0x0000000011007210 */ /* 0x000fe40007ffe0ff */
[C---:B------:R-:W-:Y:S02]  /*3930*/  LEA R100, P0, R16.reuse, R124, 0x4 ;  /* 0x0000007c10647211 */ /* 0x040fe400078020ff */
[----:B------:R-:W-:-:S04]  /*3940*/  SHF.L.U64.HI R0, R16, 0x4, R0 ;  /* 0x0000000410007819 */ /* 0x000fc80000010200 */
[----:B------:R-:W-:-:S05]  /*3950*/  IADD3.X R101, R127, R0, RZ, P0, !PT ;  /* 0x000000007f657210 */ /* 0x000fca00007fe4ff */
[----:B------:R-:W2:Y:S04]  /*3960*/  LDG.E.64 R98, [R100.64+0x8] ;  /* 0x0000080464627981 */ /* 0x000ea8000c1e1b00 */
[----:B------:R-:W3:Y:S01]  /*3970*/  LDG.E.64 R96, [R100.64] ;  /* 0x0000000464607981 */ /* 0x000ee2000c1e1b00 */
[----:B------:R-:W0:Y:S08]  /*3980*/  F2F.F32.F64 R17, R24 ;  /* 0x0000001800117310 */ /* 0x000e300000301000 */
[----:B------:R-:W1:Y:S01]  /*3990*/  F2F.F32.F64 R22, R22 ;  /* 0x0000001600167310 */ /* 0x000e620000301000 */
[----:B0-----:R-:W-:-:S02]  /*39a0*/  FMUL R87, R17, c[0x0][0x170] ;  /* 0x00005c0011577a20 */ /* 0x001fc40000400000 */
[----:B------:R-:W-:Y:S02]  /*39b0*/  FMUL R17, R17, c[0x0][0x16c] ;  /* 0x00005b0011117a20 */ /* 0x000fe40000400000 */
[C---:B-1----:R-:W-:Y:S02]  /*39c0*/  FFMA R6, R22.reuse, c[0x0][0x16c], -R87 ;  /* 0x00005b0016067a23 */ /* 0x042fe40000000857 */
[----:B------:R-:W-:Y:S01]  /*39d0*/  FFMA R8, R22, c[0x0][0x170], R17 ;  /* 0x00005c0016087a23 */ /* 0x000fe20000000011 */
[----:B--2---:R-:W0:Y:S08]  /*39e0*/  F2F.F32.F64 R0, R98 ;  /* 0x0000006200007310 */ /* 0x004e300000301000 */
[----:B---3--:R-:W1:Y:S01]  /*39f0*/  F2F.F32.F64 R4, R96 ;  /* 0x0000006000047310 */ /* 0x008e620000301000 */
[----:B0-----:R-:W-:-:S02]  /*3a00*/  FMUL R17, R0, c[0x0][0x1a8] ;  /* 0x00006a0000117a20 */ /* 0x001fc40000400000 */
[----:B------:R-:W-:Y:S02]  /*3a10*/  FMUL R87, R0, c[0x0][0x1a4] ;  /* 0x0000690000577a20 */ /* 0x000fe40000400000 */
[C---:B-1----:R-:W-:Y:S02]  /*3a20*/  FFMA R17, R4.reuse, c[0x0][0x1a4], -R17 ;  /* 0x0000690004117a23 */ /* 0x042fe40000000811 */
[----:B------:R-:W-:Y:S02]  /*3a30*/  FFMA R87, R4, c[0x0][0x1a8], R87 ;  /* 0x00006a0004577a23 */ /* 0x000fe40000000057 */
[----:B------:R-:W-:Y:S02]  /*3a40*/  FADD R6, R6, R17 ;  /* 0x0000001106067221 */ /* 0x000fe40000000000 */
[----:B------:R-:W-:Y:S02]  /*3a50*/  FADD R8, R8, R87 ;  /* 0x0000005708087221 */ /* 0x000fe40000000000 */
[----:B------:R-:W0:Y:S08]  /*3a60*/  F2F.F64.F32 R16, R6 ;  /* 0x0000000600107310 */ /* 0x000e300000201800 */
[----:B------:R-:W1:Y:S01]  /*3a70*/  F2F.F64.F32 R22, R8 ;  /* 0x0000000800167310 */ /* 0x000e620000201800 */
[----:B0-----:R0:W-:Y:S04]  /*3a80*/  STG.E.64 [R94.64], R16 ;  /* 0x000000105e007986 */ /* 0x0011e8000c101b04 */
[----:B-1----:R0:W-:Y:S02]  /*3a90*/  STG.E.64 [R94.64+0x8], R22 ;  /* 0x000008165e007986 */ /* 0x0021e4000c101b04 */
.L_x_601:
[----:B------:R-:W-:Y:S05]  /*3aa0*/  BSYNC B0 ;  /* 0x0000000000007941 */ /* 0x000fea0003800000 */
.L_x_600:
[----:B------:R-:W-:Y:S01]  /*3ab0*/  BSSY B0, `(.L_x_602) ;  /* 0x000001f000007945 */ /* 0x000fe20003800000 */
[----:B------:R-:W-:Y:S05]  /*3ac0*/  @!P2 BRA `(.L_x_603) ;  /* 0x000001d00000a947 */ /* 0x000fea0003800000 */
[----:B0-----:R-:W-:Y:S02]  /*3ad0*/  IMAD R17, R141, c[0x0][0x1b8], RZ ;  /* 0x00006e008d117a24 */ /* 0x001fe400078e02ff */
[----:B------:R-:W-:-:S04]  /*3ae0*/  IMAD.WIDE.U32 R22, R140, c[0x0][0x1b8], R20 ;  /* 0x00006e008c167a25 */ /* 0x000fc800078e0014 */
[----:B------:R-:W-:Y:S01]  /*3af0*/  IMAD R0, R140, c[0x0][0x1bc], R17 ;  /* 0x00006f008c007a24 */ /* 0x000fe200078e0211 */
[----:B------:R-:W-:-:S04]  /*3b00*/  LEA R94, P0, R22, R124, 0x4 ;  /* 0x0000007c165e7211 */ /* 0x000fc800078020ff */
[----:B------:R-:W-:-:S04]  /*3b10*/  IADD3 R0, R23, R0, RZ ;  /* 0x0000000017007210 */ /* 0x000fc80007ffe0ff */
[----:B------:R-:W-:-:S04]  /*3b20*/  SHF.L.U64.HI R0, R22, 0x4, R0 ;  /* 0x0000000416007819 */ /* 0x000fc80000010200 */
[----:B------:R-:W-:Y:S02]  /*3b30*/  IADD3.X R95, R127, R0, RZ, P0, !PT ;  /* 0x000000007f5f7210 */ /* 0x000fe400007fe4ff */
[----:B------:R-:W-:-:S03]  /*3b40*/  LEA R24, P0, R92, R109, 0x4 ;  /* 0x0000006d5c187211 */ /* 0x000fc600078020ff */
[----:B------:R-:W2:Y:S01]  /*3b50*/  LDG.E.64 R86, [R94.64+0x8] ;  /* 0x000008045e567981 */ /* 0x000ea2000c1e1b00 */
[----:B------:R-:W-:-:S03]  /*3b60*/  LEA.HI.X R25, R92, R108, R15, 0x4, P0 ;  /* 0x0000006c5c197211 */ /* 0x000fc600000f240f */
        /* <DEDUP_REMOVED lines=19> */
.L_x_603:
[----:B------:R-:W-:Y:S05]  /*3ca0*/  BSYNC B0 ;  /* 0x0000000000007941 */ /* 0x000fea0003800000 */
.L_x_602:
[----:B------:R-:W-:Y:S01]  /*3cb0*/  BSSY B0, `(.L_x_604) ;  /* 0x000001a000007945 */ /* 0x000fe20003800000 */
[----:B------:R-:W-:Y:S05]  /*3cc0*/  @!P3 BRA `(.L_x_605) ;  /* 0x000001800000b947 */ /* 0x000fea0003800000 */
[----:B------:R-:W-:-:S04]  /*3cd0*/  LEA R40, P0, R174, R124, 0x4 ;  /* 0x0000007cae287211 */ /* 0x000fc800078020ff */
[----:B------:R-:W-:Y:S01]  /*3ce0*/  IADD3.X R41, R127, R110, RZ, P0, !PT ;  /* 0x0000006e7f297210 */ /* 0x000fe200007fe4ff */
[----:B0-----:R-:W0:Y:S01]  /*3cf0*/  F2F.F32.F64 R17, R56 ;  /* 0x0000003800117310 */ /* 0x001e220000301000 */
[----:B------:R-:W-:-:S03]  /*3d00*/  LEA R24, P0, R176, R109, 0x4 ;  /* 0x0000006db0187211 */ /* 0x000fc600078020ff */
[----:B------:R-:W2:Y:S01]  /*3d10*/  LDG.E.64 R38, [R40.64+0x8] ;  /* 0x0000080428267981 */ /* 0x000ea2000c1e1b00 */
[----:B------:R-:W-:-:S03]  /*3d20*/  LEA.HI.X R25, R176, R108, R111, 0x4, P0 ;  /* 0x0000006cb0197211 */ /* 0x000fc600000f246f */
[----:B------:R-:W3:Y:S01]  /*3d30*/  LDG.E.64 R14, [R40.64] ;  /* 0x00000004280e7981 */ /* 0x000ee2000c1e1b00 */
[----:B------:R-:W1:Y:S01]  /*3d40*/  F2F.F32.F64 R54, R54 ;  /* 0x0000003600367310 */ /* 0x000e620000301000 */
[C---:B0-----:R-:W-:Y:S02]  /*3d50*/  FMUL R23, R17.reuse, c[0x0][0x170] ;  /* 0x00005c0011177a20 */ /* 0x041fe40000400000 */
        /* <DEDUP_REMOVED lines=15> */
.L_x_605:
[----:B------:R-:W-:Y:S05]  /*3e50*/  BSYNC B0 ;  /* 0x0000000000007941 */ /* 0x000fea0003800000 */
.L_x_604:
        /* <DEDUP_REMOVED lines=26> */
.L_x_607:
[----:B------:R-:W-:Y:S05]  /*4000*/  BSYNC B0 ;  /* 0x0000000000007941 */ /* 0x000fea0003800000 */
.L_x_606:
[----:B0-----:R-:W-:Y:S01]  /*4010*/  IMAD R15, R143, c[0x0][0x1b8], RZ ;  /* 0x00006e008f0f7a24 */ /* 0x001fe200078e02ff */
[----:B------:R-:W-:Y:S01]  /*4020*/  BSSY B0, `(.L_x_608) ;  /* 0x000001e000007945 */ /* 0x000fe20003800000 */
[----:B------:R-:W-:-:S04]  /*4030*/  IMAD.WIDE.U32 R22, R142, c[0x0][0x1b8], R18 ;  /* 0x00006e008e167a25 */ /* 0x000fc800078e0012 */
[----:B------:R-:W-:-:S05]  /*4040*/  IMAD R0, R142, c[0x0][0x1bc], R15 ;  /* 0x00006f008e007a24 */ /* 0x000fca00078e020f */
[----:B------:R-:W-:-:S04]  /*4050*/  IADD3 R0, R0, R23, RZ ;  /* 0x0000001700007210 */ /* 0x000fc80007ffe0ff */
[C---:B------:R-:W-:Y:S02]  /*4060*/  SHF.L.U64.HI R0, R22.reuse, 0x4, R0 ;  /* 0x0000000416007819 */ /* 0x040fe40000010200 */
[----:B------:R-:W-:-:S04]  /*4070*/  LEA R22, P0, R22, R124, 0x4 ;  /* 0x0000007c16167211 */ /* 0x000fc800078020ff */
[----:B------:R-:W-:Y:S01]  /*4080*/  IADD3.X R23, R127, R0, RZ, P0, !PT ;  /* 0x000000007f177210 */ /* 0x000fe200007fe4ff */
[----:B------:R-:W-:Y:S05]  /*4090*/  @!P5 BRA `(.L_x_609) ;  /* 0x000001600000d947 */ /* 0x000fea0003800000 */
[C---:B------:R-:W-:Y:S01]  /*40a0*/  LEA R24, P0, R90.reuse, R109, 0x4 ;  /* 0x0000006d5a187211 */ /* 0x040fe200078020ff */
[----:B------:R-:W2:Y:S03]  /*40b0*/  LDG.E.64 R38, [R22.64+0x8] ;  /* 0x0000080416267981 */ /* 0x000ea6000c1e1b00 */
[----:B------:R-:W-:Y:S02]  /*40c0*/  LEA.HI.X R25, R90, R108, R13, 0x4, P0 ;  /* 0x0000006c5a197211 */ /* 0x000fe400000f240d */
        /* <DEDUP_REMOVED lines=19> */
.L_x_609:
[----:B------:R-:W-:Y:S05]  /*4200*/  BSYNC B0 ;  /* 0x0000000000007941 */ /* 0x000fea0003800000 */
.L_x_608:
[----:B0-----:R-:W-:Y:S01]  /*4210*/  LEA R16, P0, R168, R124, 0x4 ;  /* 0x0000007ca8107211 */ /* 0x001fe200078020ff */
[----:B------:R-:W-:Y:S03]  /*4220*/  BSSY B0, `(.L_x_610) ;  /* 0x0000019000007945 */ /* 0x000fe60003800000 */
[----:B------:R-:W-:Y:S01]  /*4230*/  IADD3.X R17, R127, R114, RZ, P0, !PT ;  /* 0x000000727f117210 */ /* 0x000fe200007fe4ff */
[----:B------:R-:W-:Y:S05]  /*4240*/  @!P6 BRA `(.L_x_611) ;  /* 0x000001600000e947 */ /* 0x000fea0003800000 */
[C---:B------:R-:W-:Y:S01]  /*4250*/  LEA R24, P0, R88.reuse, R109, 0x4 ;  /* 0x0000006d58187211 */ /* 0x040fe200078020ff */
[----:B------:R-:W2:Y:S03]  /*4260*/  LDG.E.64 R26, [R16.64+0x8] ;  /* 0x00000804101a7981 */ /* 0x000ea6000c1e1b00 */
[----:B------:R-:W-:-:S02]  /*4270*/  LEA.HI.X R25, R88, R108, R11, 0x4, P0 ;  /* 0x0000006c58197211 */ /* 0x000fc400000f240b */
        /* <DEDUP_REMOVED lines=19> */
.L_x_611:
[----:B------:R-:W-:Y:S05]  /*43b0*/  BSYNC B0 ;  /* 0x0000000000007941 */ /* 0x000fea0003800000 */
.L_x_610:
[----:B0-----:R-:W-:Y:S01]  /*43c0*/  LEA R24, P0, R164, R124, 0x4 ;  /* 0x0000007ca4187211 */ /* 0x001fe200078020ff */
[----:B------:R-:W-:Y:S04]  /*43d0*/  BSSY B0, `(.L_x_612) ;  /* 0x000001a000007945 */ /* 0x000fe80003800000 */
[----:B------:R-:W-:Y:S01]  /*43e0*/  IMAD.X R25, R127, 0x1, R116, P0 ;  /* 0x000000017f197824 */ /* 0x000fe200000e0674 */
[----:B------:R-:W-:-:S13]  /*43f0*/  ISETP.NE.AND P0, PT, R136, RZ, PT ;  /* 0x000000ff8800720c */ /* 0x000fda0003f05270 */
[----:B------:R-:W-:Y:S05]  /*4400*/  @!P0 BRA `(.L_x_613) ;  /* 0x0000016000008947 */ /* 0x000fea0003800000 */
[----:B------:R-:W2:Y:S01]  /*4410*/  LDG.E.64 R28, [R24.64+0x8] ;  /* 0x00000804181c7981 */ /* 0x000ea2000c1e1b00 */
[----:B------:R-:W-:-:S03]  /*4420*/  LEA R26, P0, R166, R109, 0x4 ;  /* 0x0000006da61a7211 */ /* 0x000fc600078020ff */
[----:B------:R-:W3:Y:S01]  /*4430*/  LDG.E.64 R10, [R24.64] ;  /* 0x00000004180a7981 */ /* 0x000ee2000c1e1b00 */
[----:B------:R-:W0:Y:S01]  /*4440*/  F2F.F32.F64 R13, R60 ;  /* 0x0000003c000d7310 */ /* 0x000e220000301000 */
[----:B------:R-:W-:-:S07]  /*4450*/  LEA.HI.X R27, R166, R108, R115, 0x4, P0 ;  /* 0x0000006ca61b7211 */ /* 0x000fce00000f2473 */
        /* <DEDUP_REMOVED lines=17> */
.L_x_613:
[----:B------:R-:W-:Y:S05]  /*4570*/  BSYNC B0 ;  /* 0x0000000000007941 */ /* 0x000fea0003800000 */
.L_x_612:
        /* <DEDUP_REMOVED lines=27> */
.L_x_615:
[----:B------:R-:W-:Y:S05]  /*4730*/  BSYNC B0 ;  /* 0x0000000000007941 */ /* 0x000fea0003800000 */
.L_x_614:
[----:B------:R-:W-:Y:S01]  /*4740*/  ISETP.NE.AND P0, PT, R138, RZ, PT ;  /* 0x000000ff8a00720c */ /* 0x000fe20003f05270 */
[----:B------:R-:W-:-:S12]  /*4750*/  BSSY B0, `(.L_x_616) ;  /* 0x0000018000007945 */ /* 0x000fd80003800000 */
[----:B------:R-:W-:Y:S05]  /*4760*/  @!P0 BRA `(.L_x_617) ;  /* 0x0000016000008947 */ /* 0x000fea0003800000 */
[----:B0-----:R-:W2:Y:S01]  /*4770*/  LDG.E.64 R28, [R22.64+0x18] ;  /* 0x00001804161c7981 */ /* 0x001ea2000c1e1b00 */
[----:B------:R-:W-:-:S03]  /*4780*/  LEA R14, P0, R158, R109, 0x4 ;  /* 0x0000006d9e0e7211 */ /* 0x000fc600078020ff */
[----:B------:R-:W3:Y:S01]  /*4790*/  LDG.E.64 R10, [R22.64+0x10] ;  /* 0x00001004160a7981 */ /* 0x000ee2000c1e1b00 */
        /* <DEDUP_REMOVED lines=19> */
.L_x_617:
[----:B------:R-:W-:Y:S05]  /*48d0*/  BSYNC B0 ;  /* 0x0000000000007941 */ /* 0x000fea0003800000 */
.L_x_616:
[----:B------:R-:W-:Y:S01]  /*48e0*/  ISETP.NE.AND P0, PT, R135, RZ, PT ;  /* 0x000000ff8700720c */ /* 0x000fe20003f05270 */
[----:B------:R-:W-:-:S12]  /*48f0*/  BSSY B0, `(.L_x_618) ;  /* 0x0000018000007945 */ /* 0x000fd80003800000 */
[----:B------:R-:W-:Y:S05]  /*4900*/  @!P0 BRA `(.L_x_619) ;  /* 0x0000016000008947 */ /* 0x000fea0003800000 */
[C---:B------:R-:W-:Y:S01]  /*4910*/  LEA R12, P0, R156.reuse, R109, 0x4 ;  /* 0x0000006d9c0c7211 */ /* 0x040fe200078020ff */
[----:B0-----:R-:W2:Y:S03]  /*4920*/  LDG.E.64 R14, [R16.64+0x18] ;  /* 0x00001804100e7981 */ /* 0x001ea6000c1e1b00 */
[----:B------:R-:W-:Y:S02]  /*4930*/  LEA.HI.X R13, R156, R108, R9, 0x4, P0 ;  /* 0x0000006c9c0d7211 */ /* 0x000fe400000f2409 */
[----:B------:R-:W3:Y:S01]  /*4940*/  LDG.E.64 R8, [R16.64+0x10] ;  /* 0x0000100410087981 */ /* 0x000ee2000c1e1b00 */
        /* <DEDUP_REMOVED lines=18> */
.L_x_619:
[----:B------:R-:W-:Y:S05]  /*4a70*/  BSYNC B0 ;  /* 0x0000000000007941 */ /* 0x000fea0003800000 */
.L_x_618:
        /* <DEDUP_REMOVED lines=25> */
.L_x_621:
[----:B------:R-:W-:Y:S05]  /*4c10*/  BSYNC B0 ;  /* 0x0000000000007941 */ /* 0x000fea0003800000 */
.L_x_620:
        /* <DEDUP_REMOVED lines=25> */
.L_x_623:
[----:B------:R-:W-:Y:S05]  /*4db0*/  BSYNC B0 ;  /* 0x0000000000007941 */ /* 0x000fea0003800000 */
.L_x_622:
        /* <DEDUP_REMOVED lines=25> */
.L_x_625:
[----:B------:R-:W-:Y:S05]  /*4f50*/  BSYNC B0 ;  /* 0x0000000000007941 */ /* 0x000fea0003800000 */
.L_x_624:
        /* <DEDUP_REMOVED lines=25> */
.L_x_627:
[----:B------:R-:W-:Y:S05]  /*50f0*/  BSYNC B0 ;  /* 0x0000000000007941 */ /* 0x000fea0003800000 */
.L_x_626:
        /* <DEDUP_REMOVED lines=25> */
.L_x_629:
[----:B------:R-:W-:Y:S05]  /*5290*/  BSYNC B0 ;  /* 0x0000000000007941 */ /* 0x000fea0003800000 */
.L_x_628:
[----:B------:R-:W-:-:S13]  /*52a0*/  ISETP.NE.AND P0, PT, R128, RZ, PT ;  /* 0x000000ff8000720c */ /* 0x000fda0003f05270 */
        /* <DEDUP_REMOVED lines=22> */
[----:B-1----:R0:W-:Y:S01]  /*5410*/  STG.E.64 [R8.64+0x8], R6 ;  /* 0x0000080608007986 */ /* 0x0021e2000c101b04 */
[----:B------:R-:W-:Y:S05]  /*5420*/  BRA `(.L_x_630) ;  /* 0x00000f8000007947 */ /* 0x000fea0003800000 */
.L_x_599:
[----:B------:R-:W-:Y:S01]  /*5430*/  BSSY B0, `(.L_x_631) ;  /* 0x000000e000007945 */ /* 0x000fe20003800000 */
[----:B------:R-:W-:Y:S05]  /*5440*/  @!P1 BRA `(.L_x_632) ;  /* 0x000000c000009947 */ /* 0x000fea0003800000 */
[----:B------:R-:W0:Y:S01]  /*5450*/  F2F.F32.F64 R24, R24 ;  /* 0x0000001800187310 */ /* 0x000e220000301000 */
[----:B------:R-:W-:-:S04]  /*5460*/  LEA R94, P0, R86, R109, 0x4 ;  /* 0x0000006d565e7211 */ /* 0x000fc800078020ff */
[----:B------:R-:W-:-:S03]  /*5470*/  LEA.HI.X R95, R86, R108, R17, 0x4, P0 ;  /* 0x0000006c565f7211 */ /* 0x000fc600000f2411 */
[----:B------:R-:W1:Y:S01]  /*5480*/  F2F.F32.F64 R22, R22 ;  /* 0x0000001600167310 */ /* 0x000e620000301000 */
[----:B0-----:R-:W-:-:S04]  /*5490*/  FMUL R17, R24, c[0x0][0x170] ;  /* 0x00005c0018117a20 */ /* 0x001fc80000400000 */
[----:B-1----:R-:W-:Y:S02]  /*54a0*/  FFMA R0, R22, c[0x0][0x16c], -R17 ;  /* 0x00005b0016007a23 */ /* 0x002fe40000000811 */
[----:B------:R-:W-:Y:S02]  /*54b0*/  FMUL R17, R24, c[0x0][0x16c] ;  /* 0x00005b0018117a20 */ /* 0x000fe40000400000 */
[----:B------:R-:W0:Y:S02]  /*54c0*/  F2F.F64.F32 R86, R0 ;  /* 0x0000000000567310 */ /* 0x000e240000201800 */
[----:B------:R-:W-:-:S06]  /*54d0*/  FFMA R17, R22, c[0x0][0x170], R17 ;  /* 0x00005c0016117a23 */ /* 0x000fcc0000000011 */
[----:B------:R-:W1:Y:S01]  /*54e0*/  F2F.F64.F32 R16, R17 ;  /* 0x0000001100107310 */ /* 0x000e620000201800 */
[----:B0-----:R0:W-:Y:S04]  /*54f0*/  STG.E.64 [R94.64], R86 ;  /* 0x000000565e007986 */ /* 0x0011e8000c101b04 */
[----:B-1----:R0:W-:Y:S02]  /*5500*/  STG.E.64 [R94.64+0x8], R16 ;  /* 0x000008105e007986 */ /* 0x0021e4000c101b04 */
.L_x_632:
[----:B------:R-:W-:Y:S05]  /*5510*/  BSYNC B0 ;  /* 0x0000000000007941 */ /* 0x000fea0003800000 */
.L_x_631:
[----:B------:R-:W-:Y:S01]  /*5520*/  BSSY B0, `(.L_x_633) ;  /* 0x000000e000007945 */ /* 0x000fe20003800000 */
[----:B------:R-:W-:Y:S05]  /*5530*/  @!P2 BRA `(.L_x_634) ;  /* 0x000000c00000a947 */ /* 0x000fea0003800000 */
[----:B------:R-:W1:Y:S01]  /*5540*/  F2F.F32.F64 R40, R40 ;  /* 0x0000002800287310 */ /* 0x000e620000301000 */
[----:B0-----:R-:W-:-:S04]  /*5550*/  LEA R16, P0, R92, R109, 0x4 ;  /* 0x0000006d5c107211 */ /* 0x001fc800078020ff */
[----:B------:R-:W-:-:S03]  /*5560*/  LEA.HI.X R17, R92, R108, R15, 0x4, P0 ;  /* 0x0000006c5c117211 */ /* 0x000fc600000f240f */
[----:B------:R-:W0:Y:S01]  /*5570*/  F2F.F32.F64 R38, R38 ;  /* 0x0000002600267310 */ /* 0x000e220000301000 */
[----:B-1----:R-:W-:-:S04]  /*5580*/  FMUL R15, R40, c[0x0][0x170] ;  /* 0x00005c00280f7a20 */ /* 0x002fc80000400000 */
[----:B0-----:R-:W-:Y:S02]  /*5590*/  FFMA R0, R38, c[0x0][0x16c], -R15 ;  /* 0x00005b0026007a23 */ /* 0x001fe4000000080f */
[----:B------:R-:W-:Y:S02]  /*55a0*/  FMUL R15, R40, c[0x0][0x16c] ;  /* 0x00005b00280f7a20 */ /* 0x000fe40000400000 */
[----:B------:R-:W0:Y:S02]  /*55b0*/  F2F.F64.F32 R22, R0 ;  /* 0x0000000000167310 */ /* 0x000e240000201800 */
[----:B------:R-:W-:-:S06]  /*55c0*/  FFMA R15, R38, c[0x0][0x170], R15 ;  /* 0x00005c00260f7a23 */ /* 0x000fcc000000000f */
[----:B------:R-:W1:Y:S01]  /*55d0*/  F2F.F64.F32 R14, R15 ;  /* 0x0000000f000e7310 */ /* 0x000e620000201800 */
[----:B0-----:R0:W-:Y:S04]  /*55e0*/  STG.E.64 [R16.64], R22 ;  /* 0x0000001610007986 */ /* 0x0011e8000c101b04 */
[----:B-1----:R0:W-:Y:S02]  /*55f0*/  STG.E.64 [R16.64+0x8], R14 ;  /* 0x0000080e10007986 */ /* 0x0021e4000c101b04 */
.L_x_634:
[----:B------:R-:W-:Y:S05]  /*5600*/  BSYNC B0 ;  /* 0x0000000000007941 */ /* 0x000fea0003800000 */
.L_x_633:
        /* <DEDUP_REMOVED lines=14> */
.L_x_636:
[----:B------:R-:W-:Y:S05]  /*56f0*/  BSYNC B0 ;  /* 0x0000000000007941 */ /* 0x000fea0003800000 */
.L_x_635:
        /* <DEDUP_REMOVED lines=14> */
.L_x_638:
[----:B------:R-:W-:Y:S05]  /*57e0*/  BSYNC B0 ;  /* 0x0000000000007941 */ /* 0x000fea0003800000 */
.L_x_637:
        /* <DEDUP_REMOVED lines=14> */
.L_x_640:
[----:B------:R-:W-:Y:S05]  /*58d0*/  BSYNC B0 ;  /* 0x0000000000007941 */ /* 0x000fea0003800000 */
.L_x_639:
        /* <DEDUP_REMOVED lines=14> */
.L_x_642:
[----:B------:R-:W-:Y:S05]  /*59c0*/  BSYNC B0 ;  /* 0x0000000000007941 */ /* 0x000fea0003800000 */
.L_x_641:
[----:B------:R-:W-:Y:S01]  /*59d0*/  ISETP.NE.AND P0, PT, R136, RZ, PT ;  /* 0x000000ff8800720c */ /* 0x000fe20003f05270 */
[----:B------:R-:W-:-:S12]  /*59e0*/  BSSY B0, `(.L_x_643) ;  /* 0x000000e000007945 */ /* 0x000fd80003800000 */
        /* <DEDUP_REMOVED lines=13> */
.L_x_644:
[----:B------:R-:W-:Y:S05]  /*5ac0*/  BSYNC B0 ;  /* 0x0000000000007941 */ /* 0x000fea0003800000 */
.L_x_643:
        /* <DEDUP_REMOVED lines=15> */
.L_x_646:
[----:B------:R-:W-:Y:S05]  /*5bc0*/  BSYNC B0 ;  /* 0x0000000000007941 */ /* 0x000fea0003800000 */
.L_x_645:
        /* <DEDUP_REMOVED lines=15> */
.L_x_648:
[----:B------:R-:W-:Y:S05]  /*5cc0*/  BSYNC B0 ;  /* 0x0000000000007941 */ /* 0x000fea0003800000 */
.L_x_647:
[----:B------:R-:W-:Y:S01]  /*5cd0*/  ISETP.NE.AND P0, PT, R135, RZ, PT ;  /* 0x000000ff8700720c */ /* 0x000fe20003f05270 */
[----:B------:R-:W-:-:S12]  /*5ce0*/  BSSY B0, `(.L_x_649) ;  /* 0x000000e000007945 */ /* 0x000fd80003800000 */
[----:B------:R-:W-:Y:S05]  /*5cf0*/  @!P0 BRA `(.L_x_650) ;  /* 0x000000c000008947 */ /* 0x000fea0003800000 */
[----:B------:R-:W1:Y:S01]  /*5d00*/  F2F.F32.F64 R48, R48 ;  /* 0x0000003000307310 */ /* 0x000e620000301000 */
[----:B------:R-:W-:-:S04]  /*5d10*/  LEA R8, P0, R156, R109, 0x4 ;  /* 0x0000006d9c087211 */ /* 0x000fc800078020ff */
[----:B------:R-:W-:-:S03]  /*5d20*/  LEA.HI.X R9, R156, R108, R9, 0x4, P0 ;  /* 0x0000006c9c097211 */ /* 0x000fc600000f2409 */
[----:B------:R-:W2:Y:S01]  /*5d30*/  F2F.F32.F64 R46, R46 ;  /* 0x0000002e002e7310 */ /* 0x000ea20000301000 */
[----:B-1----:R-:W-:-:S04]  /*5d40*/  FMUL R3, R48, c[0x0][0x170] ;  /* 0x00005c0030037a20 */ /* 0x002fc80000400000 */
[----:B--2---:R-:W-:Y:S02]  /*5d50*/  FFMA R0, R46, c[0x0][0x16c], -R3 ;  /* 0x00005b002e007a23 */ /* 0x004fe40000000803 */
[----:B------:R-:W-:Y:S02]  /*5d60*/  FMUL R3, R48, c[0x0][0x16c] ;  /* 0x00005b0030037a20 */ /* 0x000fe40000400000 */
[----:B0-----:R-:W0:Y:S02]  /*5d70*/  F2F.F64.F32 R10, R0 ;  /* 0x00000000000a7310 */ /* 0x001e240000201800 */
[----:B------:R-:W-:-:S06]  /*5d80*/  FFMA R3, R46, c[0x0][0x170], R3 ;  /* 0x00005c002e037a23 */ /* 0x000fcc0000000003 */
[----:B------:R-:W1:Y:S01]  /*5d90*/  F2F.F64.F32 R12, R3 ;  /* 0x00000003000c7310 */ /* 0x000e620000201800 */
[----:B0-----:R0:W-:Y:S04]  /*5da0*/  STG.E.64 [R8.64], R10 ;  /* 0x0000000a08007986 */ /* 0x0011e8000c101b04 */
[----:B-1----:R0:W-:Y:S02]  /*5db0*/  STG.E.64 [R8.64+0x8], R12 ;  /* 0x0000080c08007986 */ /* 0x0021e4000c101b04 */
.L_x_650:
[----:B------:R-:W-:Y:S05]  /*5dc0*/  BSYNC B0 ;  /* 0x0000000000007941 */ /* 0x000fea0003800000 */
.L_x_649:
        /* <DEDUP_REMOVED lines=15> */
.L_x_652:
[----:B------:R-:W-:Y:S05]  /*5ec0*/  BSYNC B0 ;  /* 0x0000000000007941 */ /* 0x000fea0003800000 */
.L_x_651:
        /* <DEDUP_REMOVED lines=15> */
.L_x_654:
[----:B------:R-:W-:Y:S05]  /*5fc0*/  BSYNC B0 ;  /* 0x0000000000007941 */ /* 0x000fea0003800000 */
.L_x_653:
        /* <DEDUP_REMOVED lines=15> */
.L_x_656:
[----:B------:R-:W-:Y:S05]  /*60c0*/  BSYNC B0 ;  /* 0x0000000000007941 */ /* 0x000fea0003800000 */
.L_x_655:
        /* <DEDUP_REMOVED lines=15> */
.L_x_658:
[----:B------:R-:W-:Y:S05]  /*61c0*/  BSYNC B0 ;  /* 0x0000000000007941 */ /* 0x000fea0003800000 */
.L_x_657:
        /* <DEDUP_REMOVED lines=15> */
.L_x_660:
[----:B------:R-:W-:Y:S05]  /*62c0*/  BSYNC B0 ;  /* 0x0000000000007941 */ /* 0x000fea0003800000 */
.L_x_659:
[----:B------:R-:W-:-:S13]  /*62d0*/  ISETP.NE.AND P0, PT, R128, RZ, PT ;  /* 0x000000ff8000720c */ /* 0x000fda0003f05270 */
        /* <DEDUP_REMOVED lines=13> */
.L_x_630:
[----:B------:R-:W-:Y:S05]  /*63b0*/  BSYNC B1 ;  /* 0x0000000000017941 */ /* 0x000fea0003800000 */
.L_x_598:
[----:B------:R-:W-:Y:S01]  /*63c0*/  IMAD.MOV.U32 R0, RZ, RZ, c[0x0][0x14] ;  /* 0x00000500ff007624 */ /* 0x000fe200078e00ff */
[----:B------:R-:W-:-:S03]  /*63d0*/  IADD3 R126, R126, c[0x0][0x14], RZ ;  /* 0x000005007e7e7a10 */ /* 0x000fc60007ffe0ff */
[----:B0-----:R-:W-:-:S04]  /*63e0*/  IMAD.WIDE.U32 R4, R0, c[0x0][0x1e8], RZ ;  /* 0x00007a0000047a25 */ /* 0x001fc800078e00ff */
[----:B------:R-:W-:Y:S01]  /*63f0*/  IMAD R3, R0, c[0x0][0x1ec], R5 ;  /* 0x00007b0000037a24 */ /* 0x000fe200078e0205 */
[----:B------:R-:W-:-:S04]  /*6400*/  LEA R105, P0, R4, R105, 0x4 ;  /* 0x0000006904697211 */ /* 0x000fc800078020ff */
[----:B------:R-:W-:Y:S01]  /*6410*/  SHF.L.U64.HI R3, R4, 0x4, R3 ;  /* 0x0000000404037819 */ /* 0x000fe20000010203 */
[----:B------:R-:W-:-:S04]  /*6420*/  IMAD.WIDE.U32 R4, R0, c[0x0][0x1f0], RZ ;  /* 0x00007c0000047a25 */ /* 0x000fc800078e00ff */
[----:B------:R-:W-:Y:S01]  /*6430*/  IMAD.X R104, R104, 0x1, R3, P0 ;  /* 0x0000000168687824 */ /* 0x000fe200000e0603 */
[----:B------:R-:W-:Y:S01]  /*6440*/  LEA R107, P0, R4, R107, 0x4 ;  /* 0x0000006b046b7211 */ /* 0x000fe200078020ff */
[----:B------:R-:W-:-:S05]  /*6450*/  IMAD R3, R0, c[0x0][0x1f4], R5 ;  /* 0x00007d0000037a24 */ /* 0x000fca00078e0205 */
[----:B------:R-:W-:Y:S01]  /*6460*/  SHF.L.U64.HI R3, R4, 0x4, R3 ;  /* 0x0000000404037819 */ /* 0x000fe20000010203 */
[----:B------:R-:W-:-:S04]  /*6470*/  IMAD.WIDE.U32 R4, R0, c[0x0][0x200], RZ ;  /* 0x0000800000047a25 */ /* 0x000fc800078e00ff */
[----:B------:R-:W-:Y:S01]  /*6480*/  IMAD.X R106, R106, 0x1, R3, P0 ;  /* 0x000000016a6a7824 */ /* 0x000fe200000e0603 */
[----:B------:R-:W-:Y:S01]  /*6490*/  LEA R109, P0, R4, R109, 0x4 ;  /* 0x0000006d046d7211 */ /* 0x000fe200078020ff */
[----:B------:R-:W-:-:S05]  /*64a0*/  IMAD R3, R0, c[0x0][0x204], R5 ;  /* 0x0000810000037a24 */ /* 0x000fca00078e0205 */
[----:B------:R-:W-:-:S05]  /*64b0*/  SHF.L.U64.HI R3, R4, 0x4, R3 ;  /* 0x0000000404037819 */ /* 0x000fca0000010203 */
[----:B------:R-:W-:Y:S02]  /*64c0*/  IMAD.X R108, R108, 0x1, R3, P0 ;  /* 0x000000016c6c7824 */ /* 0x000fe400000e0603 */
[----:B------:R-:W-:-:S04]  /*64d0*/  IMAD R3, R0, c[0x0][0x1f8], RZ ;  /* 0x00007e0000037a24 */ /* 0x000fc800078e02ff */
[----:B------:R-:W-:-:S05]  /*64e0*/  IMAD.SHL.U32 R3, R3, 0x10, RZ ;  /* 0x0000001003037824 */ /* 0x000fca00078e00ff */
[----:B------:R-:W-:-:S04]  /*64f0*/  IADD3 R5, P0, R124, R3, RZ ;  /* 0x000000037c057210 */ /* 0x000fc80007f1e0ff */
[----:B------:R-:W-:Y:S02]  /*6500*/  IADD3.X R0, R127, UR8, RZ, P0, !PT ;  /* 0x000000087f007c10 */ /* 0x000fe400087fe4ff */
[----:B------:R-:W-:-:S04]  /*6510*/  IADD3 R122, P0, R122, R3, RZ ;  /* 0x000000037a7a7210 */ /* 0x000fc80007f1e0ff */
[----:B------:R-:W-:Y:S02]  /*6520*/  IADD3.X R120, R120, UR8, RZ, P0, !PT ;  /* 0x0000000878787c10 */ /* 0x000fe400087fe4ff */
[----:B------:R-:W-:-:S04]  /*6530*/  ISETP.NE.AND P0, PT, R2, RZ, PT ;  /* 0x000000ff0200720c */ /* 0x000fc80003f05270 */
[----:B------:R-:W-:Y:S02]  /*6540*/  SEL R124, R124, R5, !P0 ;  /* 0x000000057c7c7207 */ /* 0x000fe40004000000 */
[----:B------:R-:W-:Y:S02]  /*6550*/  SEL R127, R127, R0, !P0 ;  /* 0x000000007f7f7207 */ /* 0x000fe40004000000 */
[----:B------:R-:W-:Y:S02]  /*6560*/  SEL R122, R122, RZ, P0 ;  /* 0x000000ff7a7a7207 */ /* 0x000fe40000000000 */
[----:B------:R-:W-:Y:S02]  /*6570*/  SEL R120, R120, RZ, P0 ;  /* 0x000000ff78787207 */ /* 0x000fe40000000000 */
[----:B------:R-:W-:-:S13]  /*6580*/  ISETP.GE.AND P0, PT, R126, c[0x0][0x1e0], PT ;  /* 0x000078007e007a0c */ /* 0x000fda0003f06270 */
[----:B------:R-:W-:Y:S01]  /*6590*/  @P0 CALL.REL.NOINC `(.L_x_661) ;  /* 0x0000001000000944 */ /* 0x000fe20003c00000 */
[----:B------:R-:W-:Y:S05]  /*65a0*/  BRA `(.L_x_662) ;  /* 0xffffa32000007947 */ /* 0x000fea000383ffff */
.L_x_661:
[----:B------:R-:W-:Y:S05]  /*65b0*/  EXIT ;  /* 0x000000000000794d */ /* 0x000fea0003800000 */
.L_x_663:
        /* <DEDUP_REMOVED lines=12> */
.L_x_689:


//--------------------- .text._ZN7cutlass6KernelINS_4gemm6kernel4GemmINS1_11threadblock13MmaMultistageINS1_9GemmShapeILi64ELi64ELi16EEENS_9transform11threadblock28PredicatedTileAccessIteratorINS_11MatrixShapeILi64ELi16EEENS_7complexIfEENS_6layout11ColumnMajorELi1ENS8_31PitchLinearWarpStripedThreadMapINS_16PitchLinearShapeILi64ELi16EEELi128ENSI_ILi16ELi2EEELi1EEENS_5ArrayISE_Li1ELb1EEELb0ENSF_9NoPermuteEEENS9_25RegularTileAccessIteratorISC_SE_NSF_43ColumnMajorTensorOpMultiplicandCongruous64bELi1ESL_Li8EEELNS_4arch14CacheOperation4KindE0ENSA_INSB_ILi16ELi64EEESE_NSF_8RowMajorELi0ESL_SN_Lb0ESO_EENSQ_ISW_SE_NSF_40RowMajorTensorOpMultiplicandCongruous64bELi0ESL_Li8EEELSV_0ESE_SX_NS4_9MmaPolicyINS1_4warp18MmaComplexTensorOpINS6_ILi32ELi32ELi16EEESE_SR_SE_SZ_SE_SX_NS12_17MmaTensorOpPolicyINST_3MmaINS6_ILi16ELi8ELi8EEELi32ENS_10tfloat32_tESX_S18_SG_fSX_NST_13OpMultiplyAddEEENSB_ILi1ELi1EEEEELNS_16ComplexTransformE0ELS1D_0ELb0EbEENSB_ILi0ELi0EEES1F_Li1EEELi3ELNS1_23SharedMemoryClearOptionE0EbEENS_8epilogue11threadblock8EpilogueIS7_S1E_Li1ENS1K_22PredicatedTileIteratorINS1K_26OutputTileOptimalThreadMapINS1K_15OutputTileShapeILi64ELi8ELi2ELi1ELi1EEENS1O_ILi1ELi4ELi1ELi1ELi4EEELi128ELi1ELi64EEESE_Lb0ESO_Lb0EEENS1J_4warp31FragmentIteratorComplexTensorOpIS14_S17_fNSM_IfLi4ELb1EEESX_EENS1T_20TileIteratorTensorOpIS14_S17_SE_SX_EENS1K_18SharedLoadIteratorINS1R_18CompactedThreadMapESE_Li8EEENS1J_6thread17LinearCombinationISE_Li1ESE_SE_LNS22_9ScaleType4KindE0ELNS_15FloatRoundStyleE2ESE_EES1F_Li1ELi1EEENS4_30GemmIdentityThreadblockSwizzleILi1EEELb0EEEEEvNT_6ParamsE --------------------------
	.section	.text._ZN7cutlass6KernelINS_4gemm6kernel4GemmINS1_11threadblock13MmaMultistageINS1_9GemmShapeILi64ELi64ELi16EEENS_9transform11threadblock28PredicatedTileAccessIteratorINS_11MatrixShapeILi64ELi16EEENS_7complexIfEENS_6layout11ColumnMajorELi1ENS8_31PitchLinearWarpStripedThreadMapINS_16PitchLinearShapeILi64ELi16EEELi128ENSI_ILi16ELi2EEELi1EEENS_5ArrayISE_Li1ELb1EEELb0ENSF_9NoPermuteEEENS9_25RegularTileAccessIteratorISC_SE_NSF_43ColumnMajorTensorOpMultiplicandCongruous64bELi1ESL_Li8EEELNS_4arch14CacheOperation4KindE0ENSA_INSB_ILi16ELi64EEESE_NSF_8RowMajorELi0ESL_SN_Lb0ESO_EENSQ_ISW_SE_NSF_40RowMajorTensorOpMultiplicandCongruous64bELi0ESL_Li8EEELSV_0ESE_SX_NS4_9MmaPolicyINS1_4warp18MmaComplexTensorOpINS6_ILi32ELi32ELi16EEESE_SR_SE_SZ_SE_SX_NS12_17MmaTensorOpPolicyINST_3MmaINS6_ILi16ELi8ELi8EEELi32ENS_10tfloat32_tESX_S18_SG_fSX_NST_13OpMultiplyAddEEENSB_ILi1ELi1EEEEELNS_16ComplexTransformE0ELS1D_0ELb0EbEENSB_ILi0ELi0EEES1F_Li1EEELi3ELNS1_23SharedMemoryClearOptionE0EbEENS_8epilogue11threadblock8EpilogueIS7_S1E_Li1ENS1K_22PredicatedTileIteratorINS1K_26OutputTileOptimalThreadMapINS1K_15OutputTileShapeILi64ELi8ELi2ELi1ELi1EEENS1O_ILi1ELi4ELi1ELi1ELi4EEELi128ELi1ELi64EEESE_Lb0ESO_Lb0EEENS1J_4warp31FragmentIteratorComplexTensorOpIS14_S17_fNSM_IfLi4ELb1EEESX_EENS1T_20TileIteratorTensorOpIS14_S17_SE_SX_EENS1K_18SharedLoadIteratorINS1R_18CompactedThreadMapESE_Li8EEENS1J_6thread17LinearCombinationISE_Li1ESE_SE_LNS22_9ScaleType4KindE0ELNS_15FloatRoundStyleE2ESE_EES1F_Li1ELi1EEENS4_30GemmIdentityThreadblockSwizzleILi1EEELb0EEEEEvNT_6ParamsE,"ax",@progbits
	.sectioninfo	@"SHI_REGISTERS=130"
	.align	128
.text._ZN7cutlass6KernelINS_4gemm6kernel4GemmINS1_11threadblock13MmaMultistageINS1_9GemmShapeILi64ELi64ELi16EEENS_9transform11threadblock28PredicatedTileAccessIteratorINS_11MatrixShapeILi64ELi16EEENS_7complexIfEENS_6layout11ColumnMajorELi1ENS8_31PitchLinearWarpStripedThreadMapINS_16PitchLinearShapeILi64ELi16EEELi128ENSI_ILi16ELi2EEELi1EEENS_5ArrayISE_Li1ELb1EEELb0ENSF_9NoPermuteEEENS9_25RegularTileAccessIteratorISC_SE_NSF_43ColumnMajorTensorOpMultiplicandCongruous64bELi1ESL_Li8EEELNS_4arch14CacheOperation4KindE0ENSA_INSB_ILi16ELi64EEESE_NSF_8RowMajorELi0ESL_SN_Lb0ESO_EENSQ_ISW_SE_NSF_40RowMajorTensorOpMultiplicandCongruous64bELi0ESL_Li8EEELSV_0ESE_SX_NS4_9MmaPolicyINS1_4warp18MmaComplexTensorOpINS6_ILi32ELi32ELi16EEESE_SR_SE_SZ_SE_SX_NS12_17MmaTensorOpPolicyINST_3MmaINS6_ILi16ELi8ELi8EEELi32ENS_10tfloat32_tESX_S18_SG_fSX_NST_13OpMultiplyAddEEENSB_ILi1ELi1EEEEELNS_16ComplexTransformE0ELS1D_0ELb0EbEENSB_ILi0ELi0EEES1F_Li1EEELi3ELNS1_23SharedMemoryClearOptionE0EbEENS_8epilogue11threadblock8EpilogueIS7_S1E_Li1ENS1K_22PredicatedTileIteratorINS1K_26OutputTileOptimalThreadMapINS1K_15OutputTileShapeILi64ELi8ELi2ELi1ELi1EEENS1O_ILi1ELi4ELi1ELi1ELi4EEELi128ELi1ELi64EEESE_Lb0ESO_Lb0EEENS1J_4warp31FragmentIteratorComplexTensorOpIS14_S17_fNSM_IfLi4ELb1EEESX_EENS1T_20TileIteratorTensorOpIS14_S17_SE_SX_EENS1K_18SharedLoadIteratorINS1R_18CompactedThreadMapESE_Li8EEENS1J_6thread17LinearCombinationISE_Li1ESE_SE_LNS22_9ScaleType4KindE0ELNS_15FloatRoundStyleE2ESE_EES1F_Li1ELi1EEENS4_30GemmIdentityThreadblockSwizzleILi1EEELb0EEEEEvNT_6ParamsE:
        .type           _ZN7cutlass6KernelINS_4gemm6kernel4GemmINS1_11threadblock13MmaMultistageINS1_9GemmShapeILi64ELi64ELi16EEENS_9transform11threadblock28PredicatedTileAccessIteratorINS_11MatrixShapeILi64ELi16EEENS_7complexIfEENS_6layout11ColumnMajorELi1ENS8_31PitchLinearWarpStripedThreadMapINS_16PitchLinearShapeILi64ELi16EEELi128ENSI_ILi16ELi2EEELi1EEENS_5ArrayISE_Li1ELb1EEELb0ENSF_9NoPermuteEEENS9_25RegularTileAccessIteratorISC_SE_NSF_43ColumnMajorTensorOpMultiplicandCongruous64bELi1ESL_Li8EEELNS_4arch14CacheOperation4KindE0ENSA_INSB_ILi16ELi64EEESE_NSF_8RowMajorELi0ESL_SN_Lb0ESO_EENSQ_ISW_SE_NSF_40RowMajorTensorOpMultiplicandCongruous64bELi0ESL_Li8EEELSV_0ESE_SX_NS4_9MmaPolicyINS1_4warp18MmaComplexTensorOpINS6_ILi32ELi32ELi16EEESE_SR_SE_SZ_SE_SX_NS12_17MmaTensorOpPolicyINST_3MmaINS6_ILi16ELi8ELi8EEELi32ENS_10tfloat32_tESX_S18_SG_fSX_NST_13OpMultiplyAddEEENSB_ILi1ELi1EEEEELNS_16ComplexTransformE0ELS1D_0ELb0EbEENSB_ILi0ELi0EEES1F_Li1EEELi3ELNS1_23SharedMemoryClearOptionE0EbEENS_8epilogue11threadblock8EpilogueIS7_S1E_Li1ENS1K_22PredicatedTileIteratorINS1K_26OutputTileOptimalThreadMapINS1K_15OutputTileShapeILi64ELi8ELi2ELi1ELi1EEENS1O_ILi1ELi4ELi1ELi1ELi4EEELi128ELi1ELi64EEESE_Lb0ESO_Lb0EEENS1J_4warp31FragmentIteratorComplexTensorOpIS14_S17_fNSM_IfLi4ELb1EEESX_EENS1T_20TileIteratorTensorOpIS14_S17_SE_SX_EENS1K_18SharedLoadIteratorINS1R_18CompactedThreadMapESE_Li8EEENS1J_6thread17LinearCombinationISE_Li1ESE_SE_LNS22_9ScaleType4KindE0ELNS_15FloatRoundStyleE2ESE_EES1F_Li1ELi1EEENS4_30GemmIdentityThreadblockSwizzleILi1EEELb0EEEEEvNT_6ParamsE,@function
        .size           _ZN7cutlass6KernelINS_4gemm6kernel4GemmINS1_11threadblock13MmaMultistageINS1_9GemmShapeILi64ELi64ELi16EEENS_9transform11threadblock28PredicatedTileAccessIteratorINS_11MatrixShapeILi64ELi16EEENS_7complexIfEENS_6layout11ColumnMajorELi1ENS8_31PitchLinearWarpStripedThreadMapINS_16PitchLinearShapeILi64ELi16EEELi128ENSI_ILi16ELi2EEELi1EEENS_5ArrayISE_Li1ELb1EEELb0ENSF_9NoPermuteEEENS9_25RegularTileAccessIteratorISC_SE_NSF_43ColumnMajorTensorOpMultiplicandCongruous64bELi1ESL_Li8EEELNS_4arch14CacheOperation4KindE0ENSA_INSB_ILi16ELi64EEESE_NSF_8RowMajorELi0ESL_SN_Lb0ESO_EENSQ_ISW_SE_NSF_40RowMajorTensorOpMultiplicandCongruous64bELi0ESL_Li8EEELSV_0ESE_SX_NS4_9MmaPolicyINS1_4warp18MmaComplexTensorOpINS6_ILi32ELi32ELi16EEESE_SR_SE_SZ_SE_SX_NS12_17MmaTensorOpPolicyINST_3MmaINS6_ILi16ELi8ELi8EEELi32ENS_10tfloat32_tESX_S18_SG_fSX_NST_13OpMultiplyAddEEENSB_ILi1ELi1EEEEELNS_16ComplexTransformE0ELS1D_0ELb0EbEENSB_ILi0ELi0EEES1F_Li1EEELi3ELNS1_23SharedMemoryClearOptionE0EbEENS_8epilogue11threadblock8EpilogueIS7_S1E_Li1ENS1K_22PredicatedTileIteratorINS1K_26OutputTileOptimalThreadMapINS1K_15OutputTileShapeILi64ELi8ELi2ELi1ELi1EEENS1O_ILi1ELi4ELi1ELi1ELi4EEELi128ELi1ELi64EEESE_Lb0ESO_Lb0EEENS1J_4warp31FragmentIteratorComplexTensorOpIS14_S17_fNSM_IfLi4ELb1EEESX_EENS1T_20TileIteratorTensorOpIS14_S17_SE_SX_EENS1K_18SharedLoadIteratorINS1R_18CompactedThreadMapESE_Li8EEENS1J_6thread17LinearCombinationISE_Li1ESE_SE_LNS22_9ScaleType4KindE0ELNS_15FloatRoundStyleE2ESE_EES1F_Li1ELi1EEENS4_30GemmIdentityThreadblockSwizzleILi1EEELb0EEEEEvNT_6ParamsE,(.L_x_684 - _ZN7cutlass6KernelINS_4gemm6kernel4GemmINS1_11threadblock13MmaMultistageINS1_9GemmShapeILi64ELi64ELi16EEENS_9transform11threadblock28PredicatedTileAccessIteratorINS_11MatrixShapeILi64ELi16EEENS_7complexIfEENS_6layout11ColumnMajorELi1ENS8_31PitchLinearWarpStripedThreadMapINS_16PitchLinearShapeILi64ELi16EEELi128ENSI_ILi16ELi2EEELi1EEENS_5ArrayISE_Li1ELb1EEELb0ENSF_9NoPermuteEEENS9_25RegularTileAccessIteratorISC_SE_NSF_43ColumnMajorTensorOpMultiplicandCongruous64bELi1ESL_Li8EEELNS_4arch14CacheOperation4KindE0ENSA_INSB_ILi16ELi64EEESE_NSF_8RowMajorELi0ESL_SN_Lb0ESO_EENSQ_ISW_SE_NSF_40RowMajorTensorOpMultiplicandCongruous64bELi0ESL_Li8EEELSV_0ESE_SX_NS4_9MmaPolicyINS1_4warp18MmaComplexTensorOpINS6_ILi32ELi32ELi16EEESE_SR_SE_SZ_SE_SX_NS12_17MmaTensorOpPolicyINST_3MmaINS6_ILi16ELi8ELi8EEELi32ENS_10tfloat32_tESX_S18_SG_fSX_NST_13OpMultiplyAddEEENSB_ILi1ELi1EEEEELNS_16ComplexTransformE0ELS1D_0ELb0EbEENSB_ILi0ELi0EEES1F_Li1EEELi3ELNS1_23SharedMemoryClearOptionE0EbEENS_8epilogue11threadblock8EpilogueIS7_S1E_Li1ENS1K_22PredicatedTileIteratorINS1K_26OutputTileOptimalThreadMapINS1K_15OutputTileShapeILi64ELi8ELi2ELi1ELi1EEENS1O_ILi1ELi4ELi1ELi1ELi4EEELi128ELi1ELi64EEESE_Lb0ESO_Lb0EEENS1J_4warp31FragmentIteratorComplexTensorOpIS14_S17_fNSM_IfLi4ELb1EEESX_EENS1T_20TileIteratorTensorOpIS14_S17_SE_SX_EENS1K_18SharedLoadIteratorINS1R_18CompactedThreadMapESE_Li8EEENS1J_6thread17LinearCombinationISE_Li1ESE_SE_LNS22_9ScaleType4KindE0ELNS_15FloatRoundStyleE2ESE_EES1F_Li1ELi1EEENS4_30GemmIdentityThreadblockSwizzleILi1EEELb0EEEEEvNT_6ParamsE)
        .other          _ZN7cutlass6KernelINS_4gemm6kernel4GemmINS1_11threadblock13MmaMultistageINS1_9GemmShapeILi64ELi64ELi16EEENS_9transform11threadblock28PredicatedTileAccessIteratorINS_11MatrixShapeILi64ELi16EEENS_7complexIfEENS_6layout11ColumnMajorELi1ENS8_31PitchLinearWarpStripedThreadMapINS_16PitchLinearShapeILi64ELi16EEELi128ENSI_ILi16ELi2EEELi1EEENS_5ArrayISE_Li1ELb1EEELb0ENSF_9NoPermuteEEENS9_25RegularTileAccessIteratorISC_SE_NSF_43ColumnMajorTensorOpMultiplicandCongruous64bELi1ESL_Li8EEELNS_4arch14CacheOperation4KindE0ENSA_INSB_ILi16ELi64EEESE_NSF_8RowMajorELi0ESL_SN_Lb0ESO_EENSQ_ISW_SE_NSF_40RowMajorTensorOpMultiplicandCongruous64bELi0ESL_Li8EEELSV_0ESE_SX_NS4_9MmaPolicyINS1_4warp18MmaComplexTensorOpINS6_ILi32ELi32ELi16EEESE_SR_SE_SZ_SE_SX_NS12_17MmaTensorOpPolicyINST_3MmaINS6_ILi16ELi8ELi8EEELi32ENS_10tfloat32_tESX_S18_SG_fSX_NST_13OpMultiplyAddEEENSB_ILi1ELi1EEEEELNS_16ComplexTransformE0ELS1D_0ELb0EbEENSB_ILi0ELi0EEES1F_Li1EEELi3ELNS1_23SharedMemoryClearOptionE0EbEENS_8epilogue11threadblock8EpilogueIS7_S1E_Li1ENS1K_22PredicatedTileIteratorINS1K_26OutputTileOptimalThreadMapINS1K_15OutputTileShapeILi64ELi8ELi2ELi1ELi1EEENS1O_ILi1ELi4ELi1ELi1ELi4EEELi128ELi1ELi64EEESE_Lb0ESO_Lb0EEENS1J_4warp31FragmentIteratorComplexTensorOpIS14_S17_fNSM_IfLi4ELb1EEESX_EENS1T_20TileIteratorTensorOpIS14_S17_SE_SX_EENS1K_18SharedLoadIteratorINS1R_18CompactedThreadMapESE_Li8EEENS1J_6thread17LinearCombinationISE_Li1ESE_SE_LNS22_9ScaleType4KindE0ELNS_15FloatRoundStyleE2ESE_EES1F_Li1ELi1EEENS4_30GemmIdentityThreadblockSwizzleILi1EEELb0EEEEEvNT_6ParamsE,@"STO_CUDA_ENTRY STV_DEFAULT"
_ZN7cutlass6KernelINS_4gemm6kernel4GemmINS1_11threadblock13MmaMultistageINS1_9GemmShapeILi64ELi64ELi16EEENS_9transform11threadblock28PredicatedTileAccessIteratorINS_11MatrixShapeILi64ELi16EEENS_7complexIfEENS_6layout11ColumnMajorELi1ENS8_31PitchLinearWarpStripedThreadMapINS_16PitchLinearShapeILi64ELi16EEELi128ENSI_ILi16ELi2EEELi1EEENS_5ArrayISE_Li1ELb1EEELb0ENSF_9NoPermuteEEENS9_25RegularTileAccessIteratorISC_SE_NSF_43ColumnMajorTensorOpMultiplicandCongruous64bELi1ESL_Li8EEELNS_4arch14CacheOperation4KindE0ENSA_INSB_ILi16ELi64EEESE_NSF_8RowMajorELi0ESL_SN_Lb0ESO_EENSQ_ISW_SE_NSF_40RowMajorTensorOpMultiplicandCongruous64bELi0ESL_Li8EEELSV_0ESE_SX_NS4_9MmaPolicyINS1_4warp18MmaComplexTensorOpINS6_ILi32ELi32ELi16EEESE_SR_SE_SZ_SE_SX_NS12_17MmaTensorOpPolicyINST_3MmaINS6_ILi16ELi8ELi8EEELi32ENS_10tfloat32_tESX_S18_SG_fSX_NST_13OpMultiplyAddEEENSB_ILi1ELi1EEEEELNS_16ComplexTransformE0ELS1D_0ELb0EbEENSB_ILi0ELi0EEES1F_Li1EEELi3ELNS1_23SharedMemoryClearOptionE0EbEENS_8epilogue11threadblock8EpilogueIS7_S1E_Li1ENS1K_22PredicatedTileIteratorINS1K_26OutputTileOptimalThreadMapINS1K_15OutputTileShapeILi64ELi8ELi2ELi1ELi1EEENS1O_ILi1ELi4ELi1ELi1ELi4EEELi128ELi1ELi64EEESE_Lb0ESO_Lb0EEENS1J_4warp31FragmentIteratorComplexTensorOpIS14_S17_fNSM_IfLi4ELb1EEESX_EENS1T_20TileIteratorTensorOpIS14_S17_SE_SX_EENS1K_18SharedLoadIteratorINS1R_18CompactedThreadMapESE_Li8EEENS1J_6thread17LinearCombinationISE_Li1ESE_SE_LNS22_9ScaleType4KindE0ELNS_15FloatRoundStyleE2ESE_EES1F_Li1ELi1EEENS4_30GemmIdentityThreadblockSwizzleILi1EEELb0EEEEEvNT_6ParamsE:
[----:B------:R-:W-:Y:S02]  /*0000*/  MOV R1, c[0x0][0x28] ;  /* 0x00000a0000017a02 */ /* 0x000fe40000000f00 */
[----:B------:R-:W1:Y:S01]  /*0010*/  S2R R2, SR_CTAID.Y ;  /* 0x0000000000027919 */ /* 0x000e620000002600 */
[----:B------:R-:W-:-:S03]  /*0020*/  IMAD.MOV.U32 R0, RZ, RZ, -0x1 ;  /* 0xffffffffff007424 */ /* 0x000fc600078e00ff */
[----:B------:R-:W2:Y:S02]  /*0030*/  S2R R24, SR_CTAID.X ;  /* 0x0000000000187919 */ /* 0x000ea40000002500 */
[----:B------:R-:W-:Y:S02]  /*0040*/  SHF.L.U32 R0, R0, c[0x0][0x178], RZ ;  /* 0x00005e0000007a19 */ /* 0x000fe400000006ff */
[----:B-1----:R-:W-:Y:S02]  /*0050*/  SHF.L.U32 R2, R2, c[0x0][0x178], RZ ;  /* 0x00005e0002027a19 */ /* 0x002fe400000006ff */
[----:B--2---:R-:W-:Y:S02]  /*0060*/  LOP3.LUT R0, R24, R0, RZ, 0x30, !PT ;  /* 0x0000000018007212 */ /* 0x004fe400078e30ff */
[----:B------:R-:W-:-:S03]  /*0070*/  SHF.R.S32.HI R24, RZ, c[0x0][0x178], R24 ;  /* 0x00005e00ff187a19 */ /* 0x000fc60000011418 */
[----:B------:R-:W-:-:S05]  /*0080*/  IMAD.IADD R22, R2, 0x1, R0 ;  /* 0x0000000102167824 */ /* 0x000fca00078e0200 */
[----:B------:R-:W-:-:S04]  /*0090*/  ISETP.GE.AND P0, PT, R22, c[0x0][0x170], PT ;  /* 0x00005c0016007a0c */ /* 0x000fc80003f06270 */
[----:B------:R-:W-:-:S13]  /*00a0*/  ISETP.GE.OR P0, PT, R24, c[0x0][0x16c], P0 ;  /* 0x00005b0018007a0c */ /* 0x000fda0000706670 */
[----:B------:R-:W-:Y:S05]  /*00b0*/  @P0 EXIT ;  /* 0x000000000000094d */ /* 0x000fea0003800000 */
[----:B------:R-:W1:Y:S01]  /*00c0*/  S2R R14, SR_CTAID.Z ;  /* 0x00000000000e7919 */ /* 0x000e620000002700 */
[----:B------:R-:W-:Y:S01]  /*00d0*/  IMAD.MOV.U32 R5, RZ, RZ, c[0x0][0x2b8] ;  /* 0x0000ae00ff057624 */ /* 0x000fe200078e00ff */
[----:B------:R-:W-:Y:S01]  /*00e0*/  ULDC.64 UR14, c[0x0][0x118] ;  /* 0x00004600000e7ab9 */ /* 0x000fe20000000a00 */
[----:B------:R-:W-:Y:S01]  /*00f0*/  CS2R R54, SRZ ;  /* 0x0000000000367805 */ /* 0x000fe2000001ff00 */
[----:B------:R-:W2:Y:S01]  /*0100*/  S2R R0, SR_TID.X ;  /* 0x0000000000007919 */ /* 0x000ea20000002100 */
[----:B------:R-:W-:Y:S01]  /*0110*/  CS2R R52, SRZ ;  /* 0x0000000000347805 */ /* 0x000fe2000001ff00 */
        /* <DEDUP_REMOVED lines=16> */
[----:B-1----:R-:W-:-:S02]  /*0220*/  IMAD R2, R14, R5, c[0x0][0x2b8] ;  /* 0x0000ae000e027624 */ /* 0x002fc400078e0205 */
[----:B------:R-:W-:Y:S01]  /*0230*/  IMAD.MOV R4, RZ, RZ, -R14 ;  /* 0x000000ffff047224 */ /* 0x000fe200078e0a0e */
[--C-:B--2---:R-:W-:Y:S02]  /*0240*/  SHF.R.U32.HI R3, RZ, 0x5, R0.reuse ;  /* 0x00000005ff037819 */ /* 0x104fe40000011600 */
[----:B------:R-:W-:Y:S01]  /*0250*/  IMNMX R2, R2, c[0x0][0x168], PT ;  /* 0x00005a0002027a17 */ /* 0x000fe20003800200 */
[----:B------:R-:W-:Y:S01]  /*0260*/  IMAD R74, R5, R4, 0xf ;  /* 0x0000000f054a7424 */ /* 0x000fe200078e0204 */
[----:B------:R-:W-:Y:S02]  /*0270*/  SHF.R.S32.HI R7, RZ, 0x1f, R0 ;  /* 0x0000001fff077819 */ /* 0x000fe40000011400 */
[----:B------:R-:W1:Y:S01]  /*0280*/  SHFL.IDX PT, R3, R3, RZ, 0x1f ;  /* 0x00001fff03037589 */ /* 0x000e6200000e0000 */
[----:B------:R-:W-:Y:S01]  /*0290*/  IMAD R8, R4, c[0x0][0x2b8], R2 ;  /* 0x0000ae0004087a24 */ /* 0x000fe200078e0202 */
[----:B------:R-:W-:Y:S01]  /*02a0*/  LEA.HI R7, R7, R0, RZ, 0x5 ;  /* 0x0000000007077211 */ /* 0x000fe200078f28ff */
[----:B------:R-:W-:-:S03]  /*02b0*/  IMAD.IADD R74, R2, 0x1, R74 ;  /* 0x00000001024a7824 */ /* 0x000fc600078e024a */
[----:B------:R-:W-:Y:S02]  /*02c0*/  SHF.R.S32.HI R28, RZ, 0x1f, R8 ;  /* 0x0000001fff1c7819 */ /* 0x000fe40000011408 */
[----:B------:R-:W-:Y:S02]  /*02d0*/  LOP3.LUT R6, R7, 0xffffffe0, RZ, 0xc0, !PT ;  /* 0xffffffe007067812 */ /* 0x000fe400078ec0ff */
[----:B------:R-:W-:Y:S02]  /*02e0*/  LEA.HI R28, R28, R8, RZ, 0x4 ;  /* 0x000000081c1c7211 */ /* 0x000fe400078f20ff */
[----:B------:R-:W-:Y:S01]  /*02f0*/  SHF.R.S32.HI R16, RZ, 0x5, R7 ;  /* 0x00000005ff107819 */ /* 0x000fe20000011407 */
[----:B------:R-:W-:Y:S01]  /*0300*/  IMAD.IADD R6, R0, 0x1, -R6 ;  /* 0x0000000100067824 */ /* 0x000fe200078e0a06 */
[----:B------:R-:W-:Y:S02]  /*0310*/  LOP3.LUT R28, R28, 0xfffffff0, RZ, 0xc0, !PT ;  /* 0xfffffff01c1c7812 */ /* 0x000fe400078ec0ff */
[----:B------:R-:W-:Y:S01]  /*0320*/  IADD3 R4, R74, 0xf, RZ ;  /* 0x0000000f4a047810 */ /* 0x000fe20007ffe0ff */
[----:B------:R-:W-:-:S02]  /*0330*/  IMAD.SHL.U32 R16, R16, 0x2, RZ ;  /* 0x0000000210107824 */ /* 0x000fc400078e00ff */
[----:B------:R-:W-:Y:S01]  /*0340*/  IMAD.IADD R28, R8, 0x1, -R28 ;  /* 0x00000001081c7824 */ /* 0x000fe200078e0a1c */
[----:B------:R-:W-:Y:S01]  /*0350*/  ISETP.GE.U32.AND P5, PT, R4, 0x1f, PT ;  /* 0x0000001f0400780c */ /* 0x000fe20003fa6070 */
[----:B-1----:R1:W2:Y:S03]  /*0360*/  R2UR UR4, R3 ;  /* 0x00000000030473c2 */ /* 0x0022a600000e0000 */
[----:B------:R-:W-:-:S04]  /*0370*/  ISETP.NE.AND P0, PT, R28, RZ, PT ;  /* 0x000000ff1c00720c */ /* 0x000fc80003f05270 */
[----:B------:R-:W-:-:S05]  /*0380*/  SEL R28, R28, 0x10, P0 ;  /* 0x000000101c1c7807 */ /* 0x000fca0000000000 */
[----:B------:R-:W-:Y:S02]  /*0390*/  IMAD R8, R14, c[0x0][0x2b8], R28 ;  /* 0x0000ae000e087a24 */ /* 0x000fe400078e021c */
[----:B------:R-:W-:-:S03]  /*03a0*/  IMAD.WIDE.U32 R30, R28, c[0x0][0x180], RZ ;  /* 0x000060001c1e7a25 */ /* 0x000fc600078e00ff */
[----:B------:R-:W-:Y:S02]  /*03b0*/  IMNMX R8, R2, R8, PT ;  /* 0x0000000802087217 */ /* 0x000fe40003800200 */
[----:B-1----:R-:W-:Y:S01]  /*03c0*/  SHF.R.S32.HI R3, RZ, 0x1f, R6 ;  /* 0x0000001fff037819 */ /* 0x002fe20000011406 */
[----:B--2---:R-:W-:-:S03]  /*03d0*/  USHF.R.S32.HI UR13, URZ, 0x1f, UR4 ;  /* 0x0000001f3f0d7899 */ /* 0x004fc60008011404 */
[----:B------:R-:W-:Y:S01]  /*03e0*/  LEA.HI R7, R3, R6, RZ, 0x4 ;  /* 0x0000000603077211 */ /* 0x000fe200078f20ff */
[----:B------:R-:W-:Y:S01]  /*03f0*/  ULEA.HI UR13, UR13, UR4, URZ, 0x2 ;  /* 0x000000040d0d7291 */ /* 0x000fe2000f8f103f */
[----:B------:R-:W-:Y:S02]  /*0400*/  LOP3.LUT R3, R74, 0xfffffff0, RZ, 0xc0, !PT ;  /* 0xfffffff04a037812 */ /* 0x000fe400078ec0ff */
[C---:B------:R-:W-:Y:S01]  /*0410*/  LOP3.LUT R5, R7.reuse, 0xfffffff0, RZ, 0xc0, !PT ;  /* 0xfffffff007057812 */ /* 0x040fe200078ec0ff */
[----:B------:R-:W-:Y:S01]  /*0420*/  ULOP3.LUT UR5, UR13, 0xfffffffc, URZ, 0xc0, !UPT ;  /* 0xfffffffc0d057892 */ /* 0x000fe2000f8ec03f */
[----:B------:R-:W-:Y:S01]  /*0430*/  LEA.HI.SX32 R16, R7, R16, 0x1c ;  /* 0x0000001007107211 */ /* 0x000fe200078fe2ff */
[----:B------:R-:W-:Y:S01]  /*0440*/  USHF.R.S32.HI UR13, URZ, 0x2, UR13 ;  /* 0x000000023f0d7899 */ /* 0x000fe2000801140d */
[----:B------:R-:W-:Y:S01]  /*0450*/  ISETP.NE.AND P4, PT, R3, 0x10, PT ;  /* 0x000000100300780c */ /* 0x000fe20003f85270 */
[----:B------:R-:W-:Y:S01]  /*0460*/  IMAD.IADD R4, R6, 0x1, -R5 ;  /* 0x0000000106047824 */ /* 0x000fe200078e0a05 */
[--C-:B------:R-:W-:Y:S01]  /*0470*/  SHF.R.S32.HI R6, RZ, 0x1f, R16.reuse ;  /* 0x0000001fff067819 */ /* 0x100fe20000011410 */
[----:B------:R-:W-:Y:S01]  /*0480*/  IMAD R14, R14, c[0x0][0x2b8], R16 ;  /* 0x0000ae000e0e7a24 */ /* 0x000fe200078e0210 */
[----:B------:R-:W-:Y:S01]  /*0490*/  UIADD3 UR5, UR4, -UR5, URZ ;  /* 0x8000000504057290 */ /* 0x000fe2000fffe03f */
[--C-:B------:R-:W-:Y:S01]  /*04a0*/  IMAD R24, R24, 0x40, R4.reuse ;  /* 0x0000004018187824 */ /* 0x100fe200078e0204 */
[--C-:B------:R-:W-:Y:S01]  /*04b0*/  SHF.R.S32.HI R13, RZ, 0x1f, R4.reuse ;  /* 0x0000001fff0d7819 */ /* 0x100fe20000011404 */
[----:B------:R-:W-:Y:S01]  /*04c0*/  IMAD R22, R22, 0x40, R4 ;  /* 0x0000004016167824 */ /* 0x000fe200078e0204 */
[----:B------:R-:W-:Y:S01]  /*04d0*/  ISETP.GE.AND P3, PT, R14, R8, PT ;  /* 0x000000080e00720c */ /* 0x000fe20003f66270 */
[----:B------:R-:W-:Y:S01]  /*04e0*/  ULEA.HI UR12, UR5, UR5, URZ, 0x1 ;  /* 0x00000005050c7291 */ /* 0x000fe2000f8f083f */
[C---:B------:R-:W-:Y:S01]  /*04f0*/  IADD3 R11, R24.reuse, 0x10, RZ ;  /* 0x00000010180b7810 */ /* 0x040fe20007ffe0ff */
[----:B------:R-:W-:Y:S01]  /*0500*/  USHF.L.U32 UR4, UR13, 0xa, URZ ;  /* 0x0000000a0d047899 */ /* 0x000fe2000800063f */
[C---:B------:R-:W-:Y:S01]  /*0510*/  IADD3 R7, R24.reuse, 0x20, RZ ;  /* 0x0000002018077810 */ /* 0x040fe20007ffe0ff */
[----:B------:R-:W-:Y:S01]  /*0520*/  ULOP3.LUT UR11, UR12, 0xfffffffe, URZ, 0xc0, !UPT ;  /* 0xfffffffe0c0b7892 */ /* 0x000fe2000f8ec03f */
[C---:B------:R-:W-:Y:S01]  /*0530*/  IADD3 R21, R24.reuse, 0x30, RZ ;  /* 0x0000003018157810 */ /* 0x040fe20007ffe0ff */
[----:B------:R-:W-:Y:S01]  /*0540*/  USHF.R.S32.HI UR12, URZ, 0x1, UR12 ;  /* 0x000000013f0c7899 */ /* 0x000fe2000801140c */
[----:B------:R-:W-:Y:S01]  /*0550*/  ISETP.LT.AND P0, PT, R24, c[0x0][0x160], !P3 ;  /* 0x0000580018007a0c */ /* 0x000fe20005f01270 */
[----:B------:R-:W-:Y:S01]  /*0560*/  UIADD3 UR11, UR5, -UR11, URZ ;  /* 0x8000000b050b7290 */ /* 0x000fe2000fffe03f */
[----:B------:R-:W-:-:S02]  /*0570*/  LEA.HI R6, R6, R16, RZ, 0x2 ;  /* 0x0000001006067211 */ /* 0x000fc400078f10ff */
[C---:B------:R-:W-:Y:S01]  /*0580*/  LOP3.LUT R116, R4.reuse, 0x6, RZ, 0xc0, !PT ;  /* 0x0000000604747812 */ /* 0x040fe200078ec0ff */
[----:B------:R-:W-:Y:S01]  /*0590*/  ULEA UR5, UR11, UR4, 0x5 ;  /* 0x000000040b057291 */ /* 0x000fe2000f8e283f */
[----:B------:R-:W-:Y:S01]  /*05a0*/  ISETP.LT.AND P1, PT, R11, c[0x0][0x160], !P3 ;  /* 0x000058000b007a0c */ /* 0x000fe20005f21270 */
[----:B------:R-:W-:Y:S01]  /*05b0*/  ULEA UR4, UR12, UR4, 0x5 ;  /* 0x000000040c047291 */ /* 0x000fe2000f8e283f */
[----:B------:R-:W-:Y:S01]  /*05c0*/  ISETP.LT.AND P2, PT, R7, c[0x0][0x160], !P3 ;  /* 0x0000580007007a0c */ /* 0x000fe20005f41270 */
[----:B------:R-:W-:Y:S01]  /*05d0*/  USHF.L.U32 UR5, UR5, 0x3, URZ ;  /* 0x0000000305057899 */ /* 0x000fe2000800063f */
[----:B------:R-:W-:Y:S01]  /*05e0*/  LEA.HI R13, R13, R4, RZ, 0x3 ;  /* 0x000000040d0d7211 */ /* 0x000fe200078f18ff */
[----:B------:R-:W-:Y:S01]  /*05f0*/  IMAD.SHL.U32 R4, R4, 0x4, RZ ;  /* 0x0000000404047824 */ /* 0x000fe200078e00ff */
[----:B------:R-:W-:Y:S01]  /*0600*/  ISETP.LT.AND P3, PT, R21, c[0x0][0x160], !P3 ;  /* 0x0000580015007a0c */ /* 0x000fe20005f61270 */
[----:B------:R-:W-:Y:S01]  /*0610*/  USHF.L.U32 UR4, UR4, 0x3, URZ ;  /* 0x0000000304047899 */ /* 0x000fe2000800063f */
[----:B------:R-:W-:-:S02]  /*0620*/  SEL R5, RZ, 0x1, !P0 ;  /* 0x00000001ff057807 */ /* 0x000fc40004000000 */
[----:B------:R-:W-:Y:S02]  /*0630*/  LOP3.LUT R6, R6, 0xfffffffc, RZ, 0xc0, !PT ;  /* 0xfffffffc06067812 */ /* 0x000fe400078ec0ff */
[----:B------:R-:W-:Y:S02]  /*0640*/  SHF.R.U32.HI R116, RZ, 0x1, R116 ;  /* 0x00000001ff747819 */ /* 0x000fe40000011674 */
[----:B------:R-:W-:Y:S01]  /*0650*/  IADD3 R3, R14, 0x8, RZ ;  /* 0x000000080e037810 */ /* 0x000fe20007ffe0ff */
[----:B------:R-:W-:Y:S01]  /*0660*/  IMAD.IADD R16, R16, 0x1, -R6 ;  /* 0x0000000110107824 */ /* 0x000fe200078e0a06 */
[----:B------:R-:W-:Y:S02]  /*0670*/  P2R R5, PR, R5, 0xf ;  /* 0x0000000f05057803 */ /* 0x000fe40000000000 */
[----:B------:R-:W-:Y:S02]  /*0680*/  ISETP.GE.AND P3, PT, R14, R8, PT ;  /* 0x000000080e00720c */ /* 0x000fe40003f66270 */
[----:B------:R-:W-:-:S02]  /*0690*/  LOP3.LUT R4, R116, 0x4, R4, 0xf8, !PT ;  /* 0x0000000474047812 */ /* 0x000fc400078ef804 */
[----:B------:R-:W-:Y:S02]  /*06a0*/  LOP3.LUT R116, R6, R116, RZ, 0xfc, !PT ;  /* 0x0000007406747212 */ /* 0x000fe400078efcff */
[----:B------:R-:W-:Y:S02]  /*06b0*/  ISETP.GE.AND P6, PT, R3, R8, PT ;  /* 0x000000080300720c */ /* 0x000fe40003fc6270 */
[C---:B------:R-:W-:Y:S02]  /*06c0*/  IADD3 R6, R22.reuse, 0x10, RZ ;  /* 0x0000001016067810 */ /* 0x040fe40007ffe0ff */
[C---:B------:R-:W-:Y:S02]  /*06d0*/  IADD3 R10, R22.reuse, 0x20, RZ ;  /* 0x00000020160a7810 */ /* 0x040fe40007ffe0ff */
[C---:B------:R-:W-:Y:S02]  /*06e0*/  IADD3 R3, R22.reuse, 0x30, RZ ;  /* 0x0000003016037810 */ /* 0x040fe40007ffe0ff */
[----:B------:R-:W-:-:S02]  /*06f0*/  ISETP.LT.AND P0, PT, R22, c[0x0][0x164], !P3 ;  /* 0x0000590016007a0c */ /* 0x000fc40005f01270 */
[--C-:B------:R-:W-:Y:S02]  /*0700*/  SHF.R.S32.HI R25, RZ, 0x1f, R24.reuse ;  /* 0x0000001fff197819 */ /* 0x100fe40000011418 */
[----:B------:R-:W-:Y:S02]  /*0710*/  ISETP.LT.AND P1, PT, R6, c[0x0][0x164], !P3 ;  /* 0x0000590006007a0c */ /* 0x000fe40005f21270 */
[----:B------:R-:W-:Y:S01]  /*0720*/  ISETP.LT.AND P2, PT, R10, c[0x0][0x164], !P3 ;  /* 0x000059000a007a0c */ /* 0x000fe20005f41270 */
[----:B------:R-:W-:Y:S01]  /*0730*/  IMAD.WIDE.U32 R8, R14, c[0x0][0x180], R24 ;  /* 0x000060000e087a25 */ /* 0x000fe200078e0018 */
[----:B------:R-:W-:Y:S02]  /*0740*/  ISETP.LT.AND P3, PT, R3, c[0x0][0x164], !P3 ;  /* 0x0000590003007a0c */ /* 0x000fe40005f61270 */
[----:B------:R-:W-:Y:S01]  /*0750*/  SEL R12, RZ, 0x1, !P0 ;  /* 0x00000001ff0c7807 */ /* 0x000fe20004000000 */
[----:B------:R-:W-:Y:S01]  /*0760*/  IMAD.SHL.U32 R26, R8, 0x8, RZ ;  /* 0x00000008081a7824 */ /* 0x000fe200078e00ff */
[----:B------:R-:W-:-:S02]  /*0770*/  SHF.R.S32.HI R2, RZ, 0x1f, R14 ;  /* 0x0000001fff027819 */ /* 0x000fc4000001140e */
[----:B------:R-:W-:Y:S02]  /*0780*/  P2R R25, PR, R12, 0xf ;  /* 0x0000000f0c197803 */ /* 0x000fe40000000000 */
[----:B------:R-:W-:Y:S01]  /*0790*/  ISETP.LT.AND P0, PT, R11, c[0x0][0x160], !P6 ;  /* 0x000058000b007a0c */ /* 0x000fe20007701270 */
[C---:B------:R-:W-:Y:S01]  /*07a0*/  IMAD R19, R2.reuse, c[0x0][0x180], RZ ;  /* 0x0000600002137a24 */ /* 0x040fe200078e02ff */
[----:B------:R-:W-:Y:S01]  /*07b0*/  SHF.R.U32.HI R13, RZ, 0x3, R13 ;  /* 0x00000003ff0d7819 */ /* 0x000fe2000001160d */
[----:B------:R-:W-:Y:S01]  /*07c0*/  IMAD R2, R2, c[0x0][0x1b0], RZ ;  /* 0x00006c0002027a24 */ /* 0x000fe200078e02ff */
[----:B------:R-:W-:Y:S01]  /*07d0*/  SEL R12, RZ, 0x200, !P0 ;  /* 0x00000200ff0c7807 */ /* 0x000fe20004000000 */
[C---:B------:R-:W-:Y:S01]  /*07e0*/  IMAD R19, R14.reuse, c[0x0][0x184], R19 ;  /* 0x000061000e137a24 */ /* 0x040fe200078e0213 */
[----:B------:R-:W-:Y:S01]  /*07f0*/  ISETP.LT.AND P0, PT, R21, c[0x0][0x160], !P6 ;  /* 0x0000580015007a0c */ /* 0x000fe20007701270 */
[----:B------:R-:W-:Y:S01]  /*0800*/  IMAD R2, R14, c[0x0][0x1b4], R2 ;  /* 0x00006d000e027a24 */ /* 0x000fe200078e0202 */
[----:B------:R-:W-:Y:S01]  /*0810*/  LOP3.LUT R4, R4, 0x1, R16, 0x78, !PT ;  /* 0x0000000104047812 */ /* 0x000fe200078e7810 */
[----:B------:R-:W-:Y:S01]  /*0820*/  IMAD.IADD R19, R9, 0x1, R19 ;  /* 0x0000000109137824 */ /* 0x000fe200078e0213 */
[----:B------:R-:W-:Y:S01]  /*0830*/  SEL R20, RZ, 0x800, !P0 ;  /* 0x00000800ff147807 */ /* 0x000fe20004000000 */
[----:B------:R-:W-:Y:S01]  /*0840*/  IMAD.MOV.U32 R9, RZ, RZ, c[0x0][0x1c0] ;  /* 0x00007000ff097624 */ /* 0x000fe200078e00ff */
[----:B------:R-:W-:Y:S01]  /*0850*/  ISETP.LT.AND P0, PT, R24, c[0x0][0x160], !P6 ;  /* 0x0000580018007a0c */ /* 0x000fe20007701270 */
[----:B------:R-:W-:Y:S01]  /*0860*/  IMAD R13, R4, 0x2, R13 ;  /* 0x00000002040d7824 */ /* 0x000fe200078e020d */
[----:B------:R-:W-:Y:S01]  /*0870*/  ISETP.LT.AND P3, PT, R7, c[0x0][0x160], !P6 ;  /* 0x0000580007007a0c */ /* 0x000fe20007761270 */
[----:B------:R-:W-:Y:S01]  /*0880*/  IMAD.SHL.U32 R16, R16, 0x2, RZ ;  /* 0x0000000210107824 */ /* 0x000fe200078e00ff */
[----:B------:R-:W-:-:S02]  /*0890*/  SEL R4, RZ, 0x100, !P0 ;  /* 0x00000100ff047807 */ /* 0x000fc40004000000 */
[--C-:B------:R-:W-:Y:S02]  /*08a0*/  SHF.R.S32.HI R23, RZ, 0x1f, R22.reuse ;  /* 0x0000001fff177819 */ /* 0x100fe40000011416 */
[----:B------:R-:W-:Y:S02]  /*08b0*/  ISETP.GE.AND P1, PT, R11, c[0x0][0x160], PT ;  /* 0x000058000b007a0c */ /* 0x000fe40003f26270 */
[----:B------:R-:W-:Y:S01]  /*08c0*/  SEL R11, RZ, 0x400, !P3 ;  /* 0x00000400ff0b7807 */ /* 0x000fe20005800000 */
[----:B------:R-:W-:Y:S01]  /*08d0*/  IMAD.WIDE.U32 R14, R14, c[0x0][0x1b0], R22 ;  /* 0x00006c000e0e7a25 */ /* 0x000fe200078e0016 */
[----:B------:R-:W-:Y:S02]  /*08e0*/  LOP3.LUT R12, R12, R4, R5, 0xfe, !PT ;  /* 0x000000040c0c7212 */ /* 0x000fe400078efe05 */
[----:B------:R-:W-:Y:S01]  /*08f0*/  SHF.L.U64.HI R19, R8, 0x3, R19 ;  /* 0x0000000308137819 */ /* 0x000fe20000010213 */
[----:B------:R-:W-:Y:S01]  /*0900*/  IMAD.MOV.U32 R8, RZ, RZ, c[0x0][0x1c4] ;  /* 0x00007100ff087624 */ /* 0x000fe200078e00ff */
[----:B------:R-:W-:Y:S01]  /*0910*/  IADD3 R9, P0, R9, -c[0x0][0x1c8], RZ ;  /* 0x8000720009097a10 */ /* 0x000fe20007f1e0ff */
[----:B------:R-:W-:Y:S01]  /*0920*/  IMAD.MOV.U32 R4, RZ, RZ, c[0x0][0x190] ;  /* 0x00006400ff047624 */ /* 0x000fe200078e00ff */
[----:B------:R-:W-:Y:S01]  /*0930*/  LOP3.LUT R20, R20, R11, R12, 0xfe, !PT ;  /* 0x0000000b14147212 */ /* 0x000fe200078efe0c */
[----:B------:R-:W-:Y:S01]  /*0940*/  IMAD.IADD R2, R15, 0x1, R2 ;  /* 0x000000010f027824 */ /* 0x000fe200078e0202 */
[----:B------:R-:W-:Y:S01]  /*0950*/  ISETP.GE.AND P2, PT, R7, c[0x0][0x160], PT ;  /* 0x0000580007007a0c */ /* 0x000fe20003f46270 */
[----:B------:R-:W-:Y:S01]  /*0960*/  IMAD.MOV.U32 R7, RZ, RZ, c[0x0][0x194] ;  /* 0x00006500ff077624 */ /* 0x000fe200078e00ff */
[----:B------:R-:W-:Y:S01]  /*0970*/  IADD3.X R8, R8, ~c[0x0][0x1cc], RZ, P0, !PT ;  /* 0x8000730008087a10 */ /* 0x000fe200007fe4ff */
[----:B------:R-:W-:Y:S01]  /*0980*/  IMAD.SHL.U32 R5, R14, 0x8, RZ ;  /* 0x000000080e057824 */ /* 0x000fe200078e00ff */
[----:B------:R-:W-:-:S02]  /*0990*/  IADD3 R4, P0, R4, -c[0x0][0x198], RZ ;  /* 0x8000660004047a10 */ /* 0x000fc40007f1e0ff */
[----:B------:R-:W-:Y:S02]  /*09a0*/  SEL R20, R20, RZ, P5 ;  /* 0x000000ff14147207 */ /* 0x000fe40002800000 */
[----:B------:R-:W-:Y:S02]  /*09b0*/  SHF.L.U64.HI R2, R14, 0x3, R2 ;  /* 0x000000030e027819 */ /* 0x000fe40000010202 */
[----:B------:R-:W-:Y:S01]  /*09c0*/  ISETP.GE.AND P3, PT, R24, c[0x0][0x160], PT ;  /* 0x0000580018007a0c */ /* 0x000fe20003f66270 */
[----:B------:R-:W-:Y:S01]  /*09d0*/  IMAD.SHL.U32 R12, R20, 0x8, RZ ;  /* 0x00000008140c7824 */ /* 0x000fe200078e00ff */
[----:B------:R-:W-:Y:S02]  /*09e0*/  IADD3.X R7, R7, ~c[0x0][0x19c], RZ, P0, !PT ;  /* 0x8000670007077a10 */ /* 0x000fe400007fe4ff */
[----:B------:R-:W-:Y:S02]  /*09f0*/  SEL R18, RZ, 0xffffffff, P1 ;  /* 0xffffffffff127807 */ /* 0x000fe40000800000 */
[----:B------:R-:W-:-:S02]  /*0a00*/  SEL R14, RZ, 0x200, P1 ;  /* 0x00000200ff0e7807 */ /* 0x000fc40000800000 */
[----:B------:R-:W-:Y:S01]  /*0a10*/  IADD3 R9, P1, P0, R9, c[0x0][0x1b8], R5 ;  /* 0x00006e0009097a10 */ /* 0x000fe2000783e005 */
[----:B------:R-:W-:Y:S01]  /*0a20*/  IMAD.SHL.U32 R18, R18, 0x2, RZ ;  /* 0x0000000212127824 */ /* 0x000fe200078e00ff */
[----:B------:R-:W-:Y:S02]  /*0a30*/  LOP3.LUT R16, R13, 0x4, R16, 0x78, !PT ;  /* 0x000000040d107812 */ /* 0x000fe400078e7810 */
[----:B------:R-:W-:Y:S02]  /*0a40*/  SEL R11, RZ, 0x1, P3 ;  /* 0x00000001ff0b7807 */ /* 0x000fe40001800000 */
[----:B------:R-:W-:Y:S01]  /*0a50*/  SEL R15, RZ, 0x100, P3 ;  /* 0x00000100ff0f7807 */ /* 0x000fe20001800000 */
[----:B------:R-:W-:Y:S01]  /*0a60*/  IMAD R116, R116, 0x40, R16 ;  /* 0x0000004074747824 */ /* 0x000fe200078e0210 */
[----:B------:R-:W-:Y:S02]  /*0a70*/  SEL R17, RZ, 0x4, P2 ;  /* 0x00000004ff117807 */ /* 0x000fe40001000000 */
[----:B------:R-:W-:Y:S01]  /*0a80*/  SEL R13, RZ, 0x400, P2 ;  /* 0x00000400ff0d7807 */ /* 0x000fe20001000000 */
[----:B------:R-:W-:Y:S01]  /*0a90*/  IMAD.SHL.U32 R116, R116, 0x8, RZ ;  /* 0x0000000874747824 */ /* 0x000fe200078e00ff */
[----:B------:R-:W-:-:S02]  /*0aa0*/  IADD3 R4, P3, P2, R4, c[0x0][0x188], R26 ;  /* 0x0000620004047a10 */ /* 0x000fc40007a7e01a */
[----:B------:R-:W-:Y:S02]  /*0ab0*/  IADD3.X R8, R8, c[0x0][0x1bc], R2, P1, P0 ;  /* 0x00006f0008087a10 */ /* 0x000fe40000fe0402 */
[----:B------:R-:W-:Y:S02]  /*0ac0*/  LOP3.LUT P1, RZ, R12, 0x8, RZ, 0xc0, !PT ;  /* 0x000000080cff7812 */ /* 0x000fe4000782c0ff */
[----:B------:R-:W-:Y:S02]  /*0ad0*/  ISETP.GE.AND P0, PT, R21, c[0x0][0x160], PT ;  /* 0x0000580015007a0c */ /* 0x000fe40003f06270 */
[----:B------:R-:W-:Y:S02]  /*0ae0*/  IADD3.X R7, R7, c[0x0][0x18c], R19, P3, P2 ;  /* 0x0000630007077a10 */ /* 0x000fe40001fe4413 */
[----:B------:R-:W-:Y:S02]  /*0af0*/  IADD3 R26, P3, R26, c[0x0][0x1a0], RZ ;  /* 0x000068001a1a7a10 */ /* 0x000fe40007f7e0ff */
[----:B------:R-:W-:-:S02]  /*0b00*/  SEL R16, RZ, 0x8, P0 ;  /* 0x00000008ff107807 */ /* 0x000fc40000000000 */
[----:B------:R-:W-:Y:S02]  /*0b10*/  SEL R12, RZ, 0x800, P0 ;  /* 0x00000800ff0c7807 */ /* 0x000fe40000000000 */
[----:B------:R-:W-:Y:S01]  /*0b20*/  IADD3.X R27, R19, c[0x0][0x1a4], RZ, P3, !PT ;  /* 0x00006900131b7a10 */ /* 0x000fe20001ffe4ff */
[----:B------:R-:W-:Y:S01]  /*0b30*/  IMAD.SHL.U32 R19, R20, 0x4, RZ ;  /* 0x0000000414137824 */ /* 0x000fe200078e00ff */
[C---:B------:R-:W-:Y:S02]  /*0b40*/  ISETP.LT.AND P0, PT, R6.reuse, c[0x0][0x164], !P6 ;  /* 0x0000590006007a0c */ /* 0x040fe40007701270 */
[----:B------:R-:W-:Y:S01]  /*0b50*/  ISETP.GE.AND P2, PT, R6, c[0x0][0x164], PT ;  /* 0x0000590006007a0c */ /* 0x000fe20003f46270 */
[----:B------:R1:W-:Y:S01]  /*0b60*/  LDGSTS.E.LTC128B.64 [R116], [R26.64], P1 ;  /* 0x000000001a747fae */ /* 0x0003e20008921b4e */
[----:B------:R-:W-:Y:S02]  /*0b70*/  SEL R23, RZ, 0x200, !P0 ;  /* 0x00000200ff177807 */ /* 0x000fe40004000000 */
[----:B------:R-:W-:-:S02]  /*0b80*/  ISETP.LT.AND P0, PT, R10, c[0x0][0x164], !P6 ;  /* 0x000059000a007a0c */ /* 0x000fc40007701270 */
[C---:B------:R-:W-:Y:S02]  /*0b90*/  ISETP.LT.AND P1, PT, R22.reuse, c[0x0][0x164], !P6 ;  /* 0x0000590016007a0c */ /* 0x040fe40007721270 */
[----:B------:R-:W-:Y:S02]  /*0ba0*/  SHF.R.S32.HI R6, RZ, 0x1f, R28 ;  /* 0x0000001fff067819 */ /* 0x000fe4000001141c */
[----:B------:R-:W-:Y:S02]  /*0bb0*/  ISETP.GE.AND P3, PT, R22, c[0x0][0x164], PT ;  /* 0x0000590016007a0c */ /* 0x000fe40003f66270 */
[----:B------:R-:W-:Y:S02]  /*0bc0*/  SEL R22, RZ, 0x400, !P0 ;  /* 0x00000400ff167807 */ /* 0x000fe40004000000 */
[----:B------:R-:W-:Y:S02]  /*0bd0*/  SEL R24, RZ, 0x100, !P1 ;  /* 0x00000100ff187807 */ /* 0x000fe40004800000 */
[----:B------:R-:W-:-:S02]  /*0be0*/  ISETP.GE.AND P0, PT, R3, c[0x0][0x164], PT ;  /* 0x0000590003007a0c */ /* 0x000fc40003f06270 */
[----:B------:R-:W-:Y:S02]  /*0bf0*/  ISETP.LT.AND P6, PT, R3, c[0x0][0x164], !P6 ;  /* 0x0000590003007a0c */ /* 0x000fe400077c1270 */
[----:B------:R-:W-:Y:S01]  /*0c00*/  ISETP.GE.AND P1, PT, R10, c[0x0][0x164], PT ;  /* 0x000059000a007a0c */ /* 0x000fe20003f26270 */
[C---:B------:R-:W-:Y:S01]  /*0c10*/  IMAD R10, R6.reuse, c[0x0][0x180], RZ ;  /* 0x00006000060a7a24 */ /* 0x040fe200078e02ff */
[----:B------:R-:W-:Y:S01]  /*0c20*/  SEL R3, RZ, 0xffffffff, P2 ;  /* 0xffffffffff037807 */ /* 0x000fe20001000000 */
[----:B------:R-:W-:Y:S01]  /*0c30*/  IMAD R6, R6, c[0x0][0x1b0], RZ ;  /* 0x00006c0006067a24 */ /* 0x000fe200078e02ff */
[----:B------:R-:W-:Y:S01]  /*0c40*/  LOP3.LUT R18, R18, 0x2, R11, 0xe2, !PT ;  /* 0x0000000212127812 */ /* 0x000fe200078ee20b */
[----:B------:R-:W-:Y:S01]  /*0c50*/  IMAD R10, R28, c[0x0][0x184], R10 ;  /* 0x000061001c0a7a24 */ /* 0x000fe200078e020a */
[----:B------:R-:W-:Y:S01]  /*0c60*/  SEL R11, RZ, 0x1, P3 ;  /* 0x00000001ff0b7807 */ /* 0x000fe20001800000 */
[----:B------:R-:W-:Y:S01]  /*0c70*/  IMAD.SHL.U32 R3, R3, 0x2, RZ ;  /* 0x0000000203037824 */ /* 0x000fe200078e00ff */
[----:B------:R-:W-:Y:S01]  /*0c80*/  SEL R21, RZ, 0x800, !P6 ;  /* 0x00000800ff157807 */ /* 0x000fe20007000000 */
[----:B------:R-:W-:Y:S01]  /*0c90*/  IMAD.IADD R10, R31, 0x1, R10 ;  /* 0x000000011f0a7824 */ /* 0x000fe200078e020a */
[----:B------:R-:W-:Y:S01]  /*0ca0*/  LEA R4, P6, R30, R4, 0x3 ;  /* 0x000000041e047211 */ /* 0x000fe200078c18ff */
[C---:B------:R-:W-:Y:S01]  /*0cb0*/  IMAD R6, R28.reuse, c[0x0][0x1b4], R6 ;  /* 0x00006d001c067a24 */ /* 0x040fe200078e0206 */
[----:B------:R-:W-:Y:S01]  /*0cc0*/  LOP3.LUT R3, R3, 0x2, R11, 0xe2, !PT ;  /* 0x0000000203037812 */ /* 0x000fe200078ee20b */
[----:B------:R-:W-:Y:S01]  /*0cd0*/  IMAD.WIDE.U32 R28, R28, c[0x0][0x1b0], RZ ;  /* 0x00006c001c1c7a25 */ /* 0x000fe200078e00ff */
[----:B------:R-:W-:-:S02]  /*0ce0*/  LOP3.LUT R17, R16, R17, R18, 0xfe, !PT ;  /* 0x0000001110117212 */ /* 0x000fc400078efe12 */
[----:B------:R-:W-:Y:S01]  /*0cf0*/  SEL R16, RZ, 0x4, P1 ;  /* 0x00000004ff107807 */ /* 0x000fe20000800000 */
[----:B------:R-:W-:Y:S01]  /*0d00*/  IMAD.IADD R6, R29, 0x1, R6 ;  /* 0x000000011d067824 */ /* 0x000fe200078e0206 */
[----:B------:R-:W-:Y:S01]  /*0d10*/  SEL R11, RZ, 0x8, P0 ;  /* 0x00000008ff0b7807 */ /* 0x000fe20000000000 */
[----:B------:R-:W-:Y:S01]  /*0d20*/  IMAD.SHL.U32 R18, R20, 0x2, RZ ;  /* 0x0000000214127824 */ /* 0x000fe200078e00ff */
[----:B------:R-:W-:Y:S02]  /*0d30*/  LEA.HI.X R7, R30, R7, R10, 0x3, P6 ;  /* 0x000000071e077211 */ /* 0x000fe400030f1c0a */
[----:B------:R-:W-:Y:S01]  /*0d40*/  LOP3.LUT P6, RZ, R19, 0x8, RZ, 0xc0, !PT ;  /* 0x0000000813ff7812 */ /* 0x000fe200078cc0ff */
[----:B------:R-:W-:Y:S01]  /*0d50*/  CS2R R30, SRZ ;  /* 0x00000000001e7805 */ /* 0x000fe2000001ff00 */
[----:B------:R-:W-:Y:S02]  /*0d60*/  LOP3.LUT R11, R11, R16, R3, 0xfe, !PT ;  /* 0x000000100b0b7212 */ /* 0x000fe400078efe03 */
[----:B------:R-:W-:-:S02]  /*0d70*/  SEL R10, RZ, 0x100, P3 ;  /* 0x00000100ff0a7807 */ /* 0x000fc40001800000 */
[----:B------:R-:W-:Y:S02]  /*0d80*/  SEL R3, RZ, 0x200, P2 ;  /* 0x00000200ff037807 */ /* 0x000fe40001000000 */
[----:B------:R-:W-:Y:S02]  /*0d90*/  LEA R9, P3, R28, R9, 0x3 ;  /* 0x000000091c097211 */ /* 0x000fe400078618ff */
[----:B------:R-:W-:Y:S02]  /*0da0*/  LOP3.LUT R10, R3, R10, R11, 0xfe, !PT ;  /* 0x0000000a030a7212 */ /* 0x000fe400078efe0b */
[----:B------:R-:W-:Y:S01]  /*0db0*/  LOP3.LUT P2, RZ, R18, 0x8, RZ, 0xc0, !PT ;  /* 0x0000000812ff7812 */ /* 0x000fe2000784c0ff */
[----:B------:R1:W-:Y:S01]  /*0dc0*/  LDGSTS.E.LTC128B.64 [R116+0x80], [R26.64+0x80], P6 ;  /* 0x000800801a747fae */ /* 0x0003e2000b121b4e */
[----:B------:R-:W-:Y:S02]  /*0dd0*/  LEA.HI.X R6, R28, R8, R6, 0x3, P3 ;  /* 0x000000081c067211 */ /* 0x000fe400018f1c06 */
[C---:B------:R-:W-:Y:S01]  /*0de0*/  LOP3.LUT R3, R20.reuse, 0x100, RZ, 0xc0, !PT ;  /* 0x0000010014037812 */ /* 0x040fe200078ec0ff */
[----:B------:R-:W-:Y:S01]  /*0df0*/  CS2R R28, SRZ ;  /* 0x00000000001c7805 */ /* 0x000fe2000001ff00 */
[----:B------:R-:W-:-:S02]  /*0e00*/  LOP3.LUT P3, RZ, R20, 0x8, RZ, 0xc0, !PT ;  /* 0x0000000814ff7812 */ /* 0x000fc4000786c0ff */
[----:B------:R-:W-:Y:S02]  /*0e10*/  SHF.R.U32.HI R3, RZ, 0x5, R3 ;  /* 0x00000005ff037819 */ /* 0x000fe40000011603 */
[C---:B------:R-:W-:Y:S02]  /*0e20*/  LOP3.LUT R8, R20.reuse, 0x200, RZ, 0xc0, !PT ;  /* 0x0000020014087812 */ /* 0x040fe400078ec0ff */
[----:B------:R-:W-:Y:S01]  /*0e30*/  ISETP.NE.U32.AND P6, PT, R3, RZ, PT ;  /* 0x000000ff0300720c */ /* 0x000fe20003fc5070 */
[----:B------:R1:W-:Y:S01]  /*0e40*/  LDGSTS.E.LTC128B.64 [R116+0x100], [R26.64+0x100], P2 ;  /* 0x001001001a747fae */ /* 0x0003e20009121b4e */
[----:B------:R-:W-:Y:S02]  /*0e50*/  LOP3.LUT R3, R20, 0x400, RZ, 0xc0, !PT ;  /* 0x0000040014037812 */ /* 0x000fe400078ec0ff */
[----:B------:R-:W-:Y:S02]  /*0e60*/  LOP3.LUT R14, R14, R15, R17, 0xfe, !PT ;  /* 0x0000000f0e0e7212 */ /* 0x000fe400078efe11 */
[----:B------:R-:W-:Y:S01]  /*0e70*/  SHF.R.U32.HI R8, RZ, 0x6, R8 ;  /* 0x00000006ff087819 */ /* 0x000fe20000011608 */
[----:B------:R1:W-:Y:S01]  /*0e80*/  LDGSTS.E.LTC128B.64 [R116+0x180], [R26.64+0x180], P3 ;  /* 0x001801801a747fae */ /* 0x0003e20009921b4e */
[----:B------:R-:W-:-:S02]  /*0e90*/  SHF.R.U32.HI R3, RZ, 0x7, R3 ;  /* 0x00000007ff037819 */ /* 0x000fc40000011603 */
[----:B------:R-:W-:Y:S02]  /*0ea0*/  LOP3.LUT R12, R12, R13, R14, 0xfe, !PT ;  /* 0x0000000d0c0c7212 */ /* 0x000fe400078efe0e */
[----:B------:R-:W-:Y:S02]  /*0eb0*/  LOP3.LUT R23, R23, R24, R25, 0xfe, !PT ;  /* 0x0000001817177212 */ /* 0x000fe400078efe19 */
[----:B------:R-:W-:Y:S02]  /*0ec0*/  ISETP.NE.U32.AND P3, PT, R8, RZ, PT ;  /* 0x000000ff0800720c */ /* 0x000fe40003f65070 */
[----:B------:R-:W-:Y:S02]  /*0ed0*/  SEL R11, RZ, 0x400, P1 ;  /* 0x00000400ff0b7807 */ /* 0x000fe40000800000 */
[----:B------:R-:W-:Y:S02]  /*0ee0*/  SEL R8, RZ, 0x800, P0 ;  /* 0x00000800ff087807 */ /* 0x000fe40000000000 */
[----:B------:R-:W-:-:S02]  /*0ef0*/  IADD3 R14, P1, R26, c[0x0][0x188], RZ ;  /* 0x000062001a0e7a10 */ /* 0x000fc40007f3e0ff */
[----:B------:R-:W-:Y:S02]  /*0f00*/  LOP3.LUT R20, R20, 0x800, RZ, 0xc0, !PT ;  /* 0x0000080014147812 */ /* 0x000fe400078ec0ff */
[----:B------:R-:W-:Y:S02]  /*0f10*/  ISETP.NE.U32.AND P0, PT, R3, RZ, PT ;  /* 0x000000ff0300720c */ /* 0x000fe40003f05070 */
[----:B------:R-:W-:Y:S02]  /*0f20*/  SEL R3, R12, RZ, P4 ;  /* 0x000000ff0c037207 */ /* 0x000fe40002000000 */
[----:B------:R-:W-:Y:S02]  /*0f30*/  LOP3.LUT R21, R21, R22, R23, 0xfe, !PT ;  /* 0x0000001615157212 */ /* 0x000fe400078efe17 */
[----:B------:R-:W-:Y:S02]  /*0f40*/  IADD3.X R15, R27, c[0x0][0x18c], RZ, P1, !PT ;  /* 0x000063001b0f7a10 */ /* 0x000fe40000ffe4ff */
[----:B------:R-:W-:-:S02]  /*0f50*/  SHF.R.U32.HI R20, RZ, 0x8, R20 ;  /* 0x00000008ff147819 */ /* 0x000fc40000011614 */
[----:B------:R-:W-:Y:S01]  /*0f60*/  IADD3 R12, P1, R5, c[0x0][0x1d0], RZ ;  /* 0x00007400050c7a10 */ /* 0x000fe20007f3e0ff */
[----:B------:R-:W-:Y:S01]  /*0f70*/  IMAD.SHL.U32 R5, R3, 0x8, RZ ;  /* 0x0000000803057824 */ /* 0x000fe200078e00ff */
[----:B------:R-:W-:Y:S01]  /*0f80*/  SEL R21, R21, RZ, P5 ;  /* 0x000000ff15157207 */ /* 0x000fe20002800000 */
[----:B------:R2:W-:Y:S01]  /*0f90*/  LDGSTS.E.LTC128B.64 [R116+0x1000], [R14.64], P6 ;  /* 0x010000000e747fae */ /* 0x0005e2000b121b4e */
[----:B------:R-:W-:Y:S02]  /*0fa0*/  ISETP.NE.U32.AND P2, PT, R20, RZ, PT ;  /* 0x000000ff1400720c */ /* 0x000fe40003f45070 */
[----:B------:R-:W-:Y:S01]  /*0fb0*/  IADD3.X R13, R2, c[0x0][0x1d4], RZ, P1, !PT ;  /* 0x00007500020d7a10 */ /* 0x000fe20000ffe4ff */
[----:B------:R-:W-:Y:S01]  /*0fc0*/  IMAD.SHL.U32 R2, R21, 0x4, RZ ;  /* 0x0000000415027824 */ /* 0x000fe200078e00ff */
[----:B------:R-:W-:Y:S01]  /*0fd0*/  LOP3.LUT P1, RZ, R5, 0x8, RZ, 0xc0, !PT ;  /* 0x0000000805ff7812 */ /* 0x000fe2000782c0ff */
[----:B------:R-:W-:Y:S01]  /*0fe0*/  IMAD.SHL.U32 R5, R21, 0x8, RZ ;  /* 0x0000000815057824 */ /* 0x000fe200078e00ff */
[----:B------:R2:W-:Y:S01]  /*0ff0*/  LDGSTS.E.LTC128B.64 [R116+0x1080], [R14.64+0x80], P3 ;  /* 0x010800800e747fae */ /* 0x0005e20009921b4e */
[----:B------:R-:W-:-:S02]  /*1000*/  LOP3.LUT R8, R8, R11, R10, 0xfe, !PT ;  /* 0x0000000b08087212 */ /* 0x000fc400078efe0a */
[----:B------:R-:W-:Y:S01]  /*1010*/  LOP3.LUT P3, RZ, R2, 0x8, RZ, 0xc0, !PT ;  /* 0x0000000802ff7812 */ /* 0x000fe2000786c0ff */
[----:B------:R-:W-:Y:S01]  /*1020*/  IMAD.SHL.U32 R2, R21, 0x2, RZ ;  /* 0x0000000215027824 */ /* 0x000fe200078e00ff */
[----:B------:R-:W-:Y:S01]  /*1030*/  LOP3.LUT P5, RZ, R5, 0x8, RZ, 0xc0, !PT ;  /* 0x0000000805ff7812 */ /* 0x000fe200078ac0ff */
[----:B------:R2:W-:Y:S01]  /*1040*/  LDGSTS.E.LTC128B.64 [R116+0x1100], [R14.64+0x100], P0 ;  /* 0x011001000e747fae */ /* 0x0005e20008121b4e */
[----:B------:R-:W-:Y:S02]  /*1050*/  LOP3.LUT R5, R21, 0x100, RZ, 0xc0, !PT ;  /* 0x0000010015057812 */ /* 0x000fe400078ec0ff */
[----:B------:R-:W-:Y:S01]  /*1060*/  IADD3 R10, P0, R12, c[0x0][0x1b8], RZ ;  /* 0x00006e000c0a7a10 */ /* 0x000fe20007f1e0ff */
[----:B------:R2:W-:Y:S01]  /*1070*/  LDGSTS.E.LTC128B.64 [R116+0x1180], [R14.64+0x180], P2 ;  /* 0x011801800e747fae */ /* 0x0005e20009121b4e */
[----:B------:R-:W-:Y:S02]  /*1080*/  LOP3.LUT P2, RZ, R2, 0x8, RZ, 0xc0, !PT ;  /* 0x0000000802ff7812 */ /* 0x000fe4000784c0ff */
[----:B------:R-:W-:-:S02]  /*1090*/  SHF.R.U32.HI R2, RZ, 0x5, R5 ;  /* 0x00000005ff027819 */ /* 0x000fc40000011605 */
[----:B------:R-:W-:Y:S02]  /*10a0*/  LOP3.LUT R5, R21, 0x200, RZ, 0xc0, !PT ;  /* 0x0000020015057812 */ /* 0x000fe400078ec0ff */
[----:B------:R-:W-:Y:S01]  /*10b0*/  IADD3.X R11, R13, c[0x0][0x1bc], RZ, P0, !PT ;  /* 0x00006f000d0b7a10 */ /* 0x000fe200007fe4ff */
[----:B------:R3:W-:Y:S01]  /*10c0*/  LDGSTS.E.LTC128B.64 [R116+0x6000], [R12.64], P5 ;  /* 0x060000000c747fae */ /* 0x0007e2000a921b4e */
[C---:B------:R-:W-:Y:S02]  /*10d0*/  LOP3.LUT P0, RZ, R21.reuse, 0x8, RZ, 0xc0, !PT ;  /* 0x0000000815ff7812 */ /* 0x040fe4000780c0ff */
[----:B------:R-:W-:Y:S01]  /*10e0*/  ISETP.NE.U32.AND P6, PT, R2, RZ, PT ;  /* 0x000000ff0200720c */ /* 0x000fe20003fc5070 */
[----:B------:R3:W-:Y:S01]  /*10f0*/  LDGSTS.E.LTC128B.64 [R116+0x6080], [R12.64+0x80], P3 ;  /* 0x060800800c747fae */ /* 0x0007e20009921b4e */
[----:B------:R-:W-:Y:S02]  /*1100*/  SHF.R.U32.HI R5, RZ, 0x6, R5 ;  /* 0x00000006ff057819 */ /* 0x000fe40000011605 */
[----:B------:R-:W-:Y:S01]  /*1110*/  LOP3.LUT R2, R21, 0x400, RZ, 0xc0, !PT ;  /* 0x0000040015027812 */ /* 0x000fe200078ec0ff */
[----:B------:R3:W-:Y:S01]  /*1120*/  LDGSTS.E.LTC128B.64 [R116+0x6100], [R12.64+0x100], P2 ;  /* 0x061001000c747fae */ /* 0x0007e20009121b4e */
[----:B------:R-:W-:-:S02]  /*1130*/  ISETP.NE.U32.AND P3, PT, R5, RZ, PT ;  /* 0x000000ff0500720c */ /* 0x000fc40003f65070 */
[----:B------:R-:W-:Y:S02]  /*1140*/  LOP3.LUT R21, R21, 0x800, RZ, 0xc0, !PT ;  /* 0x0000080015157812 */ /* 0x000fe400078ec0ff */
[----:B------:R-:W-:Y:S01]  /*1150*/  SHF.R.U32.HI R5, RZ, 0x7, R2 ;  /* 0x00000007ff057819 */ /* 0x000fe20000011602 */
[----:B------:R-:W-:Y:S01]  /*1160*/  IMAD.SHL.U32 R2, R3, 0x4, RZ ;  /* 0x0000000403027824 */ /* 0x000fe200078e00ff */
[----:B------:R-:W-:Y:S01]  /*1170*/  SHF.R.U32.HI R21, RZ, 0x8, R21 ;  /* 0x00000008ff157819 */ /* 0x000fe20000011615 */
[----:B------:R3:W-:Y:S01]  /*1180*/  LDGSTS.E.LTC128B.64 [R116+0x6180], [R12.64+0x180], P0 ;  /* 0x061801800c747fae */ /* 0x0007e20008121b4e */
[----:B------:R-:W-:Y:S01]  /*1190*/  ISETP.NE.U32.AND P2, PT, R5, RZ, PT ;  /* 0x000000ff0500720c */ /* 0x000fe20003f45070 */
[----:B------:R-:W-:Y:S01]  /*11a0*/  IMAD.SHL.U32 R5, R3, 0x2, RZ ;  /* 0x0000000203057824 */ /* 0x000fe200078e00ff */
[----:B------:R-:W-:Y:S01]  /*11b0*/  LOP3.LUT P0, RZ, R2, 0x8, RZ, 0xc0, !PT ;  /* 0x0000000802ff7812 */ /* 0x000fe2000780c0ff */
[----:B------:R4:W-:Y:S01]  /*11c0*/  LDGSTS.E.LTC128B.64 [R116+0x7000], [R10.64], P6 ;  /* 0x070000000a747fae */ /* 0x0009e2000b121b4e */
[----:B------:R-:W-:-:S02]  /*11d0*/  ISETP.NE.U32.AND P5, PT, R21, RZ, PT ;  /* 0x000000ff1500720c */ /* 0x000fc40003fa5070 */
[----:B------:R-:W-:Y:S01]  /*11e0*/  SEL R2, R8, RZ, P4 ;  /* 0x000000ff08027207 */ /* 0x000fe20002000000 */
[----:B------:R4:W-:Y:S01]  /*11f0*/  LDGSTS.E.LTC128B.64 [R116+0x7080], [R10.64+0x80], P3 ;  /* 0x070800800a747fae */ /* 0x0009e20009921b4e */
[----:B------:R-:W-:Y:S02]  /*1200*/  LOP3.LUT P6, RZ, R5, 0x8, RZ, 0xc0, !PT ;  /* 0x0000000805ff7812 */ /* 0x000fe400078cc0ff */
[----:B------:R-:W-:Y:S01]  /*1210*/  LOP3.LUT R8, R3, 0x100, RZ, 0xc0, !PT ;  /* 0x0000010003087812 */ /* 0x000fe200078ec0ff */
[----:B------:R-:W-:Y:S02]  /*1220*/  IMAD.SHL.U32 R5, R2, 0x8, RZ ;  /* 0x0000000802057824 */ /* 0x000fe400078e00ff */
[----:B------:R4:W-:Y:S01]  /*1230*/  LDGSTS.E.LTC128B.64 [R116+0x7100], [R10.64+0x100], P2 ;  /* 0x071001000a747fae */ /* 0x0009e20009121b4e */
[----:B------:R-:W-:Y:S02]  /*1240*/  SHF.R.U32.HI R8, RZ, 0x5, R8 ;  /* 0x00000005ff087819 */ /* 0x000fe40000011608 */
[----:B------:R-:W-:Y:S01]  /*1250*/  LOP3.LUT P3, RZ, R5, 0x8, RZ, 0xc0, !PT ;  /* 0x0000000805ff7812 */ /* 0x000fe2000786c0ff */
[----:B------:R4:W-:Y:S01]  /*1260*/  LDGSTS.E.LTC128B.64 [R116+0x7180], [R10.64+0x180], P5 ;  /* 0x071801800a747fae */ /* 0x0009e2000a921b4e */
[----:B------:R-:W-:-:S02]  /*1270*/  LOP3.LUT P5, RZ, R3, 0x8, RZ, 0xc0, !PT ;  /* 0x0000000803ff7812 */ /* 0x000fc400078ac0ff */
[----:B------:R-:W-:Y:S01]  /*1280*/  LOP3.LUT R5, R3, 0x400, RZ, 0xc0, !PT ;  /* 0x0000040003057812 */ /* 0x000fe200078ec0ff */
[----:B------:R-:W0:Y:S03]  /*1290*/  LDGDEPBAR ;  /* 0x00000000000079af */ /* 0x000e260000000000 */
[----:B------:R-:W-:Y:S02]  /*12a0*/  SHF.R.U32.HI R5, RZ, 0x7, R5 ;  /* 0x00000007ff057819 */ /* 0x000fe40000011605 */
[----:B---3--:R-:W-:Y:S01]  /*12b0*/  IADD3 R12, P4, R4, c[0x0][0x1a0], RZ ;  /* 0x00006800040c7a10 */ /* 0x008fe20007f9e0ff */
[----:B------:R-:W-:-:S03]  /*12c0*/  IMAD.SHL.U32 R4, R2, 0x4, RZ ;  /* 0x0000000402047824 */ /* 0x000fc600078e00ff */
[----:B------:R-:W-:Y:S01]  /*12d0*/  IADD3.X R13, R7, c[0x0][0x1a4], RZ, P4, !PT ;  /* 0x00006900070d7a10 */ /* 0x000fe200027fe4ff */
[----:B------:R-:W-:Y:S01]  /*12e0*/  IMAD.SHL.U32 R7, R2, 0x2, RZ ;  /* 0x0000000202077824 */ /* 0x000fe200078e00ff */
[----:B------:R-:W-:Y:S02]  /*12f0*/  LOP3.LUT P2, RZ, R4, 0x8, RZ, 0xc0, !PT ;  /* 0x0000000804ff7812 */ /* 0x000fe4000784c0ff */
[----:B------:R-:W-:Y:S01]  /*1300*/  LOP3.LUT R4, R3, 0x200, RZ, 0xc0, !PT ;  /* 0x0000020003047812 */ /* 0x000fe200078ec0ff */
[----:B------:R2:W-:Y:S01]  /*1310*/  LDGSTS.E.LTC128B.64 [R116+0x2000], [R12.64], P1 ;  /* 0x020000000c747fae */ /* 0x0005e20008921b4e */
[----:B------:R-:W-:Y:S02]  /*1320*/  ISETP.NE.U32.AND P4, PT, R8, RZ, PT ;  /* 0x000000ff0800720c */ /* 0x000fe40003f85070 */
[----:B------:R-:W-:Y:S01]  /*1330*/  SHF.R.U32.HI R4, RZ, 0x6, R4 ;  /* 0x00000006ff047819 */ /* 0x000fe20000011604 */
[----:B------:R2:W-:Y:S01]  /*1340*/  LDGSTS.E.LTC128B.64 [R116+0x2080], [R12.64+0x80], P0 ;  /* 0x020800800c747fae */ /* 0x0005e20008121b4e */
[----:B------:R-:W-:-:S02]  /*1350*/  IADD3 R76, P0, R12, c[0x0][0x188], RZ ;  /* 0x000062000c4c7a10 */ /* 0x000fc40007f1e0ff */
[----:B------:R-:W-:Y:S01]  /*1360*/  ISETP.NE.U32.AND P1, PT, R4, RZ, PT ;  /* 0x000000ff0400720c */ /* 0x000fe20003f25070 */
[----:B------:R2:W-:Y:S01]  /*1370*/  LDGSTS.E.LTC128B.64 [R116+0x2100], [R12.64+0x100], P6 ;  /* 0x021001000c747fae */ /* 0x0005e2000b121b4e */
[----:B------:R-:W-:Y:S02]  /*1380*/  LOP3.LUT R4, R3, 0x800, RZ, 0xc0, !PT ;  /* 0x0000080003047812 */ /* 0x000fe400078ec0ff */
[----:B------:R-:W-:Y:S01]  /*1390*/  ISETP.NE.U32.AND P6, PT, R5, RZ, PT ;  /* 0x000000ff0500720c */ /* 0x000fe20003fc5070 */
[----:B------:R2:W-:Y:S01]  /*13a0*/  LDGSTS.E.LTC128B.64 [R116+0x2180], [R12.64+0x180], P5 ;  /* 0x021801800c747fae */ /* 0x0005e2000a921b4e */
[----:B------:R-:W-:Y:S02]  /*13b0*/  SHF.R.U32.HI R4, RZ, 0x8, R4 ;  /* 0x00000008ff047819 */ /* 0x000fe40000011604 */
[----:B------:R-:W-:Y:S02]  /*13c0*/  IADD3.X R77, R13, c[0x0][0x18c], RZ, P0, !PT ;  /* 0x000063000d4d7a10 */ /* 0x000fe400007fe4ff */
[----:B------:R-:W-:-:S02]  /*13d0*/  LOP3.LUT R5, R2, 0x100, RZ, 0xc0, !PT ;  /* 0x0000010002057812 */ /* 0x000fc400078ec0ff */
[----:B------:R-:W-:Y:S01]  /*13e0*/  ISETP.NE.U32.AND P5, PT, R4, RZ, PT ;  /* 0x000000ff0400720c */ /* 0x000fe20003fa5070 */
[----:B------:R3:W-:Y:S01]  /*13f0*/  LDGSTS.E.LTC128B.64 [R116+0x3000], [R76.64], P4 ;  /* 0x030000004c747fae */ /* 0x0007e2000a121b4e */
[----:B------:R-:W-:Y:S02]  /*1400*/  LOP3.LUT R4, R2, 0x200, RZ, 0xc0, !PT ;  /* 0x0000020002047812 */ /* 0x000fe400078ec0ff */
[----:B------:R-:W-:Y:S01]  /*1410*/  SHF.R.U32.HI R5, RZ, 0x5, R5 ;  /* 0x00000005ff057819 */ /* 0x000fe20000011605 */
[----:B------:R3:W-:Y:S01]  /*1420*/  LDGSTS.E.LTC128B.64 [R116+0x3080], [R76.64+0x80], P1 ;  /* 0x030800804c747fae */ /* 0x0007e20008921b4e */
[----:B------:R-:W-:Y:S02]  /*1430*/  SHF.R.U32.HI R4, RZ, 0x6, R4 ;  /* 0x00000006ff047819 */ /* 0x000fe40000011604 */
[----:B------:R-:W-:Y:S01]  /*1440*/  ISETP.NE.U32.AND P4, PT, R5, RZ, PT ;  /* 0x000000ff0500720c */ /* 0x000fe20003f85070 */
[----:B------:R3:W-:Y:S01]  /*1450*/  LDGSTS.E.LTC128B.64 [R116+0x3100], [R76.64+0x100], P6 ;  /* 0x031001004c747fae */ /* 0x0007e2000b121b4e */
[----:B------:R-:W-:-:S02]  /*1460*/  IADD3 R8, P6, R9, c[0x0][0x1d0], RZ ;  /* 0x0000740009087a10 */ /* 0x000fc40007fde0ff */
[----:B------:R-:W-:Y:S01]  /*1470*/  LOP3.LUT R5, R2, 0x400, RZ, 0xc0, !PT ;  /* 0x0000040002057812 */ /* 0x000fe200078ec0ff */
[----:B------:R3:W-:Y:S01]  /*1480*/  LDGSTS.E.LTC128B.64 [R116+0x3180], [R76.64+0x180], P5 ;  /* 0x031801804c747fae */ /* 0x0007e2000a921b4e */
[----:B------:R-:W-:Y:S02]  /*1490*/  ISETP.NE.U32.AND P1, PT, R4, RZ, PT ;  /* 0x000000ff0400720c */ /* 0x000fe40003f25070 */
[----:B------:R-:W-:Y:S02]  /*14a0*/  LOP3.LUT R4, R2, 0x800, RZ, 0xc0, !PT ;  /* 0x0000080002047812 */ /* 0x000fe400078ec0ff */
[----:B------:R-:W-:Y:S02]  /*14b0*/  IADD3.X R9, R6, c[0x0][0x1d4], RZ, P6, !PT ;  /* 0x0000750006097a10 */ /* 0x000fe400037fe4ff */
[----:B------:R-:W-:Y:S02]  /*14c0*/  LOP3.LUT P0, RZ, R7, 0x8, RZ, 0xc0, !PT ;  /* 0x0000000807ff7812 */ /* 0x000fe4000780c0ff */
[----:B------:R-:W-:Y:S01]  /*14d0*/  SHF.R.U32.HI R5, RZ, 0x7, R5 ;  /* 0x00000007ff057819 */ /* 0x000fe20000011605 */
[----:B------:R4:W-:Y:S01]  /*14e0*/  LDGSTS.E.LTC128B.64 [R116+0x8000], [R8.64], P3 ;  /* 0x0800000008747fae */ /* 0x0009e20009921b4e */
[----:B------:R-:W-:-:S02]  /*14f0*/  SHF.R.U32.HI R4, RZ, 0x8, R4 ;  /* 0x00000008ff047819 */ /* 0x000fc40000011604 */
[----:B------:R-:W-:Y:S01]  /*1500*/  LOP3.LUT P6, RZ, R2, 0x8, RZ, 0xc0, !PT ;  /* 0x0000000802ff7812 */ /* 0x000fe200078cc0ff */
[----:B------:R4:W-:Y:S01]  /*1510*/  LDGSTS.E.LTC128B.64 [R116+0x8080], [R8.64+0x80], P2 ;  /* 0x0808008008747fae */ /* 0x0009e20009121b4e */
[----:B------:R-:W-:Y:S02]  /*1520*/  ISETP.NE.U32.AND P5, PT, R5, RZ, PT ;  /* 0x000000ff0500720c */ /* 0x000fe40003fa5070 */
[----:B------:R-:W-:Y:S02]  /*1530*/  ISETP.NE.U32.AND P3, PT, R4, RZ, PT ;  /* 0x000000ff0400720c */ /* 0x000fe40003f65070 */
[----:B------:R-:W-:Y:S01]  /*1540*/  IADD3 R72, P2, R8, c[0x0][0x1b8], RZ ;  /* 0x00006e0008487a10 */ /* 0x000fe20007f5e0ff */
[----:B------:R4:W-:Y:S01]  /*1550*/  LDGSTS.E.LTC128B.64 [R116+0x8100], [R8.64+0x100], P0 ;  /* 0x0810010008747fae */ /* 0x0009e20008121b4e */
[----:B------:R-:W-:Y:S02]  /*1560*/  LOP3.LUT R4, R0, 0x1f, RZ, 0xc0, !PT ;  /* 0x0000001f00047812 */ /* 0x000fe400078ec0ff */
[----:B------:R-:W-:-:S02]  /*1570*/  IADD3.X R73, R9, c[0x0][0x1bc], RZ, P2, !PT ;  /* 0x00006f0009497a10 */ /* 0x000fc400017fe4ff */
[----:B------:R-:W-:Y:S01]  /*1580*/  SHF.R.U32.HI R4, RZ, 0x3, R4 ;  /* 0x00000003ff047819 */ /* 0x000fe20000011604 */
[----:B------:R4:W-:Y:S01]  /*1590*/  LDGSTS.E.LTC128B.64 [R116+0x8180], [R8.64+0x180], P6 ;  /* 0x0818018008747fae */ /* 0x0009e2000b121b4e */
[----:B------:R-:W-:Y:S02]  /*15a0*/  SHF.R.S32.HI R5, RZ, 0x1f, R74 ;  /* 0x0000001fff057819 */ /* 0x000fe4000001144a */
[----:B------:R-:W-:Y:S01]  /*15b0*/  LOP3.LUT R0, R4, 0x7, R0, 0x78, !PT ;  /* 0x0000000704007812 */ /* 0x000fe200078e7800 */
[----:B------:R5:W-:Y:S01]  /*15c0*/  LDGSTS.E.LTC128B.64 [R116+0x9000], [R72.64], P4 ;  /* 0x0900000048747fae */ /* 0x000be2000a121b4e */
[----:B------:R-:W-:Y:S02]  /*15d0*/  ISETP.GE.AND P2, PT, R74, 0x10, PT ;  /* 0x000000104a00780c */ /* 0x000fe40003f46270 */
[----:B------:R-:W-:Y:S01]  /*15e0*/  LEA.HI R74, R5, R74, RZ, 0x4 ;  /* 0x0000004a054a7211 */ /* 0x000fe200078f20ff */
[----:B------:R5:W-:Y:S01]  /*15f0*/  LDGSTS.E.LTC128B.64 [R116+0x9080], [R72.64+0x80], P1 ;  /* 0x0908008048747fae */ /* 0x000be20008921b4e */
[----:B------:R-:W-:Y:S01]  /*1600*/  IMAD R0, R4, 0x20, R0 ;  /* 0x0000002004007824 */ /* 0x000fe200078e0200 */
[----:B------:R-:W-:-:S02]  /*1610*/  IADD3 R123, P1, R76, c[0x0][0x190], RZ ;  /* 0x000064004c7b7a10 */ /* 0x000fc40007f3e0ff */
[----:B------:R5:W-:Y:S01]  /*1620*/  LDGSTS.E.LTC128B.64 [R116+0x9100], [R72.64+0x100], P5 ;  /* 0x0910010048747fae */ /* 0x000be2000a921b4e */
[----:B------:R-:W-:Y:S01]  /*1630*/  IMAD.SHL.U32 R0, R0, 0x10, RZ ;  /* 0x0000001000007824 */ /* 0x000fe200078e00ff */
[----:B------:R-:W-:Y:S02]  /*1640*/  IADD3 R121, P0, R72, c[0x0][0x1c0], RZ ;  /* 0x0000700048797a10 */ /* 0x000fe40007f1e0ff */
[----:B------:R5:W-:Y:S01]  /*1650*/  LDGSTS.E.LTC128B.64 [R116+0x9180], [R72.64+0x180], P3 ;  /* 0x0918018048747fae */ /* 0x000be20009921b4e */
[----:B------:R-:W-:Y:S02]  /*1660*/  LEA.HI.SX32 R74, R74, 0xfffffffe, 0x1c ;  /* 0xfffffffe4a4a7811 */ /* 0x000fe400078fe2ff */
[----:B---3--:R-:W-:Y:S01]  /*1670*/  IADD3.X R76, R77, c[0x0][0x194], RZ, P1, !PT ;  /* 0x000065004d4c7a10 */ /* 0x008fe20000ffe4ff */
[----:B------:R-:W0:Y:S01]  /*1680*/  LDGDEPBAR ;  /* 0x00000000000079af */ /* 0x000e220000000000 */
[----:B-----5:R-:W-:Y:S01]  /*1690*/  IADD3.X R72, R73, c[0x0][0x1c4], RZ, P0, !PT ;  /* 0x0000710049487a10 */ /* 0x020fe200007fe4ff */
[----:B------:R-:W-:-:S04]  /*16a0*/  DEPBAR.LE SB0, 0x1 ;  /* 0x000080400000791a */ /* 0x000fc80000000000 */
[----:B------:R-:W-:Y:S06]  /*16b0*/  BAR.SYNC.DEFER_BLOCKING 0x0 ;  /* 0x0000000000007b1d */ /* 0x000fec0000010000 */
[----:B------:R-:W3:Y:S04]  /*16c0*/  LDS.128 R68, [R0+UR5] ;  /* 0x0000000500447984 */ /* 0x000ee80008000c00 */
[----:B-1----:R-:W1:Y:S04]  /*16d0*/  LDS.128 R24, [R0+UR5+0x800] ;  /* 0x0008000500187984 */ /* 0x002e680008000c00 */
[----:B------:R-:W5:Y:S04]  /*16e0*/  LDS.128 R88, [R0+UR5+0x80] ;  /* 0x0000800500587984 */ /* 0x000f680008000c00 */
[----:B------:R-:W5:Y:S04]  /*16f0*/  LDS.128 R20, [R0+UR5+0x880] ;  /* 0x0008800500147984 */ /* 0x000f680008000c00 */
[----:B------:R-:W5:Y:S04]  /*1700*/  LDS.128 R16, [R0+UR4+0x6000] ;  /* 0x0060000400107984 */ /* 0x000f680008000c00 */
[----:B----4-:R-:W4:Y:S04]  /*1710*/  LDS.128 R8, [R0+UR4+0x6800] ;  /* 0x0068000400087984 */ /* 0x010f280008000c00 */
[----:B--2---:R-:W2:Y:S01]  /*1720*/  LDS.128 R12, [R0+UR4+0x6080] ;  /* 0x00608004000c7984 */ /* 0x004ea20008000c00 */
[----:B---3--:R-:W-:-:S02]  /*1730*/  LOP3.LUT R80, R69, 0xff800000, RZ, 0xc0, !PT ;  /* 0xff80000045507812 */ /* 0x008fc400078ec0ff */
[----:B------:R-:W-:Y:S02]  /*1740*/  LOP3.LUT R4, R68, 0xff800000, RZ, 0xc0, !PT ;  /* 0xff80000044047812 */ /* 0x000fe400078ec0ff */
[----:B------:R-:W-:Y:S01]  /*1750*/  LOP3.LUT R81, R71, 0xff800000, RZ, 0xc0, !PT ;  /* 0xff80000047517812 */ /* 0x000fe200078ec0ff */
[----:B------:R-:W-:Y:S01]  /*1760*/  FFMA R80, R80, 0.00048828125, R69 ;  /* 0x3a00000050507823 */ /* 0x000fe20000000045 */
[----:B------:R-:W-:Y:S01]  /*1770*/  LOP3.LUT R69, R70, 0xff800000, RZ, 0xc0, !PT ;  /* 0xff80000046457812 */ /* 0x000fe200078ec0ff */
[----:B------:R-:W-:Y:S01]  /*1780*/  FFMA R68, R4, 0.00048828125, R68 ;  /* 0x3a00000004447823 */ /* 0x000fe20000000044 */
[----:B-1----:R-:W-:Y:S01]  /*1790*/  LOP3.LUT R5, R24, 0xff800000, RZ, 0xc0, !PT ;  /* 0xff80000018057812 */ /* 0x002fe200078ec0ff */
[----:B------:R-:W-:Y:S01]  /*17a0*/  FFMA R81, R81, 0.00048828125, R71 ;  /* 0x3a00000051517823 */ /* 0x000fe20000000047 */
[----:B------:R-:W-:Y:S01]  /*17b0*/  LOP3.LUT R4, R26, 0xff800000, RZ, 0xc0, !PT ;  /* 0xff8000001a047812 */ /* 0x000fe200078ec0ff */
[----:B------:R-:W-:Y:S01]  /*17c0*/  FFMA R69, R69, 0.00048828125, R70 ;  /* 0x3a00000045457823 */ /* 0x000fe20000000046 */
[----:B-----5:R-:W-:Y:S01]  /*17d0*/  LOP3.LUT R92, R89, 0xff800000, RZ, 0xc0, !PT ;  /* 0xff800000595c7812 */ /* 0x020fe200078ec0ff */
[----:B------:R-:W-:Y:S01]  /*17e0*/  FFMA R70, R5, 0.00048828125, R24 ;  /* 0x3a00000005467823 */ /* 0x000fe20000000018 */
[----:B------:R-:W-:Y:S01]  /*17f0*/  LOP3.LUT R82, R25, 0xff800000, RZ, 0xc0, !PT ;  /* 0xff80000019527812 */ /* 0x000fe200078ec0ff */
[----:B------:R-:W-:Y:S01]  /*1800*/  FFMA R71, R4, 0.00048828125, R26 ;  /* 0x3a00000004477823 */ /* 0x000fe2000000001a */
[----:B------:R-:W-:Y:S01]  /*1810*/  LOP3.LUT R24, R90, 0xff800000, RZ, 0xc0, !PT ;  /* 0xff8000005a187812 */ /* 0x000fe200078ec0ff */
[----:B------:R-:W1:Y:S01]  /*1820*/  LDS.128 R4, [R0+UR4+0x6880] ;  /* 0x0068800400047984 */ /* 0x000e620008000c00 */
[----:B------:R-:W-:Y:S01]  /*1830*/  LOP3.LUT R93, R91, 0xff800000, RZ, 0xc0, !PT ;  /* 0xff8000005b5d7812 */ /* 0x000fe200078ec0ff */
[----:B------:R-:W-:Y:S01]  /*1840*/  FFMA R92, R92, 0.00048828125, R89 ;  /* 0x3a0000005c5c7823 */ /* 0x000fe20000000059 */
        /* <DEDUP_REMOVED lines=20> */
[----:B----4-:R-:W-:Y:S01]  /*1990*/  LOP3.LUT R98, R8, 0xff800000, RZ, 0xc0, !PT ;  /* 0xff80000008627812 */ /* 0x010fe200078ec0ff */
[----:B------:R-:W-:Y:S01]  /*19a0*/  FFMA R86, R86, 0.00048828125, R17 ;  /* 0x3a00000056567823 */ /* 0x000fe20000000011 */
[----:B------:R-:W-:Y:S01]  /*19b0*/  LOP3.LUT R97, R9, 0xff800000, RZ, 0xc0, !PT ;  /* 0xff80000009617812 */ /* 0x000fe200078ec0ff */
[----:B------:R-:W-:Y:S01]  /*19c0*/  FFMA R75, R75, 0.00048828125, R18 ;  /* 0x3a0000004b4b7823 */ /* 0x000fe20000000012 */
[----:B------:R-:W-:Y:S01]  /*19d0*/  LOP3.LUT R95, R10, 0xff800000, RZ, 0xc0, !PT ;  /* 0xff8000000a5f7812 */ /* 0x000fe200078ec0ff */
[----:B------:R-:W-:Y:S01]  /*19e0*/  FFMA R108, R108, 0.00048828125, R19 ;  /* 0x3a0000006c6c7823 */ /* 0x000fe20000000013 */
[----:B------:R-:W-:Y:S01]  /*19f0*/  LOP3.LUT R109, R11, 0xff800000, RZ, 0xc0, !PT ;  /* 0xff8000000b6d7812 */ /* 0x000fe200078ec0ff */
[----:B------:R-:W-:Y:S01]  /*1a00*/  FFMA R98, R98, 0.00048828125, R8 ;  /* 0x3a00000062627823 */ /* 0x000fe20000000008 */
[----:B--2---:R-:W-:Y:S01]  /*1a10*/  LOP3.LUT R94, R12, 0xff800000, RZ, 0xc0, !PT ;  /* 0xff8000000c5e7812 */ /* 0x004fe200078ec0ff */
[----:B------:R-:W-:Y:S01]  /*1a20*/  FFMA R97, R97, 0.00048828125, R9 ;  /* 0x3a00000061617823 */ /* 0x000fe20000000009 */
[----:B------:R-:W-:Y:S01]  /*1a30*/  LOP3.LUT R104, R13, 0xff800000, RZ, 0xc0, !PT ;  /* 0xff8000000d687812 */ /* 0x000fe200078ec0ff */
[----:B------:R-:W-:Y:S01]  /*1a40*/  FFMA R95, R95, 0.00048828125, R10 ;  /* 0x3a0000005f5f7823 */ /* 0x000fe2000000000a */
[----:B------:R-:W-:Y:S01]  /*1a50*/  LOP3.LUT R78, R14, 0xff800000, RZ, 0xc0, !PT ;  /* 0xff8000000e4e7812 */ /* 0x000fe200078ec0ff */
[----:B------:R-:W-:Y:S01]  /*1a60*/  FFMA R109, R109, 0.00048828125, R11 ;  /* 0x3a0000006d6d7823 */ /* 0x000fe2000000000b */
[----:B------:R-:W-:Y:S01]  /*1a70*/  LOP3.LUT R100, R15, 0xff800000, RZ, 0xc0, !PT ;  /* 0xff8000000f647812 */ /* 0x000fe200078ec0ff */
[----:B------:R-:W-:Y:S01]  /*1a80*/  FFMA R94, R94, 0.00048828125, R12 ;  /* 0x3a0000005e5e7823 */ /* 0x000fe2000000000c */
[----:B------:R-:W-:Y:S01]  /*1a90*/  CS2R R22, SRZ ;  /* 0x0000000000167805 */ /* 0x000fe2000001ff00 */
[----:B-1----:R-:W-:Y:S01]  /*1aa0*/  LOP3.LUT R96, R4, 0xff800000, RZ, 0xc0, !PT ;  /* 0xff80000004607812 */ /* 0x002fe200078ec0ff */
        /* <DEDUP_REMOVED lines=8> */
[----:B------:R-:W-:Y:S01]  /*1b30*/  FFMA R105, R105, 0.00048828125, R5 ;  /* 0x3a00000069697823 */ /* 0x000fe20000000005 */
[----:B------:R-:W-:Y:S01]  /*1b40*/  CS2R R26, SRZ ;  /* 0x00000000001a7805 */ /* 0x000fe2000001ff00 */
[----:B------:R-:W-:Y:S01]  /*1b50*/  FFMA R79, R79, 0.00048828125, R6 ;  /* 0x3a0000004f4f7823 */ /* 0x000fe20000000006 */
[----:B------:R-:W-:Y:S01]  /*1b60*/  CS2R R24, SRZ ;  /* 0x0000000000187805 */ /* 0x000fe2000001ff00 */
[----:B------:R-:W-:Y:S01]  /*1b70*/  FFMA R101, R101, 0.00048828125, R7 ;  /* 0x3a00000065657823 */ /* 0x000fe20000000007 */
        /* <DEDUP_REMOVED lines=8> */
[----:B------:R-:W-:Y:S05]  /*1c00*/  @!P2 BRA `(.L_x_664) ;  /* 0x000015800000a947 */ /* 0x000fea0003800000 */
[----:B------:R-:W-:Y:S01]  /*1c10*/  MOV R119, R74 ;  /* 0x0000004a00777202 */ /* 0x000fe20000000f00 */
[----:B------:R-:W-:Y:S01]  /*1c20*/  IMAD.MOV.U32 R122, RZ, RZ, R76 ;  /* 0x000000ffff7a7224 */ /* 0x000fe200078e004c */
[----:B------:R-:W-:Y:S01]  /*1c30*/  MOV R74, R75 ;  /* 0x0000004b004a7202 */ /* 0x000fe20000000f00 */
[----:B------:R-:W-:Y:S01]  /*1c40*/  IMAD.MOV.U32 R120, RZ, RZ, R72 ;  /* 0x000000ffff787224 */ /* 0x000fe200078e0048 */
[----:B------:R-:W-:Y:S01]  /*1c50*/  ISETP.NE.AND P0, PT, R119, RZ, PT ;  /* 0x000000ff7700720c */ /* 0x000fe20003f05270 */
[----:B------:R-:W-:Y:S01]  /*1c60*/  IMAD.MOV.U32 R72, RZ, RZ, R87 ;  /* 0x000000ffff487224 */ /* 0x000fe200078e0057 */
[----:B------:R-:W-:Y:S01]  /*1c70*/  MOV R76, R94 ;  /* 0x0000005e004c7202 */ /* 0x000fe20000000f00 */
[----:B------:R-:W-:Y:S01]  /*1c80*/  IMAD.MOV.U32 R75, RZ, RZ, R95 ;  /* 0x000000ffff4b7224 */ /* 0x000fe200078e005f */
[----:B------:R-:W-:Y:S01]  /*1c90*/  MOV R94, R91 ;  /* 0x0000005b005e7202 */ /* 0x000fe20000000f00 */
[----:B------:R-:W-:Y:S01]  /*1ca0*/  IMAD.MOV.U32 R87, RZ, RZ, R97 ;  /* 0x000000ffff577224 */ /* 0x000fe200078e0061 */
[----:B------:R-:W-:Y:S01]  /*1cb0*/  MOV R73, R98 ;  /* 0x0000006200497202 */ /* 0x000fe20000000f00 */
[----:B------:R-:W-:Y:S01]  /*1cc0*/  IMAD.MOV.U32 R77, RZ, RZ, R96 ;  /* 0x000000ffff4d7224 */ /* 0x000fe200078e0060 */
[----:B------:R-:W-:Y:S01]  /*1cd0*/  MOV R95, R84 ;  /* 0x00000054005f7202 */ /* 0x000fe20000000f00 */
[----:B------:R-:W-:Y:S01]  /*1ce0*/  IMAD.MOV.U32 R91, RZ, RZ, R85 ;  /* 0x000000ffff5b7224 */ /* 0x000fe200078e0055 */
[----:B------:R-:W-:Y:S01]  /*1cf0*/  SEL R118, R3, RZ, P0 ;  /* 0x000000ff03767207 */ /* 0x000fe20000000000 */
[----:B------:R-:W-:Y:S01]  /*1d00*/  IMAD.MOV.U32 R55, RZ, RZ, RZ ;  /* 0x000000ffff377224 */ /* 0x000fe200078e00ff */
[----:B------:R-:W-:Y:S01]  /*1d10*/  SEL R117, R2, RZ, P0 ;  /* 0x000000ff02757207 */ /* 0x000fe20000000000 */
[----:B------:R-:W-:-:S02]  /*1d20*/  UMOV UR8, URZ ;  /* 0x0000003f00087c82 */ /* 0x000fc40008000000 */
[----:B------:R-:W-:Y:S02]  /*1d30*/  UMOV UR10, 0x2 ;  /* 0x00000002000a7882 */ /* 0x000fe40000000000 */
[----:B------:R-:W-:Y:S02]  /*1d40*/  UMOV UR9, 0x4000 ;  /* 0x0000400000097882 */ /* 0x000fe40000000000 */
[----:B------:R-:W-:Y:S02]  /*1d50*/  UMOV UR6, 0xffffc000 ;  /* 0xffffc00000067882 */ /* 0x000fe40000000000 */
.L_x_665:
[C---:B------:R-:W-:Y:S01]  /*1d60*/  HMMA.1688.F32.TF32 R4, R68.reuse, R72, R4 ;  /* 0x000000484404723c */ /* 0x040fe20000081004 */
[----:B------:R-:W1:Y:S01]  /*1d70*/  LDS.128 R96, [R0+UR5+0x1000] ;  /* 0x0010000500607984 */ /* 0x000e620008000c00 */
[----:B------:R-:W-:Y:S02]  /*1d80*/  UIADD3 UR8, UR8, 0x1, URZ ;  /* 0x0000000108087890 */ /* 0x000fe4000fffe03f */
[----:B------:R-:W-:Y:S01]  /*1d90*/  UIADD3 UR10, UR10, 0x1, URZ ;  /* 0x000000010a0a7890 */ /* 0x000fe2000fffe03f */
[----:B------:R-:W-:Y:S01]  /*1da0*/  LOP3.LUT R2, R86, 0x80000000, RZ, 0x3c, !PT ;  /* 0x8000000056027812 */ /* 0x000fe200078e3cff */
[----:B------:R-:W-:Y:S01]  /*1db0*/  UISETP.NE.AND UP0, UPT, UR8, 0x3, UPT ;  /* 0x000000030800788c */ /* 0x000fe2000bf05270 */
[----:B------:R-:W-:Y:S01]  /*1dc0*/  LOP3.LUT P0, RZ, R118, 0x1, RZ, 0xc0, !PT ;  /* 0x0000000176ff7812 */ /* 0x000fe2000780c0ff */
[C---:B------:R-:W-:Y:S01]  /*1dd0*/  HMMA.1688.F32.TF32 R8, R68.reuse, R74, R8 ;  /* 0x0000004a4408723c */ /* 0x040fe20000081008 */
[----:B------:R-:W-:Y:S02]  /*1de0*/  UISETP.NE.AND UP1, UPT, UR10, 0x3, UPT ;  /* 0x000000030a00788c */ /* 0x000fe4000bf25270 */
[----:B------:R-:W-:Y:S01]  /*1df0*/  USEL UR7, UR6, 0x2000, !UP0 ;  /* 0x0000200006077887 */ /* 0x000fe2000c000000 */
[----:B------:R-:W-:Y:S01]  /*1e00*/  LOP3.LUT R3, R87, 0x80000000, RZ, 0x3c, !PT ;  /* 0x8000000057037812 */ /* 0x000fe200078e3cff */
[----:B------:R-:W-:Y:S01]  /*1e10*/  USEL UR10, UR10, URZ, UP1 ;  /* 0x0000003f0a0a7287 */ /* 0x000fe20008800000 */
[----:B------:R-:W-:Y:S01]  /*1e20*/  LOP3.LUT R84, R100, 0x80000000, RZ, 0x3c, !PT ;  /* 0x8000000064547812 */ /* 0x000fe200078e3cff */
[----:B------:R-:W-:Y:S01]  /*1e30*/  USEL UR8, UR8, URZ, UP0 ;  /* 0x0000003f08087287 */ /* 0x000fe20008000000 */
[C---:B------:R-:W-:Y:S04]  /*1e40*/  HMMA.1688.F32.TF32 R12, R68.reuse, R76, R12 ;  /* 0x0000004c440c723c */ /* 0x040fe8000008100c */
[----:B------:R-:W-:Y:S02]  /*1e50*/  LOP3.LUT R85, R101, 0x80000000, RZ, 0x3c, !PT ;  /* 0x8000000065557812 */ /* 0x000fe400078e3cff */
[-C--:B------:R-:W-:Y:S02]  /*1e60*/  LOP3.LUT R123, R123, R122.reuse, RZ, 0x3c, !PT ;  /* 0x0000007a7b7b7212 */ /* 0x080fe400078e3cff */
[C---:B------:R-:W-:Y:S04]  /*1e70*/  HMMA.1688.F32.TF32 R16, R68.reuse, R78, R16 ;  /* 0x0000004e4410723c */ /* 0x040fe80000081010 */
[----:B------:R-:W-:Y:S02]  /*1e80*/  LOP3.LUT R122, R123, R122, RZ, 0x3c, !PT ;  /* 0x0000007a7b7a7212 */ /* 0x000fe400078e3cff */
[----:B------:R-:W-:Y:S02]  /*1e90*/  LOP3.LUT R121, R121, R120, RZ, 0x3c, !PT ;  /* 0x0000007879797212 */ /* 0x000fe400078e3cff */
[C---:B------:R-:W-:Y:S04]  /*1ea0*/  HMMA.1688.F32.TF32 R20, R68.reuse, R100, R20 ;  /* 0x000000644414723c */ /* 0x040fe80000081014 */
[----:B------:R-:W-:Y:S02]  /*1eb0*/  LOP3.LUT R123, R123, R122, RZ, 0x3c, !PT ;  /* 0x0000007a7b7b7212 */ /* 0x000fe400078e3cff */
[C---:B------:R-:W-:Y:S02]  /*1ec0*/  LOP3.LUT R120, R121.reuse, R120, RZ, 0x3c, !PT ;  /* 0x0000007879787212 */ /* 0x040fe400078e3cff */
[C---:B------:R-:W-:Y:S04]  /*1ed0*/  HMMA.1688.F32.TF32 R24, R68.reuse, R104, R24 ;  /* 0x000000684418723c */ /* 0x040fe80000081018 */
[----:B------:R-:W-:Y:S04]  /*1ee0*/  LOP3.LUT R121, R121, R120, RZ, 0x3c, !PT ;  /* 0x0000007879797212 */ /* 0x000fe800078e3cff */
[C---:B------:R-:W-:Y:S08]  /*1ef0*/  HMMA.1688.F32.TF32 R28, R68.reuse, R108, R28 ;  /* 0x0000006c441c723c */ /* 0x040ff0000008101c */
[----:B------:R-:W-:Y:S07]  /*1f00*/  HMMA.1688.F32.TF32 R32, R68, R86, R32 ;  /* 0x000000564420723c */ /* 0x000fee0000081020 */
[----:B------:R-:W-:Y:S01]  /*1f10*/  LOP3.LUT R68, R108, 0x80000000, RZ, 0x3c, !PT ;  /* 0x800000006c447812 */ /* 0x000fe200078e3cff */
[C---:B------:R-:W-:Y:S05]  /*1f20*/  HMMA.1688.F32.TF32 R4, R80.reuse, R2, R4 ;  /* 0x000000025004723c */ /* 0x040fea0000081004 */
[----:B------:R-:W-:Y:S02]  /*1f30*/  LOP3.LUT R69, R109, 0x80000000, RZ, 0x3c, !PT ;  /* 0x800000006d457812 */ /* 0x000fe400078e3cff */
[----:B------:R-:W-:Y:S02]  /*1f40*/  LOP3.LUT R70, R104, 0x80000000, RZ, 0x3c, !PT ;  /* 0x8000000068467812 */ /* 0x000fe400078e3cff */
[----:B------:R-:W-:Y:S03]  /*1f50*/  LOP3.LUT R71, R105, 0x80000000, RZ, 0x3c, !PT ;  /* 0x8000000069477812 */ /* 0x000fe600078e3cff */
[C---:B------:R-:W-:Y:S08]  /*1f60*/  HMMA.1688.F32.TF32 R8, R80.reuse, R68, R8 ;  /* 0x000000445008723c */ /* 0x040ff00000081008 */
[C---:B------:R-:W-:Y:S08]  /*1f70*/  HMMA.1688.F32.TF32 R12, R80.reuse, R70, R12 ;  /* 0x00000046500c723c */ /* 0x040ff0000008100c */
[C---:B------:R-:W-:Y:S08]  /*1f80*/  HMMA.1688.F32.TF32 R16, R80.reuse, R84, R16 ;  /* 0x000000545010723c */ /* 0x040ff00000081010 */
[C---:B------:R-:W-:Y:S08]  /*1f90*/  HMMA.1688.F32.TF32 R20, R80.reuse, R78, R20 ;  /* 0x0000004e5014723c */ /* 0x040ff00000081014 */
[C---:B------:R-:W-:Y:S08]  /*1fa0*/  HMMA.1688.F32.TF32 R24, R80.reuse, R76, R24 ;  /* 0x0000004c5018723c */ /* 0x040ff00000081018 */
[C---:B------:R-:W-:Y:S08]  /*1fb0*/  HMMA.1688.F32.TF32 R28, R80.reuse, R74, R28 ;  /* 0x0000004a501c723c */ /* 0x040ff0000008101c */
[-C--:B------:R-:W-:Y:S01]  /*1fc0*/  HMMA.1688.F32.TF32 R32, R80, R72.reuse, R32 ;  /* 0x000000485020723c */ /* 0x080fe20000081020 */
[----:B------:R-:W-:Y:S07]  /*1fd0*/  LDS.128 R80, [R0+UR4+0x7000] ;  /* 0x0070000400507984 */ /* 0x000fee0008000c00 */
[C---:B------:R-:W-:Y:S08]  /*1fe0*/  HMMA.1688.F32.TF32 R36, R88.reuse, R72, R36 ;  /* 0x000000485824723c */ /* 0x040ff00000081024 */
[C---:B------:R-:W-:Y:S08]  /*1ff0*/  HMMA.1688.F32.TF32 R40, R88.reuse, R74, R40 ;  /* 0x0000004a5828723c */ /* 0x040ff00000081028 */
[C---:B------:R-:W-:Y:S08]  /*2000*/  HMMA.1688.F32.TF32 R44, R88.reuse, R76, R44 ;  /* 0x0000004c582c723c */ /* 0x040ff0000008102c */
[C---:B------:R-:W-:Y:S08]  /*2010*/  HMMA.1688.F32.TF32 R48, R88.reuse, R78, R48 ;  /* 0x0000004e5830723c */ /* 0x040ff00000081030 */
[C---:B------:R-:W-:Y:S01]  /*2020*/  HMMA.1688.F32.TF32 R52, R88.reuse, R100, R52 ;  /* 0x000000645834723c */ /* 0x040fe20000081034 */
[----:B------:R-:W2:Y:S07]  /*2030*/  LDS.128 R100, [R0+UR5+0x1800] ;  /* 0x0018000500647984 */ /* 0x000eae0008000c00 */
[C---:B------:R-:W-:Y:S01]  /*2040*/  HMMA.1688.F32.TF32 R56, R88.reuse, R104, R56 ;  /* 0x000000685838723c */ /* 0x040fe20000081038 */
[----:B------:R-:W3:Y:S07]  /*2050*/  LDS.128 R104, [R0+UR4+0x7800] ;  /* 0x0078000400687984 */ /* 0x000eee0008000c00 */
[C---:B------:R-:W-:Y:S01]  /*2060*/  HMMA.1688.F32.TF32 R60, R88.reuse, R108, R60 ;  /* 0x0000006c583c723c */ /* 0x040fe2000008103c */
[----:B------:R-:W-:Y:S07]  /*2070*/  LDS.128 R108, [R0+UR4+0x7880] ;  /* 0x00788004006c7984 */ /* 0x000fee0008000c00 */
[----:B------:R-:W-:Y:S01]  /*2080*/  HMMA.1688.F32.TF32 R64, R88, R86, R64 ;  /* 0x000000565840723c */ /* 0x000fe20000081040 */
[----:B------:R-:W4:Y:S01]  /*2090*/  LDS.128 R88, [R0+UR4+0x7080] ;  /* 0x0070800400587984 */ /* 0x000f220008000c00 */
[----:B------:R-:W-:Y:S06]  /*20a0*/  UIADD3 UR4, UR7, UR4, URZ ;  /* 0x0000000407047290 */ /* 0x000fec000fffe03f */
[C---:B------:R-:W-:Y:S08]  /*20b0*/  HMMA.1688.F32.TF32 R36, R92.reuse, R2, R36 ;  /* 0x000000025c24723c */ /* 0x040ff00000081024 */
[C---:B------:R-:W-:Y:S08]  /*20c0*/  HMMA.1688.F32.TF32 R40, R92.reuse, R68, R40 ;  /* 0x000000445c28723c */ /* 0x040ff00000081028 */
[C---:B------:R-:W-:Y:S08]  /*20d0*/  HMMA.1688.F32.TF32 R44, R92.reuse, R70, R44 ;  /* 0x000000465c2c723c */ /* 0x040ff0000008102c */
[C---:B------:R-:W-:Y:S01]  /*20e0*/  HMMA.1688.F32.TF32 R48, R92.reuse, R84, R48 ;  /* 0x000000545c30723c */ /* 0x040fe20000081030 */
[----:B------:R-:W-:Y:S07]  /*20f0*/  LDS.128 R84, [R0+UR5+0x1080] ;  /* 0x0010800500547984 */ /* 0x000fee0008000c00 */
[C---:B------:R-:W-:Y:S08]  /*2100*/  HMMA.1688.F32.TF32 R52, R92.reuse, R78, R52 ;  /* 0x0000004e5c34723c */ /* 0x040ff00000081034 */
[C---:B------:R-:W-:Y:S08]  /*2110*/  HMMA.1688.F32.TF32 R56, R92.reuse, R76, R56 ;  /* 0x0000004c5c38723c */ /* 0x040ff00000081038 */
[C---:B------:R-:W-:Y:S08]  /*2120*/  HMMA.1688.F32.TF32 R60, R92.reuse, R74, R60 ;  /* 0x0000004a5c3c723c */ /* 0x040ff0000008103c */
[----:B------:R-:W-:Y:S04]  /*2130*/  HMMA.1688.F32.TF32 R64, R92, R72, R64 ;  /* 0x000000485c40723c */ /* 0x000fe80000081040 */
[----:B-1----:R-:W-:Y:S02]  /*2140*/  LOP3.LUT R68, R96, 0xff800000, RZ, 0xc0, !PT ;  /* 0xff80000060447812 */ /* 0x002fe400078ec0ff */
[----:B------:R-:W-:Y:S02]  /*2150*/  LOP3.LUT R69, R98, 0xff800000, RZ, 0xc0, !PT ;  /* 0xff80000062457812 */ /* 0x000fe400078ec0ff */
[----:B--2---:R-:W-:Y:S01]  /*2160*/  LOP3.LUT R70, R100, 0xff800000, RZ, 0xc0, !PT ;  /* 0xff80000064467812 */ /* 0x004fe200078ec0ff */
[----:B------:R-:W-:Y:S03]  /*2170*/  FFMA R68, R68, 0.00048828125, R96 ;  /* 0x3a00000044447823 */ /* 0x000fe60000000060 */
[----:B------:R-:W-:Y:S01]  /*2180*/  LOP3.LUT R71, R102, 0xff800000, RZ, 0xc0, !PT ;  /* 0xff80000066477812 */ /* 0x000fe200078ec0ff */
[----:B------:R-:W-:Y:S01]  /*2190*/  FFMA R69, R69, 0.00048828125, R98 ;  /* 0x3a00000045457823 */ /* 0x000fe20000000062 */
[----:B------:R-:W-:Y:S01]  /*21a0*/  LOP3.LUT R92, R80, 0xff800000, RZ, 0xc0, !PT ;  /* 0xff800000505c7812 */ /* 0x000fe200078ec0ff */
[----:B------:R-:W-:Y:S01]  /*21b0*/  FFMA R70, R70, 0.00048828125, R100 ;  /* 0x3a00000046467823 */ /* 0x000fe20000000064 */
[----:B---3--:R-:W-:Y:S01]  /*21c0*/  LOP3.LUT R93, R104, 0xff800000, RZ, 0xc0, !PT ;  /* 0xff800000685d7812 */ /* 0x008fe200078ec0ff */
        /* <DEDUP_REMOVED lines=11> */
[C---:B------:R-:W-:Y:S05]  /*2280*/  HMMA.1688.F32.TF32 R4, R68.reuse, R92, R4 ;  /* 0x0000005c4404723c */ /* 0x040fea0000081004 */
[----:B------:R-:W-:Y:S01]  /*2290*/  LOP3.LUT R113, R108, 0xff800000, RZ, 0xc0, !PT ;  /* 0xff8000006c717812 */ /* 0x000fe200078ec0ff */
[----:B------:R-:W-:Y:S01]  /*22a0*/  FFMA R114, R114, 0.00048828125, R90 ;  /* 0x3a00000072727823 */ /* 0x000fe2000000005a */
[----:B------:R-:W-:Y:S01]  /*22b0*/  LOP3.LUT R73, R99, 0xff800000, RZ, 0xc0, !PT ;  /* 0xff80000063497812 */ /* 0x000fe200078ec0ff */
[C---:B------:R-:W-:Y:S04]  /*22c0*/  HMMA.1688.F32.TF32 R8, R68.reuse, R94, R8 ;  /* 0x0000005e4408723c */ /* 0x040fe80000081008 */
[----:B------:R-:W-:Y:S01]  /*22d0*/  FFMA R113, R113, 0.00048828125, R108 ;  /* 0x3a00000071717823 */ /* 0x000fe2000000006c */
[----:B------:R-:W-:Y:S01]  /*22e0*/  LOP3.LUT R115, R110, 0xff800000, RZ, 0xc0, !PT ;  /* 0xff8000006e737812 */ /* 0x000fe200078ec0ff */
[----:B------:R-:W-:Y:S01]  /*22f0*/  FFMA R72, R72, 0.00048828125, R97 ;  /* 0x3a00000048487823 */ /* 0x000fe20000000061 */
[----:B------:R-:W-:Y:S01]  /*2300*/  LOP3.LUT R108, R89, 0xff800000, RZ, 0xc0, !PT ;  /* 0xff800000596c7812 */ /* 0x000fe200078ec0ff */
[----:B------:R-:W-:Y:S01]  /*2310*/  FFMA R73, R73, 0.00048828125, R99 ;  /* 0x3a00000049497823 */ /* 0x000fe20000000063 */
[----:B------:R-:W-:Y:S02]  /*2320*/  LOP3.LUT R74, R101, 0xff800000, RZ, 0xc0, !PT ;  /* 0xff800000654a7812 */ /* 0x000fe400078ec0ff */
[C---:B------:R-:W-:Y:S03]  /*2330*/  HMMA.1688.F32.TF32 R12, R68.reuse, R112, R12 ;  /* 0x00000070440c723c */ /* 0x040fe6000008100c */
[----:B------:R-:W-:Y:S01]  /*2340*/  FFMA R115, R115, 0.00048828125, R110 ;  /* 0x3a00000073737823 */ /* 0x000fe2000000006e */
[----:B------:R-:W-:Y:S01]  /*2350*/  LOP3.LUT R110, R91, 0xff800000, RZ, 0xc0, !PT ;  /* 0xff8000005b6e7812 */ /* 0x000fe200078ec0ff */
[----:B------:R-:W-:Y:S01]  /*2360*/  FFMA R108, R108, 0.00048828125, R89 ;  /* 0x3a0000006c6c7823 */ /* 0x000fe20000000059 */
[----:B------:R-:W-:Y:S01]  /*2370*/  LOP3.LUT R2, R111, 0xff800000, RZ, 0xc0, !PT ;  /* 0xff8000006f027812 */ /* 0x000fe200078ec0ff */
[----:B------:R-:W-:Y:S01]  /*2380*/  FFMA R74, R74, 0.00048828125, R101 ;  /* 0x3a0000004a4a7823 */ /* 0x000fe20000000065 */
[----:B------:R-:W-:Y:S01]  /*2390*/  LOP3.LUT R75, R103, 0xff800000, RZ, 0xc0, !PT ;  /* 0xff800000674b7812 */ /* 0x000fe200078ec0ff */
[----:B------:R-:W-:Y:S01]  /*23a0*/  FFMA R110, R110, 0.00048828125, R91 ;  /* 0x3a0000006e6e7823 */ /* 0x000fe2000000005b */
[C---:B------:R-:W-:Y:S01]  /*23b0*/  HMMA.1688.F32.TF32 R16, R68.reuse, R114, R16 ;  /* 0x000000724410723c */ /* 0x040fe20000081010 */
[----:B------:R-:W1:Y:S01]  /*23c0*/  LDS.128 R88, [R0+UR5+0x1880] ;  /* 0x0018800500587984 */ /* 0x000e620008000c00 */
[----:B------:R-:W-:Y:S01]  /*23d0*/  UIADD3 UR5, UR7, UR5, URZ ;  /* 0x0000000507057290 */ /* 0x000fe2000fffe03f */
[----:B------:R-:W-:Y:S01]  /*23e0*/  FFMA R111, R2, 0.00048828125, R111 ;  /* 0x3a000000026f7823 */ /* 0x000fe2000000006f */
[----:B------:R-:W-:Y:S01]  /*23f0*/  LOP3.LUT R2, R109, 0xff800000, RZ, 0xc0, !PT ;  /* 0xff8000006d027812 */ /* 0x000fe200078ec0ff */
[----:B------:R-:W-:Y:S01]  /*2400*/  FFMA R75, R75, 0.00048828125, R103 ;  /* 0x3a0000004b4b7823 */ /* 0x000fe20000000067 */
[----:B------:R-:W-:Y:S01]  /*2410*/  LOP3.LUT R78, R108, 0x80000000, RZ, 0x3c, !PT ;  /* 0x800000006c4e7812 */ /* 0x000fe200078e3cff */
[----:B------:R-:W-:Y:S01]  /*2420*/  UIADD3 UR7, UR9, -0x4000, URZ ;  /* 0xffffc00009077890 */ /* 0x000fe2000fffe03f */
[----:B------:R-:W-:Y:S01]  /*2430*/  IADD3 R82, R116, UR9, RZ ;  /* 0x0000000974527c10 */ /* 0x000fe2000fffe0ff */
[----:B------:R-:W-:Y:S01]  /*2440*/  FFMA R109, R2, 0.00048828125, R109 ;  /* 0x3a000000026d7823 */ /* 0x000fe2000000006d */
[C---:B------:R-:W-:Y:S01]  /*2450*/  HMMA.1688.F32.TF32 R20, R68.reuse, R110, R20 ;  /* 0x0000006e4414723c */ /* 0x040fe20000081014 */
[----:B------:R-:W-:Y:S02]  /*2460*/  @UP1 UIADD3 UR7, UR9, 0x2000, URZ ;  /* 0x0000200009071890 */ /* 0x000fe4000fffe03f */
[----:B------:R-:W-:Y:S01]  /*2470*/  LOP3.LUT R106, R83, 0xff800000, RZ, 0xc0, !PT ;  /* 0xff800000536a7812 */ /* 0x000fe200078ec0ff */
[----:B------:R-:W-:Y:S01]  /*2480*/  @!PT LDS RZ, [RZ] ;  /* 0x00000000fffff984 */ /* 0x000fe20000000800 */
[----:B------:R-:W-:Y:S01]  /*2490*/  @!PT LDS RZ, [RZ] ;  /* 0x00000000fffff984 */ /* 0x000fe20000000800 */
[----:B------:R-:W-:Y:S01]  /*24a0*/  @!PT LDS RZ, [RZ] ;  /* 0x00000000fffff984 */ /* 0x000fe20000000800 */
[----:B------:R2:W-:Y:S01]  /*24b0*/  @P0 LDGSTS.E.LTC128B.64 [R82], [R122.64] ;  /* 0x000000007a520fae */ /* 0x0005e2000b921b4e */
[----:B------:R-:W-:Y:S02]  /*24c0*/  LOP3.LUT R3, R107, 0xff800000, RZ, 0xc0, !PT ;  /* 0xff8000006b037812 */ /* 0x000fe400078ec0ff */
[----:B------:R-:W-:Y:S01]  /*24d0*/  IADD3 R124, P0, R122, c[0x0][0x188], RZ ;  /* 0x000062007a7c7a10 */ /* 0x000fe20007f1e0ff */
[C---:B------:R-:W-:Y:S01]  /*24e0*/  HMMA.1688.F32.TF32 R24, R68.reuse, R108, R24 ;  /* 0x0000006c4418723c */ /* 0x040fe20000081018 */
[----:B------:R-:W-:Y:S03]  /*24f0*/  UMOV UR9, UR7 ;  /* 0x0000000700097c82 */ /* 0x000fe60008000000 */
[----:B------:R-:W-:Y:S01]  /*2500*/  FFMA R106, R106, 0.00048828125, R83 ;  /* 0x3a0000006a6a7823 */ /* 0x000fe20000000053 */
[----:B------:R-:W-:Y:S01]  /*2510*/  LOP3.LUT R104, R81, 0xff800000, RZ, 0xc0, !PT ;  /* 0xff80000051687812 */ /* 0x000fe200078ec0ff */
[----:B------:R-:W-:Y:S01]  /*2520*/  FFMA R107, R3, 0.00048828125, R107 ;  /* 0x3a000000036b7823 */ /* 0x000fe2000000006b */
[----:B------:R-:W-:Y:S02]  /*2530*/  LOP3.LUT R2, R105, 0xff800000, RZ, 0xc0, !PT ;  /* 0xff80000069027812 */ /* 0x000fe400078ec0ff */
[----:B------:R-:W-:Y:S03]  /*2540*/  IADD3.X R125, R123, c[0x0][0x18c], RZ, P0, !PT ;  /* 0x000063007b7d7a10 */ /* 0x000fe600007fe4ff */
[----:B------:R-:W-:Y:S01]  /*2550*/  LOP3.LUT R76, R106, 0x80000000, RZ, 0x3c, !PT ;  /* 0x800000006a4c7812 */ /* 0x000fe200078e3cff */
[C---:B------:R-:W-:Y:S03]  /*2560*/  HMMA.1688.F32.TF32 R28, R68.reuse, R106, R28 ;  /* 0x0000006a441c723c */ /* 0x040fe6000008101c */
[----:B------:R-:W-:Y:S01]  /*2570*/  FFMA R104, R104, 0.00048828125, R81 ;  /* 0x3a00000068687823 */ /* 0x000fe20000000051 */
[----:B------:R-:W-:Y:S01]  /*2580*/  LOP3.LUT R77, R107, 0x80000000, RZ, 0x3c, !PT ;  /* 0x800000006b4d7812 */ /* 0x000fe200078e3cff */
[----:B------:R-:W-:Y:S01]  /*2590*/  FFMA R105, R2, 0.00048828125, R105 ;  /* 0x3a00000002697823 */ /* 0x000fe20000000069 */
[----:B------:R-:W-:Y:S02]  /*25a0*/  LOP3.LUT R79, R109, 0x80000000, RZ, 0x3c, !PT ;  /* 0x800000006d4f7812 */ /* 0x000fe400078e3cff */
[----:B------:R-:W-:Y:S04]  /*25b0*/  LOP3.LUT R2, R104, 0x80000000, RZ, 0x3c, !PT ;  /* 0x8000000068027812 */ /* 0x000fe800078e3cff */
[----:B------:R-:W-:Y:S03]  /*25c0*/  HMMA.1688.F32.TF32 R32, R68, R104, R32 ;  /* 0x000000684420723c */ /* 0x000fe60000081020 */
[----:B------:R-:W-:Y:S02]  /*25d0*/  LOP3.LUT R3, R105, 0x80000000, RZ, 0x3c, !PT ;  /* 0x8000000069037812 */ /* 0x000fe400078e3cff */
[----:B------:R-:W-:Y:S02]  /*25e0*/  LOP3.LUT R80, R110, 0x80000000, RZ, 0x3c, !PT ;  /* 0x800000006e507812 */ /* 0x000fe400078e3cff */
[----:B------:R-:W-:Y:S02]  /*25f0*/  LOP3.LUT R81, R111, 0x80000000, RZ, 0x3c, !PT ;  /* 0x800000006f517812 */ /* 0x000fe400078e3cff */
[C---:B------:R-:W-:Y:S01]  /*2600*/  LOP3.LUT R71, R117.reuse, 0x4, RZ, 0xc0, !PT ;  /* 0x0000000475477812 */ /* 0x040fe200078ec0ff */
[C---:B------:R-:W-:Y:S05]  /*2610*/  HMMA.1688.F32.TF32 R4, R72.reuse, R2, R4 ;  /* 0x000000024804723c */ /* 0x040fea0000081004 */
[C---:B------:R-:W-:Y:S02]  /*2620*/  LOP3.LUT R68, R118.reuse, 0x2, RZ, 0xc0, !PT ;  /* 0x0000000276447812 */ /* 0x040fe400078ec0ff */
[----:B------:R-:W-:Y:S01]  /*2630*/  LOP3.LUT R69, R118, 0x4, RZ, 0xc0, !PT ;  /* 0x0000000476457812 */ /* 0x000fe200078ec0ff */
[C---:B------:R-:W-:Y:S04]  /*2640*/  HMMA.1688.F32.TF32 R8, R72.reuse, R76, R8 ;  /* 0x0000004c4808723c */ /* 0x040fe80000081008 */
[----:B------:R-:W-:Y:S02]  /*2650*/  SHF.R.U32.HI R68, RZ, 0x1, R68 ;  /* 0x00000001ff447819 */ /* 0x000fe40000011644 */
[C---:B------:R-:W-:Y:S02]  /*2660*/  LOP3.LUT R70, R117.reuse, 0x2, RZ, 0xc0, !PT ;  /* 0x0000000275467812 */ /* 0x040fe400078ec0ff */
[----:B------:R-:W-:Y:S01]  /*2670*/  ISETP.NE.U32.AND P6, PT, R68, RZ, PT ;  /* 0x000000ff4400720c */ /* 0x000fe20003fc5070 */
[C---:B------:R-:W-:Y:S03]  /*2680*/  HMMA.1688.F32.TF32 R12, R72.reuse, R78, R12 ;  /* 0x0000004e480c723c */ /* 0x040fe6000008100c */
[----:B------:R-:W-:Y:S02]  /*2690*/  SHF.R.U32.HI R68, RZ, 0x2, R69 ;  /* 0x00000002ff447819 */ /* 0x000fe40000011645 */
[----:B------:R-:W-:Y:S02]  /*26a0*/  LOP3.LUT R69, R118, 0x8, RZ, 0xc0, !PT ;  /* 0x0000000876457812 */ /* 0x000fe400078ec0ff */
[----:B------:R-:W-:Y:S01]  /*26b0*/  ISETP.NE.U32.AND P5, PT, R68, RZ, PT ;  /* 0x000000ff4400720c */ /* 0x000fe20003fa5070 */
[C---:B------:R-:W-:Y:S04]  /*26c0*/  HMMA.1688.F32.TF32 R16, R72.reuse, R80, R16 ;  /* 0x000000504810723c */ /* 0x040fe80000081010 */
[----:B------:R2:W-:Y:S01]  /*26d0*/  @P6 LDGSTS.E.LTC128B.64 [R82+0x80], [R122.64+0x80] ;  /* 0x000800807a526fae */ /* 0x0005e2000b921b4e */
[----:B------:R-:W-:Y:S02]  /*26e0*/  SHF.R.U32.HI R69, RZ, 0x3, R69 ;  /* 0x00000003ff457819 */ /* 0x000fe40000011645 */
[----:B------:R-:W-:Y:S01]  /*26f0*/  LOP3.LUT P6, RZ, R117, 0x1, RZ, 0xc0, !PT ;  /* 0x0000000175ff7812 */ /* 0x000fe200078cc0ff */
[C---:B------:R-:W-:Y:S03]  /*2700*/  HMMA.1688.F32.TF32 R20, R72.reuse, R114, R20 ;  /* 0x000000724814723c */ /* 0x040fe60000081014 */
[----:B------:R-:W-:Y:S01]  /*2710*/  ISETP.NE.U32.AND P4, PT, R69, RZ, PT ;  /* 0x000000ff4500720c */ /* 0x000fe20003f85070 */
[----:B------:R2:W-:Y:S01]  /*2720*/  @P5 LDGSTS.E.LTC128B.64 [R82+0x100], [R122.64+0x100] ;  /* 0x001001007a525fae */ /* 0x0005e2000b921b4e */
[----:B------:R-:W-:Y:S02]  /*2730*/  SHF.R.U32.HI R68, RZ, 0x1, R70 ;  /* 0x00000001ff447819 */ /* 0x000fe40000011646 */
[----:B------:R-:W-:Y:S01]  /*2740*/  LOP3.LUT R70, R117, 0x8, RZ, 0xc0, !PT ;  /* 0x0000000875467812 */ /* 0x000fe200078ec0ff */
[C---:B------:R-:W-:Y:S03]  /*2750*/  HMMA.1688.F32.TF32 R24, R72.reuse, R112, R24 ;  /* 0x000000704818723c */ /* 0x040fe60000081018 */
[----:B------:R-:W-:Y:S02]  /*2760*/  ISETP.NE.U32.AND P3, PT, R68, RZ, PT ;  /* 0x000000ff4400720c */ /* 0x000fe40003f65070 */
[----:B------:R-:W-:Y:S02]  /*2770*/  SHF.R.U32.HI R69, RZ, 0x2, R71 ;  /* 0x00000002ff457819 */ /* 0x000fe40000011647 */
[----:B-1----:R-:W-:Y:S01]  /*2780*/  LOP3.LUT R71, R90, 0xff800000, RZ, 0xc0, !PT ;  /* 0xff8000005a477812 */ /* 0x002fe200078ec0ff */
[----:B------:R2:W-:Y:S01]  /*2790*/  @P4 LDGSTS.E.LTC128B.64 [R82+0x180], [R122.64+0x180] ;  /* 0x001801807a524fae */ /* 0x0005e2000b921b4e */
[----:B------:R-:W-:Y:S01]  /*27a0*/  ISETP.NE.U32.AND P2, PT, R69, RZ, PT ;  /* 0x000000ff4500720c */ /* 0x000fe20003f45070 */
[C---:B------:R-:W-:Y:S03]  /*27b0*/  HMMA.1688.F32.TF32 R28, R72.reuse, R94, R28 ;  /* 0x0000005e481c723c */ /* 0x040fe6000008101c */
[----:B------:R-:W-:Y:S01]  /*27c0*/  IADD3 R126, P4, R120, c[0x0][0x1b8], RZ ;  /* 0x00006e00787e7a10 */ /* 0x000fe20007f9e0ff */
[----:B------:R1:W-:Y:S01]  /*27d0*/  @P6 LDGSTS.E.LTC128B.64 [R82+0x6000], [R120.64] ;  /* 0x0600000078526fae */ /* 0x0003e2000b921b4e */
[----:B------:R-:W-:Y:S01]  /*27e0*/  SHF.R.U32.HI R68, RZ, 0x3, R70 ;  /* 0x00000003ff447819 */ /* 0x000fe20000011646 */
[----:B------:R-:W-:Y:S01]  /*27f0*/  FFMA R71, R71, 0.00048828125, R90 ;  /* 0x3a00000047477823 */ /* 0x000fe2000000005a */
[----:B------:R-:W-:Y:S01]  /*2800*/  LOP3.LUT R70, R88, 0xff800000, RZ, 0xc0, !PT ;  /* 0xff80000058467812 */ /* 0x000fe200078ec0ff */
[-C--:B------:R-:W-:Y:S02]  /*2810*/  HMMA.1688.F32.TF32 R32, R72, R92.reuse, R32 ;  /* 0x0000005c4820723c */ /* 0x080fe40000081020 */
[----:B------:R1:W-:Y:S01]  /*2820*/  @P3 LDGSTS.E.LTC128B.64 [R82+0x6080], [R120.64+0x80] ;  /* 0x0608008078523fae */ /* 0x0003e2000b921b4e */
[----:B------:R-:W-:Y:S01]  /*2830*/  ISETP.NE.U32.AND P1, PT, R68, RZ, PT ;  /* 0x000000ff4400720c */ /* 0x000fe20003f25070 */
[----:B------:R-:W-:Y:S01]  /*2840*/  FFMA R70, R70, 0.00048828125, R88 ;  /* 0x3a00000046467823 */ /* 0x000fe20000000058 */
[----:B------:R-:W-:Y:S02]  /*2850*/  LOP3.LUT R68, R84, 0xff800000, RZ, 0xc0, !PT ;  /* 0xff80000054447812 */ /* 0x000fe400078ec0ff */
[----:B------:R-:W-:Y:S01]  /*2860*/  LOP3.LUT R69, R118, 0x100, RZ, 0xc0, !PT ;  /* 0x0000010076457812 */ /* 0x000fe200078ec0ff */
[----:B------:R1:W-:Y:S01]  /*2870*/  @P2 LDGSTS.E.LTC128B.64 [R82+0x6100], [R120.64+0x100] ;  /* 0x0610010078522fae */ /* 0x0003e2000b921b4e */
[----:B------:R-:W-:Y:S03]  /*2880*/  LOP3.LUT R74, R117, 0x200, RZ, 0xc0, !PT ;  /* 0x00000200754a7812 */ /* 0x000fe600078ec0ff */
[----:B------:R-:W-:Y:S01]  /*2890*/  SHF.R.U32.HI R69, RZ, 0x8, R69 ;  /* 0x00000008ff457819 */ /* 0x000fe20000011645 */
[----:B------:R-:W-:Y:S01]  /*28a0*/  FFMA R68, R68, 0.00048828125, R84 ;  /* 0x3a00000044447823 */ /* 0x000fe20000000054 */
[----:B------:R-:W-:Y:S02]  /*28b0*/  LOP3.LUT R84, R85, 0xff800000, RZ, 0xc0, !PT ;  /* 0xff80000055547812 */ /* 0x000fe400078ec0ff */
[----:B------:R1:W-:Y:S01]  /*28c0*/  @P1 LDGSTS.E.LTC128B.64 [R82+0x6180], [R120.64+0x180] ;  /* 0x0618018078521fae */ /* 0x0003e2000b921b4e */
[----:B------:R-:W-:Y:S02]  /*28d0*/  ISETP.NE.U32.AND P0, PT, R69, RZ, PT ;  /* 0x000000ff4500720c */ /* 0x000fe40003f05070 */
[----:B------:R-:W-:Y:S01]  /*28e0*/  LOP3.LUT R69, R86, 0xff800000, RZ, 0xc0, !PT ;  /* 0xff80000056457812 */ /* 0x000fe200078ec0ff */
[----:B------:R-:W-:Y:S01]  /*28f0*/  FFMA R84, R84, 0.00048828125, R85 ;  /* 0x3a00000054547823 */ /* 0x000fe20000000055 */
[C---:B------:R-:W-:Y:S02]  /*2900*/  LOP3.LUT R72, R118.reuse, 0x400, RZ, 0xc0, !PT ;  /* 0x0000040076487812 */ /* 0x040fe400078ec0ff */
[C---:B------:R-:W-:Y:S01]  /*2910*/  LOP3.LUT R83, R118.reuse, 0x200, RZ, 0xc0, !PT ;  /* 0x0000020076537812 */ /* 0x040fe200078ec0ff */
[----:B------:R-:W-:Y:S01]  /*2920*/  FFMA R69, R69, 0.00048828125, R86 ;  /* 0x3a00000045457823 */ /* 0x000fe20000000056 */
[----:B------:R-:W-:Y:S02]  /*2930*/  SHF.R.U32.HI R72, RZ, 0xa, R72 ;  /* 0x0000000aff487819 */ /* 0x000fe40000011648 */
[----:B------:R-:W-:Y:S02]  /*2940*/  SHF.R.U32.HI R83, RZ, 0x9, R83 ;  /* 0x00000009ff537819 */ /* 0x000fe40000011653 */
[----:B------:R-:W-:Y:S01]  /*2950*/  LOP3.LUT R73, R118, 0x800, RZ, 0xc0, !PT ;  /* 0x0000080076497812 */ /* 0x000fe200078ec0ff */
[----:B------:R3:W-:Y:S01]  /*2960*/  @P0 LDGSTS.E.LTC128B.64 [R82+0x1000], [R124.64] ;  /* 0x010000007c520fae */ /* 0x0007e2000b921b4e */
[C---:B------:R-:W-:Y:S04]  /*2970*/  HMMA.1688.F32.TF32 R36, R68.reuse, R92, R36 ;  /* 0x0000005c4424723c */ /* 0x040fe80000081024 */
[----:B------:R-:W-:Y:S02]  /*2980*/  ISETP.NE.U32.AND P5, PT, R83, RZ, PT ;  /* 0x000000ff5300720c */ /* 0x000fe40003fa5070 */
[----:B------:R-:W-:Y:S02]  /*2990*/  IADD3.X R127, R121, c[0x0][0x1bc], RZ, P4, !PT ;  /* 0x00006f00797f7a10 */ /* 0x000fe400027fe4ff */
[----:B------:R-:W-:Y:S01]  /*29a0*/  ISETP.NE.U32.AND P4, PT, R72, RZ, PT ;  /* 0x000000ff4800720c */ /* 0x000fe20003f85070 */
[C---:B------:R-:W-:Y:S03]  /*29b0*/  HMMA.1688.F32.TF32 R40, R68.reuse, R94, R40 ;  /* 0x0000005e4428723c */ /* 0x040fe60000081028 */
[----:B------:R-:W-:Y:S02]  /*29c0*/  SHF.R.U32.HI R73, RZ, 0xb, R73 ;  /* 0x0000000bff497819 */ /* 0x000fe40000011649 */
[----:B------:R-:W-:Y:S02]  /*29d0*/  LOP3.LUT R72, R117, 0x100, RZ, 0xc0, !PT ;  /* 0x0000010075487812 */ /* 0x000fe400078ec0ff */
[----:B------:R-:W-:Y:S01]  /*29e0*/  ISETP.NE.U32.AND P6, PT, R73, RZ, PT ;  /* 0x000000ff4900720c */ /* 0x000fe20003fc5070 */
[----:B------:R3:W-:Y:S01]  /*29f0*/  @P5 LDGSTS.E.LTC128B.64 [R82+0x1080], [R124.64+0x80] ;  /* 0x010800807c525fae */ /* 0x0007e2000b921b4e */
[----:B------:R-:W-:Y:S01]  /*2a00*/  SHF.R.U32.HI R72, RZ, 0x8, R72 ;  /* 0x00000008ff487819 */ /* 0x000fe20000011648 */
[C---:B------:R-:W-:Y:S03]  /*2a10*/  HMMA.1688.F32.TF32 R44, R68.reuse, R112, R44 ;  /* 0x00000070442c723c */ /* 0x040fe6000008102c */
[----:B------:R-:W-:Y:S01]  /*2a20*/  ISETP.NE.U32.AND P3, PT, R72, RZ, PT ;  /* 0x000000ff4800720c */ /* 0x000fe20003f65070 */
[----:B------:R3:W-:Y:S01]  /*2a30*/  @P4 LDGSTS.E.LTC128B.64 [R82+0x1100], [R124.64+0x100] ;  /* 0x011001007c524fae */ /* 0x0007e2000b921b4e */
[----:B------:R-:W-:Y:S02]  /*2a40*/  SHF.R.U32.HI R72, RZ, 0x9, R74 ;  /* 0x00000009ff487819 */ /* 0x000fe4000001164a */
[C---:B------:R-:W-:Y:S01]  /*2a50*/  LOP3.LUT R74, R117.reuse, 0x400, RZ, 0xc0, !PT ;  /* 0x00000400754a7812 */ /* 0x040fe200078ec0ff */
[C---:B------:R-:W-:Y:S02]  /*2a60*/  HMMA.1688.F32.TF32 R48, R68.reuse, R114, R48 ;  /* 0x000000724430723c */ /* 0x040fe40000081030 */
[----:B------:R3:W-:Y:S01]  /*2a70*/  @P6 LDGSTS.E.LTC128B.64 [R82+0x1180], [R124.64+0x180] ;  /* 0x011801807c526fae */ /* 0x0007e2000b921b4e */
[----:B------:R-:W-:Y:S02]  /*2a80*/  ISETP.NE.U32.AND P2, PT, R72, RZ, PT ;  /* 0x000000ff4800720c */ /* 0x000fe40003f45070 */
[----:B------:R-:W-:Y:S02]  /*2a90*/  SHF.R.U32.HI R72, RZ, 0xa, R74 ;  /* 0x0000000aff487819 */ /* 0x000fe4000001164a */
[----:B------:R-:W-:Y:S01]  /*2aa0*/  LOP3.LUT R73, R117, 0x800, RZ, 0xc0, !PT ;  /* 0x0000080075497812 */ /* 0x000fe200078ec0ff */
[----:B------:R3:W-:Y:S01]  /*2ab0*/  @P3 LDGSTS.E.LTC128B.64 [R82+0x7000], [R126.64] ;  /* 0x070000007e523fae */ /* 0x0007e2000b921b4e */
[----:B------:R-:W-:Y:S01]  /*2ac0*/  ISETP.NE.U32.AND P1, PT, R72, RZ, PT ;  /* 0x000000ff4800720c */ /* 0x000fe20003f25070 */
[C---:B------:R-:W-:Y:S03]  /*2ad0*/  HMMA.1688.F32.TF32 R52, R68.reuse, R110, R52 ;  /* 0x0000006e4434723c */ /* 0x040fe60000081034 */
[----:B------:R-:W-:Y:S02]  /*2ae0*/  SHF.R.U32.HI R73, RZ, 0xb, R73 ;  /* 0x0000000bff497819 */ /* 0x000fe40000011649 */
[----:B------:R-:W-:Y:S01]  /*2af0*/  LOP3.LUT R72, R87, 0xff800000, RZ, 0xc0, !PT ;  /* 0xff80000057487812 */ /* 0x000fe200078ec0ff */
[----:B------:R3:W-:Y:S01]  /*2b00*/  @P2 LDGSTS.E.LTC128B.64 [R82+0x7080], [R126.64+0x80] ;  /* 0x070800807e522fae */ /* 0x0007e2000b921b4e */
[----:B------:R-:W-:Y:S01]  /*2b10*/  ISETP.NE.U32.AND P0, PT, R73, RZ, PT ;  /* 0x000000ff4900720c */ /* 0x000fe20003f05070 */
[C---:B------:R-:W-:Y:S03]  /*2b20*/  HMMA.1688.F32.TF32 R56, R68.reuse, R108, R56 ;  /* 0x0000006c4438723c */ /* 0x040fe60000081038 */
[----:B------:R-:W-:Y:S01]  /*2b30*/  ISETP.GT.AND P2, PT, R119, -0x1, PT ;  /* 0xffffffff7700780c */ /* 0x000fe20003f44270 */
[----:B------:R3:W-:Y:S01]  /*2b40*/  @P1 LDGSTS.E.LTC128B.64 [R82+0x7100], [R126.64+0x100] ;  /* 0x071001007e521fae */ /* 0x0007e2000b921b4e */
[----:B------:R-:W-:Y:S01]  /*2b50*/  LOP3.LUT R86, R89, 0xff800000, RZ, 0xc0, !PT ;  /* 0xff80000059567812 */ /* 0x000fe200078ec0ff */
[----:B------:R-:W-:Y:S01]  /*2b60*/  FFMA R85, R72, 0.00048828125, R87 ;  /* 0x3a00000048557823 */ /* 0x000fe20000000057 */
[----:B------:R-:W-:Y:S01]  /*2b70*/  LOP3.LUT R87, R91, 0xff800000, RZ, 0xc0, !PT ;  /* 0xff8000005b577812 */ /* 0x000fe200078ec0ff */
[C---:B------:R-:W-:Y:S04]  /*2b80*/  HMMA.1688.F32.TF32 R60, R68.reuse, R106, R60 ;  /* 0x0000006a443c723c */ /* 0x040fe8000008103c */
[----:B------:R3:W-:Y:S01]  /*2b90*/  @P0 LDGSTS.E.LTC128B.64 [R82+0x7180], [R126.64+0x180] ;  /* 0x071801807e520fae */ /* 0x0007e2000b921b4e */
[----:B------:R-:W-:Y:S01]  /*2ba0*/  FFMA R86, R86, 0.00048828125, R89 ;  /* 0x3a00000056567823 */ /* 0x000fe20000000059 */
[----:B------:R-:W-:Y:S01]  /*2bb0*/  IADD3 R119, R119, -0x1, RZ ;  /* 0xffffffff77777810 */ /* 0x000fe20007ffe0ff */
[----:B------:R-:W-:Y:S01]  /*2bc0*/  FFMA R87, R87, 0.00048828125, R91 ;  /* 0x3a00000057577823 */ /* 0x000fe2000000005b */
[----:B------:R-:W-:Y:S02]  /*2bd0*/  HMMA.1688.F32.TF32 R64, R68, R104, R64 ;  /* 0x000000684440723c */ /* 0x000fe40000081040 */
[----:B------:R-:W0:Y:S01]  /*2be0*/  LDGDEPBAR ;  /* 0x00000000000079af */ /* 0x000e220000000000 */
[----:B------:R-:W-:Y:S02]  /*2bf0*/  ISETP.NE.AND P3, PT, R119, RZ, PT ;  /* 0x000000ff7700720c */ /* 0x000fe40003f65270 */
[----:B--2---:R-:W-:Y:S02]  /*2c00*/  IADD3 R123, P1, R124, c[0x0][0x190], RZ ;  /* 0x000064007c7b7a10 */ /* 0x004fe40007f3e0ff */
[----:B-1----:R-:W-:Y:S01]  /*2c10*/  IADD3 R121, P0, R126, c[0x0][0x1c0], RZ ;  /* 0x000070007e797a10 */ /* 0x002fe20007f1e0ff */
[C---:B------:R-:W-:Y:S05]  /*2c20*/  HMMA.1688.F32.TF32 R36, R84.reuse, R2, R36 ;  /* 0x000000025424723c */ /* 0x040fea0000081024 */
[----:B------:R-:W-:Y:S02]  /*2c30*/  SEL R118, R118, RZ, P3 ;  /* 0x000000ff76767207 */ /* 0x000fe40001800000 */
[----:B------:R-:W-:Y:S01]  /*2c40*/  SEL R117, R117, RZ, P3 ;  /* 0x000000ff75757207 */ /* 0x000fe20001800000 */
[C---:B------:R-:W-:Y:S04]  /*2c50*/  HMMA.1688.F32.TF32 R40, R84.reuse, R76, R40 ;  /* 0x0000004c5428723c */ /* 0x040fe80000081028 */
[----:B------:R-:W-:Y:S02]  /*2c60*/  IADD3.X R122, R125, c[0x0][0x194], RZ, P1, !PT ;  /* 0x000065007d7a7a10 */ /* 0x000fe40000ffe4ff */
[----:B------:R-:W-:Y:S02]  /*2c70*/  IADD3.X R120, R127, c[0x0][0x1c4], RZ, P0, !PT ;  /* 0x000071007f787a10 */ /* 0x000fe400007fe4ff */
[C---:B------:R-:W-:Y:S01]  /*2c80*/  HMMA.1688.F32.TF32 R44, R84.reuse, R78, R44 ;  /* 0x0000004e542c723c */ /* 0x040fe2000008102c */
[----:B------:R-:W-:Y:S04]  /*2c90*/  DEPBAR.LE SB0, 0x1 ;  /* 0x000080400000791a */ /* 0x000fe80000000000 */
[----:B------:R-:W-:Y:S03]  /*2ca0*/  BAR.SYNC.DEFER_BLOCKING 0x0 ;  /* 0x0000000000007b1d */ /* 0x000fe60000010000 */
[C---:B------:R-:W-:Y:S08]  /*2cb0*/  HMMA.1688.F32.TF32 R48, R84.reuse, R80, R48 ;  /* 0x000000505430723c */ /* 0x040ff00000081030 */
[C---:B------:R-:W-:Y:S08]  /*2cc0*/  HMMA.1688.F32.TF32 R52, R84.reuse, R114, R52 ;  /* 0x000000725434723c */ /* 0x040ff00000081034 */
[C---:B------:R-:W-:Y:S01]  /*2cd0*/  HMMA.1688.F32.TF32 R56, R84.reuse, R112, R56 ;  /* 0x000000705438723c */ /* 0x040fe20000081038 */
[----:B------:R-:W1:Y:S07]  /*2ce0*/  LDS.128 R68, [R0+UR5] ;  /* 0x0000000500447984 */ /* 0x000e6e0008000c00 */
[C---:B------:R-:W-:Y:S01]  /*2cf0*/  HMMA.1688.F32.TF32 R60, R84.reuse, R94, R60 ;  /* 0x0000005e543c723c */ /* 0x040fe2000008103c */
[----:B------:R-:W2:Y:S07]  /*2d00*/  LDS.128 R88, [R0+UR5+0x800] ;  /* 0x0008000500587984 */ /* 0x000eae0008000c00 */
[----:B------:R-:W-:Y:S01]  /*2d10*/  HMMA.1688.F32.TF32 R64, R84, R92, R64 ;  /* 0x0000005c5440723c */ /* 0x000fe20000081040 */
[----:B------:R-:W4:Y:S08]  /*2d20*/  LDS.128 R100, [R0+UR5+0x80] ;  /* 0x0000800500647984 */ /* 0x000f300008000c00 */
[----:B------:R-:W5:Y:S08]  /*2d30*/  LDS.128 R104, [R0+UR5+0x880] ;  /* 0x0008800500687984 */ /* 0x000f700008000c00 */
[----:B------:R-:W5:Y:S01]  /*2d40*/  LDS.128 R72, [R0+UR4+0x6000] ;  /* 0x0060000400487984 */ /* 0x000f620008000c00 */
[----:B-1----:R-:W-:Y:S07]  /*2d50*/  LOP3.LUT R2, R68, 0xff800000, RZ, 0xc0, !PT ;  /* 0xff80000044027812 */ /* 0x002fee00078ec0ff */
[----:B------:R-:W1:Y:S01]  /*2d60*/  LDS.128 R76, [R0+UR4+0x6080] ;  /* 0x00608004004c7984 */ /* 0x000e620008000c00 */
[----:B------:R-:W-:Y:S02]  /*2d70*/  LOP3.LUT R81, R71, 0xff800000, RZ, 0xc0, !PT ;  /* 0xff80000047517812 */ /* 0x000fe400078ec0ff */
[----:B------:R-:W-:Y:S01]  /*2d80*/  LOP3.LUT R80, R69, 0xff800000, RZ, 0xc0, !PT ;  /* 0xff80000045507812 */ /* 0x000fe200078ec0ff */
[----:B------:R-:W-:Y:S01]  /*2d90*/  FFMA R68, R2, 0.00048828125, R68 ;  /* 0x3a00000002447823 */ /* 0x000fe20000000044 */
[----:B------:R-:W-:Y:S01]  /*2da0*/  LOP3.LUT R3, R70, 0xff800000, RZ, 0xc0, !PT ;  /* 0xff80000046037812 */ /* 0x000fe200078ec0ff */
[----:B------:R-:W-:Y:S01]  /*2db0*/  FFMA R81, R81, 0.00048828125, R71 ;  /* 0x3a00000051517823 */ /* 0x000fe20000000047 */
[----:B--2---:R-:W-:Y:S01]  /*2dc0*/  LOP3.LUT R2, R88, 0xff800000, RZ, 0xc0, !PT ;  /* 0xff80000058027812 */ /* 0x004fe200078ec0ff */
[----:B------:R-:W-:Y:S01]  /*2dd0*/  FFMA R80, R80, 0.00048828125, R69 ;  /* 0x3a00000050507823 */ /* 0x000fe20000000045 */
[----:B------:R-:W2:Y:S01]  /*2de0*/  LDS.128 R96, [R0+UR4+0x6800] ;  /* 0x0068000400607984 */ /* 0x000ea20008000c00 */
[----:B------:R-:W-:Y:S01]  /*2df0*/  FFMA R69, R3, 0.00048828125, R70 ;  /* 0x3a00000003457823 */ /* 0x000fe20000000046 */
[----:B------:R-:W-:Y:S01]  /*2e00*/  LOP3.LUT R71, R90, 0xff800000, RZ, 0xc0, !PT ;  /* 0xff8000005a477812 */ /* 0x000fe200078ec0ff */
[----:B------:R-:W-:Y:S01]  /*2e10*/  FFMA R70, R2, 0.00048828125, R88 ;  /* 0x3a00000002467823 */ /* 0x000fe20000000058 */
[----:B---3--:R-:W-:Y:S02]  /*2e20*/  LOP3.LUT R82, R89, 0xff800000, RZ, 0xc0, !PT ;  /* 0xff80000059527812 */ /* 0x008fe400078ec0ff */
[----:B----4-:R-:W-:Y:S01]  /*2e30*/  LOP3.LUT R88, R100, 0xff800000, RZ, 0xc0, !PT ;  /* 0xff80000064587812 */ /* 0x010fe200078ec0ff */
[----:B------:R-:W-:Y:S01]  /*2e40*/  FFMA R71, R71, 0.00048828125, R90 ;  /* 0x3a00000047477823 */ /* 0x000fe2000000005a */
[----:B------:R-:W3:Y:S01]  /*2e50*/  LDS.128 R112, [R0+UR4+0x6880] ;  /* 0x0068800400707984 */ /* 0x000ee20008000c00 */
[----:B------:R-:W-:Y:S01]  /*2e60*/  FFMA R82, R82, 0.00048828125, R89 ;  /* 0x3a00000052527823 */ /* 0x000fe20000000059 */
[----:B------:R-:W-:Y:S01]  /*2e70*/  LOP3.LUT R83, R91, 0xff800000, RZ, 0xc0, !PT ;  /* 0xff8000005b537812 */ /* 0x000fe200078ec0ff */
[----:B------:R-:W-:Y:S01]  /*2e80*/  FFMA R88, R88, 0.00048828125, R100 ;  /* 0x3a00000058587823 */ /* 0x000fe20000000064 */
[----:B------:R-:W-:Y:S02]  /*2e90*/  LOP3.LUT R92, R101, 0xff800000, RZ, 0xc0, !PT ;  /* 0xff800000655c7812 */ /* 0x000fe400078ec0ff */
[----:B-----5:R-:W-:Y:S01]  /*2ea0*/  LOP3.LUT R90, R104, 0xff800000, RZ, 0xc0, !PT ;  /* 0xff800000685a7812 */ /* 0x020fe200078ec0ff */
        /* <DEDUP_REMOVED lines=41> */
[----:B------:R-:W-:Y:S01]  /*3140*/  LOP3.LUT R77, R112, 0xff800000, RZ, 0xc0, !PT ;  /* 0xff800000704d7812 */ /* 0x000fe200078ec0ff */
[----:B------:R-:W-:Y:S02]  /*3150*/  FFMA R101, R101, 0.00048828125, R115 ;  /* 0x3a00000065657823 */ /* 0x000fe40000000073 */
[----:B------:R-:W-:Y:S02]  /*3160*/  FFMA R79, R79, 0.00048828125, R114 ;  /* 0x3a0000004f4f7823 */ /* 0x000fe40000000072 */
[----:B------:R-:W-:Y:S01]  /*3170*/  FFMA R77, R77, 0.00048828125, R112 ;  /* 0x3a0000004d4d7823 */ /* 0x000fe20000000070 */
[----:B------:R-:W-:-:S05]  /*3180*/  @P2 BRA `(.L_x_665) ;  /* 0xffffebd000002947 */ /* 0x000fca000383ffff */
.L_x_664:
[----:B------:R-:W0:Y:S01]  /*3190*/  LDGDEPBAR ;  /* 0x00000000000079af */ /* 0x000e220000000000 */
[----:B------:R-:W-:-:S03]  /*31a0*/  ISETP.NE.U32.AND P0, PT, RZ, c[0x0][0x2a0], PT ;  /* 0x0000a800ff007a0c */ /* 0x000fc60003f05070 */
[----:B------:R-:W0:Y:S01]  /*31b0*/  LDGDEPBAR ;  /* 0x00000000000079af */ /* 0x000e220000000000 */
[----:B------:R-:W-:Y:S01]  /*31c0*/  ISETP.NE.AND.EX P0, PT, RZ, c[0x0][0x2a4], PT, P0 ;  /* 0x0000a900ff007a0c */ /* 0x000fe20003f05300 */
[----:B------:R-:W-:-:S04]  /*31d0*/  DEPBAR.LE SB0, 0x0 ;  /* 0x000080000000791a */ /* 0x000fc80000000000 */
[----:B------:R-:W-:Y:S08]  /*31e0*/  BAR.SYNC.DEFER_BLOCKING 0x0 ;  /* 0x0000000000007b1d */ /* 0x000ff00000010000 */
[----:B------:R-:W-:Y:S05]  /*31f0*/  @!P0 BRA `(.L_x_666) ;  /* 0x0000009000008947 */ /* 0x000fea0003800000 */
[----:B------:R-:W-:Y:S02]  /*3200*/  IMAD.MOV.U32 R2, RZ, RZ, c[0x0][0x2a0] ;  /* 0x0000a800ff027624 */ /* 0x000fe400078e00ff */
[----:B------:R-:W-:-:S06]  /*3210*/  IMAD.MOV.U32 R3, RZ, RZ, c[0x0][0x2a4] ;  /* 0x0000a900ff037624 */ /* 0x000fcc00078e00ff */
[----:B------:R-:W2:Y:S02]  /*3220*/  LDG.E.64 R2, [R2.64] ;  /* 0x0000000e02027981 */ /* 0x000ea4000c1e1b00 */
[----:B--2---:R-:W-:-:S04]  /*3230*/  ISETP.NE.U32.AND P0, PT, R2, RZ, PT ;  /* 0x000000ff0200720c */ /* 0x004fc80003f05070 */
[----:B------:R-:W-:-:S13]  /*3240*/  ISETP.NE.AND.EX P0, PT, R3, RZ, PT, P0 ;  /* 0x000000ff0300720c */ /* 0x000fda0003f05300 */
[----:B------:R-:W-:Y:S05]  /*3250*/  @!P0 BRA `(.L_x_666) ;  /* 0x0000003000008947 */ /* 0x000fea0003800000 */
[----:B------:R1:W5:Y:S04]  /*3260*/  LD.E R101, [R2.64] ;  /* 0x0000000e02657980 */ /* 0x000368000c101900 */
[----:B------:R1:W5:Y:S01]  /*3270*/  LD.E R100, [R2.64+0x4] ;  /* 0x0000040e02647980 */ /* 0x000362000c101900 */
[----:B------:R-:W-:Y:S05]  /*3280*/  BRA `(.L_x_667) ;  /* 0x000000a000007947 */ /* 0x000fea0003800000 */
.L_x_666:
[----:B------:R-:W-:-:S04]  /*3290*/  ISETP.NE.U32.AND P0, PT, RZ, c[0x0][0x290], PT ;  /* 0x0000a400ff007a0c */ /* 0x000fc80003f05070 */
[----:B------:R-:W-:-:S13]  /*32a0*/  ISETP.NE.AND.EX P0, PT, RZ, c[0x0][0x294], PT, P0 ;  /* 0x0000a500ff007a0c */ /* 0x000fda0003f05300 */
[----:B------:R-:W-:Y:S05]  /*32b0*/  @!P0 BRA `(.L_x_668) ;  /* 0x0000005000008947 */ /* 0x000fea0003800000 */
[----:B------:R-:W-:Y:S02]  /*32c0*/  MOV R2, c[0x0][0x290] ;  /* 0x0000a40000027a02 */ /* 0x000fe40000000f00 */
[----:B------:R-:W-:-:S05]  /*32d0*/  MOV R3, c[0x0][0x294] ;  /* 0x0000a50000037a02 */ /* 0x000fca0000000f00 */
[----:B------:R1:W5:Y:S04]  /*32e0*/  LDG.E R101, [R2.64] ;  /* 0x0000000e02657981 */ /* 0x000368000c1e1900 */
[----:B------:R1:W5:Y:S01]  /*32f0*/  LDG.E R100, [R2.64+0x4] ;  /* 0x0000040e02647981 */ /* 0x000362000c1e1900 */
[----:B------:R-:W-:Y:S05]  /*3300*/  BRA `(.L_x_667) ;  /* 0x0000002000007947 */ /* 0x000fea0003800000 */
.L_x_668:
[----:B------:R-:W-:Y:S02]  /*3310*/  MOV R101, c[0x0][0x280] ;  /* 0x0000a00000657a02 */ /* 0x000fe40000000f00 */
[----:B------:R-:W-:Y:S02]  /*3320*/  MOV R100, c[0x0][0x284] ;  /* 0x0000a10000647a02 */ /* 0x000fe40000000f00 */
.L_x_667:
[----:B------:R-:W-:-:S04]  /*3330*/  ISETP.NE.U32.AND P0, PT, RZ, c[0x0][0x2a8], PT ;  /* 0x0000aa00ff007a0c */ /* 0x000fc80003f05070 */
[----:B------:R-:W-:-:S13]  /*3340*/  ISETP.NE.AND.EX P0, PT, RZ, c[0x0][0x2ac], PT, P0 ;  /* 0x0000ab00ff007a0c */ /* 0x000fda0003f05300 */
[----:B------:R-:W-:Y:S05]  /*3350*/  @!P0 BRA `(.L_x_669) ;  /* 0x0000009000008947 */ /* 0x000fea0003800000 */
[----:B-1----:R-:W-:Y:S02]  /*3360*/  IMAD.MOV.U32 R2, RZ, RZ, c[0x0][0x2a8] ;  /* 0x0000aa00ff027624 */ /* 0x002fe400078e00ff */
        /* <DEDUP_REMOVED lines=8> */
.L_x_669:
[----:B------:R-:W-:-:S04]  /*33f0*/  ISETP.NE.U32.AND P0, PT, RZ, c[0x0][0x298], PT ;  /* 0x0000a600ff007a0c */ /* 0x000fc80003f05070 */
[----:B------:R-:W-:-:S13]  /*3400*/  ISETP.NE.AND.EX P0, PT, RZ, c[0x0][0x29c], PT, P0 ;  /* 0x0000a700ff007a0c */ /* 0x000fda0003f05300 */
[----:B------:R-:W-:Y:S05]  /*3410*/  @!P0 BRA `(.L_x_671) ;  /* 0x0000005000008947 */ /* 0x000fea0003800000 */
[----:B-1----:R-:W-:Y:S02]  /*3420*/  MOV R2, c[0x0][0x298] ;  /* 0x0000a60000027a02 */ /* 0x002fe40000000f00 */
[----:B------:R-:W-:-:S05]  /*3430*/  MOV R3, c[0x0][0x29c] ;  /* 0x0000a70000037a02 */ /* 0x000fca0000000f00 */
[----:B------:R1:W5:Y:S04]  /*3440*/  LDG.E R105, [R2.64] ;  /* 0x0000000e02697981 */ /* 0x000368000c1e1900 */
[----:B------:R1:W5:Y:S01]  /*3450*/  LDG.E R104, [R2.64+0x4] ;  /* 0x0000040e02687981 */ /* 0x000362000c1e1900 */
[----:B------:R-:W-:Y:S05]  /*3460*/  BRA `(.L_x_670) ;  /* 0x0000002000007947 */ /* 0x000fea0003800000 */
.L_x_671:
[----:B------:R-:W-:Y:S02]  /*3470*/  MOV R105, c[0x0][0x288] ;  /* 0x0000a20000697a02 */ /* 0x000fe40000000f00 */
[----:B------:R-:W-:Y:S02]  /*3480*/  MOV R104, c[0x0][0x28c] ;  /* 0x0000a30000687a02 */ /* 0x000fe40000000f00 */
.L_x_670:
[----:B------:R-:W2:Y:S01]  /*3490*/  S2R R0, SR_TID.X ;  /* 0x0000000000007919 */ /* 0x000ea20000002100 */
[----:B------:R-:W3:Y:S01]  /*34a0*/  S2UR UR5, SR_CTAID.Y ;  /* 0x00000000000579c3 */ /* 0x000ee20000002600 */
[----:B------:R-:W-:Y:S01]  /*34b0*/  UMOV UR6, 0xffffffff ;  /* 0xffffffff00067882 */ /* 0x000fe20000000000 */
[----:B-----5:R-:W-:Y:S01]  /*34c0*/  FSETP.NEU.AND P2, PT, R105, RZ, PT ;  /* 0x000000ff6900720b */ /* 0x020fe20003f4d000 */
[----:B-1----:R-:W1:Y:S01]  /*34d0*/  S2R R2, SR_CTAID.X ;  /* 0x0000000000027919 */ /* 0x002e620000002500 */
[----:B------:R-:W-:Y:S01]  /*34e0*/  ULDC UR4, c[0x0][0x178] ;  /* 0x00005e0000047ab9 */ /* 0x000fe20000000800 */
[----:B------:R-:W-:Y:S01]  /*34f0*/  ISETP.NE.U32.AND P4, PT, RZ, c[0x0][0x220], PT ;  /* 0x00008800ff007a0c */ /* 0x000fe20003f85070 */
[----:B------:R-:W-:Y:S01]  /*3500*/  USHF.L.U32 UR6, UR6, UR4, URZ ;  /* 0x0000000406067299 */ /* 0x000fe2000800063f */
[----:B------:R-:W-:Y:S01]  /*3510*/  ISETP.NE.U32.AND P6, PT, RZ, c[0x0][0x270], PT ;  /* 0x00009c00ff007a0c */ /* 0x000fe20003fc5070 */
[----:B------:R-:W-:Y:S01]  /*3520*/  ULEA UR11, UR13, UR11, 0x1 ;  /* 0x0000000b0d0b7291 */ /* 0x000fe2000f8e083f */
[----:B------:R-:W-:Y:S01]  /*3530*/  ISETP.NE.AND.EX P4, PT, RZ, c[0x0][0x224], PT, P4 ;  /* 0x00008900ff007a0c */ /* 0x000fe20003f85340 */
[----:B------:R-:W-:Y:S01]  /*3540*/  USHF.L.U32 UR12, UR12, 0x4, URZ ;  /* 0x000000040c0c7899 */ /* 0x000fe2000800063f */
[----:B------:R-:W-:-:S03]  /*3550*/  ISETP.NE.AND.EX P6, PT, RZ, c[0x0][0x274], PT, P6 ;  /* 0x00009d00ff007a0c */ /* 0x000fc60003fc5360 */
[----:B------:R-:W-:Y:S01]  /*3560*/  ULEA UR11, UR11, UR12, 0x8 ;  /* 0x0000000c0b0b7291 */ /* 0x000fe2000f8e403f */
[----:B--2---:R-:W-:Y:S01]  /*3570*/  SHF.R.S32.HI R3, RZ, 0x1f, R0 ;  /* 0x0000001fff037819 */ /* 0x004fe20000011400 */
[----:B---3--:R-:W-:-:S03]  /*3580*/  USHF.L.U32 UR5, UR5, UR4, URZ ;  /* 0x0000000405057299 */ /* 0x008fc6000800063f */
[CC--:B------:R-:W-:Y:S02]  /*3590*/  LEA.HI R98, R3.reuse, R0.reuse, RZ, 0x5 ;  /* 0x0000000003627211 */ /* 0x0c0fe400078f28ff */
[----:B------:R-:W-:Y:S02]  /*35a0*/  LEA.HI R3, R3, R0, RZ, 0x7 ;  /* 0x0000000003037211 */ /* 0x000fe400078f38ff */
[----:B------:R-:W-:Y:S02]  /*35b0*/  SHF.R.S32.HI R69, RZ, 0x5, R98 ;  /* 0x00000005ff457819 */ /* 0x000fe40000011462 */
[----:B------:R-:W-:Y:S02]  /*35c0*/  SHF.R.S32.HI R3, RZ, 0x7, R3 ;  /* 0x00000007ff037819 */ /* 0x000fe40000011403 */
[----:B------:R-:W-:Y:S02]  /*35d0*/  SHF.R.S32.HI R68, RZ, 0x1f, R69 ;  /* 0x0000001fff447819 */ /* 0x000fe40000011445 */
[----:B-1----:R-:W-:-:S02]  /*35e0*/  LOP3.LUT R73, R2, UR6, RZ, 0x30, !PT ;  /* 0x0000000602497c12 */ /* 0x002fc4000f8e30ff */
[----:B------:R-:W-:Y:S02]  /*35f0*/  LEA.HI R68, R68, R69, RZ, 0x2 ;  /* 0x0000004544447211 */ /* 0x000fe400078f10ff */
[----:B------:R-:W-:Y:S02]  /*3600*/  LOP3.LUT R98, R98, 0xffffffe0, RZ, 0xc0, !PT ;  /* 0xffffffe062627812 */ /* 0x000fe400078ec0ff */
[----:B------:R-:W-:Y:S02]  /*3610*/  LOP3.LUT R68, R68, 0xfffffffc, RZ, 0xc0, !PT ;  /* 0xfffffffc44447812 */ /* 0x000fe400078ec0ff */
[----:B------:R-:W-:Y:S01]  /*3620*/  SHF.R.S32.HI R2, RZ, c[0x0][0x178], R2 ;  /* 0x00005e00ff027a19 */ /* 0x000fe20000011402 */
[----:B------:R-:W-:Y:S01]  /*3630*/  IMAD.IADD R98, R0, 0x1, -R98 ;  /* 0x0000000100627824 */ /* 0x000fe200078e0a62 */
[----:B------:R-:W-:Y:S01]  /*3640*/  IADD3 R73, R73, UR5, RZ ;  /* 0x0000000549497c10 */ /* 0x000fe2000fffe0ff */
[----:B------:R-:W-:-:S04]  /*3650*/  IMAD.IADD R69, R69, 0x1, -R68 ;  /* 0x0000000145457824 */ /* 0x000fc800078e0a44 */
[----:B------:R-:W-:Y:S01]  /*3660*/  IMAD R73, R73, 0x40, R98 ;  /* 0x0000004049497824 */ /* 0x000fe200078e0262 */
[----:B------:R-:W-:Y:S01]  /*3670*/  LEA.HI R68, R69, R69, RZ, 0x1 ;  /* 0x0000004545447211 */ /* 0x000fe200078f08ff */
[----:B------:R-:W-:Y:S02]  /*3680*/  IMAD.SHL.U32 R98, R98, 0x8, RZ ;  /* 0x0000000862627824 */ /* 0x000fe400078e00ff */
[C---:B------:R-:W-:Y:S01]  /*3690*/  IMAD.WIDE R70, R73.reuse, 0x8, RZ ;  /* 0x0000000849467825 */ /* 0x040fe200078e02ff */
[----:B------:R-:W-:Y:S02]  /*36a0*/  LOP3.LUT R72, R68, 0x3ffffffe, RZ, 0xc0, !PT ;  /* 0x3ffffffe44487812 */ /* 0x000fe400078ec0ff */
[----:B------:R-:W-:Y:S02]  /*36b0*/  SHF.R.S32.HI R68, RZ, 0x1, R68 ;  /* 0x00000001ff447819 */ /* 0x000fe40000011444 */
[----:B------:R-:W-:Y:S01]  /*36c0*/  ISETP.LT.AND P3, PT, R73, c[0x0][0x164], P4 ;  /* 0x0000590049007a0c */ /* 0x000fe20002761270 */
[----:B------:R-:W-:Y:S01]  /*36d0*/  IMAD.IADD R72, R69, 0x1, -R72 ;  /* 0x0000000145487824 */ /* 0x000fe200078e0a48 */
[----:B------:R-:W-:Y:S01]  /*36e0*/  IADD3 R69, R73, 0x20, RZ ;  /* 0x0000002049457810 */ /* 0x000fe20007ffe0ff */
[----:B------:R-:W-:Y:S01]  /*36f0*/  IMAD R3, R3, 0x2, R68 ;  /* 0x0000000203037824 */ /* 0x000fe200078e0244 */
[----:B------:R-:W-:-:S02]  /*3700*/  ISETP.LT.AND P5, PT, R73, c[0x0][0x164], P6 ;  /* 0x0000590049007a0c */ /* 0x000fc400037a1270 */
[----:B------:R-:W-:Y:S01]  /*3710*/  ISETP.LT.AND P4, PT, R69, c[0x0][0x164], P4 ;  /* 0x0000590045007a0c */ /* 0x000fe20002781270 */
[--C-:B------:R-:W-:Y:S01]  /*3720*/  IMAD R68, R3, 0x8, R72.reuse ;  /* 0x0000000803447824 */ /* 0x100fe200078e0248 */
[----:B------:R-:W-:Y:S01]  /*3730*/  ISETP.LT.AND P6, PT, R69, c[0x0][0x164], P6 ;  /* 0x0000590045007a0c */ /* 0x000fe200037c1270 */
[----:B------:R-:W-:Y:S02]  /*3740*/  IMAD R3, R3, 0x2, R72 ;  /* 0x0000000203037824 */ /* 0x000fe400078e0248 */
[----:B------:R-:W-:Y:S02]  /*3750*/  IMAD R2, R2, 0x10, R68 ;  /* 0x0000001002027824 */ /* 0x000fe400078e0244 */
[----:B------:R-:W-:Y:S02]  /*3760*/  IMAD.SHL.U32 R3, R3, 0x4, RZ ;  /* 0x0000000403037824 */ /* 0x000fe400078e00ff */
[----:B------:R-:W-:Y:S02]  /*3770*/  IMAD.SHL.U32 R99, R2, 0x4, RZ ;  /* 0x0000000402637824 */ /* 0x000fe400078e00ff */
[----:B------:R-:W-:-:S02]  /*3780*/  IMAD.U32 R98, R3, 0x200, R98 ;  /* 0x0000020003627824 */ /* 0x000fc400078e0062 */
[----:B------:R-:W-:Y:S01]  /*3790*/  IMAD.WIDE.U32 R74, R99, c[0x0][0x1e0], R70 ;  /* 0x00007800634a7a25 */ /* 0x000fe200078e0046 */
[----:B------:R-:W-:-:S03]  /*37a0*/  SHF.R.S32.HI R2, RZ, 0x1f, R99 ;  /* 0x0000001fff027819 */ /* 0x000fc60000011463 */
[----:B------:R-:W-:Y:S01]  /*37b0*/  IMAD.WIDE.U32 R70, R99, c[0x0][0x230], R70 ;  /* 0x00008c0063467a25 */ /* 0x000fe200078e0046 */
[----:B------:R-:W-:-:S03]  /*37c0*/  IADD3 R112, P0, R74, c[0x0][0x220], RZ ;  /* 0x000088004a707a10 */ /* 0x000fc60007f1e0ff */
[----:B------:R-:W-:Y:S01]  /*37d0*/  IMAD R68, R2, c[0x0][0x1e0], RZ ;  /* 0x0000780002447a24 */ /* 0x000fe200078e02ff */
[----:B------:R-:W-:Y:S01]  /*37e0*/  IADD3 R102, P1, R70, c[0x0][0x270], RZ ;  /* 0x00009c0046667a10 */ /* 0x000fe20007f3e0ff */
[----:B------:R-:W-:Y:S02]  /*37f0*/  IMAD R2, R2, c[0x0][0x230], RZ ;  /* 0x00008c0002027a24 */ /* 0x000fe400078e02ff */
[C---:B------:R-:W-:Y:S02]  /*3800*/  IMAD R68, R99.reuse, c[0x0][0x1e4], R68 ;  /* 0x0000790063447a24 */ /* 0x040fe400078e0244 */
[----:B------:R-:W-:-:S03]  /*3810*/  IMAD R2, R99, c[0x0][0x234], R2 ;  /* 0x00008d0063027a24 */ /* 0x000fc600078e0202 */
[----:B------:R-:W-:Y:S01]  /*3820*/  IADD3.X R113, R75, c[0x0][0x224], R68, P0, !PT ;  /* 0x000089004b717a10 */ /* 0x000fe200007fe444 */
[----:B------:R-:W-:Y:S01]  /*3830*/  IMAD.SHL.U32 R68, R0, 0x8, RZ ;  /* 0x0000000800447824 */ /* 0x000fe200078e00ff */
[----:B------:R-:W-:Y:S02]  /*3840*/  FSETP.EQ.AND P0, PT, R104, RZ, PT ;  /* 0x000000ff6800720b */ /* 0x000fe40003f02000 */
[----:B------:R-:W-:Y:S02]  /*3850*/  LOP3.LUT R0, R0, 0x3, RZ, 0xc0, !PT ;  /* 0x0000000300007812 */ /* 0x000fe400078ec0ff */
[----:B------:R-:W-:Y:S02]  /*3860*/  LOP3.LUT R68, R68, 0xf8, RZ, 0xe2, !PT ;  /* 0x000000f844447812 */ /* 0x000fe400078ee2ff */
[----:B------:R-:W-:Y:S02]  /*3870*/  IADD3.X R103, R71, c[0x0][0x274], R2, P1, !PT ;  /* 0x00009d0047677a10 */ /* 0x000fe40000ffe402 */
[----:B------:R-:W-:-:S04]  /*3880*/  LOP3.LUT R68, R68, 0xe0, RZ, 0xc0, !PT ;  /* 0x000000e044447812 */ /* 0x000fc800078ec0ff */
[----:B------:R-:W-:Y:S01]  /*3890*/  IADD3 R0, R68, UR11, R0 ;  /* 0x0000000b44007c10 */ /* 0x000fe2000fffe000 */
[----:B------:R-:W-:Y:S05]  /*38a0*/  @!P2 BRA P0, `(.L_x_672) ;  /* 0x00002ad00000a947 */ /* 0x000fea0000000000 */
[C---:B------:R-:W-:Y:S01]  /*38b0*/  ISETP.LT.AND P1, PT, R99.reuse, c[0x0][0x160], P3 ;  /* 0x0000580063007a0c */ /* 0x040fe20001f21270 */
[----:B------:R-:W-:Y:S01]  /*38c0*/  CS2R R96, SRZ ;  /* 0x0000000000607805 */ /* 0x000fe2000001ff00 */
[C---:B------:R-:W-:Y:S01]  /*38d0*/  ISETP.LT.AND P0, PT, R99.reuse, c[0x0][0x160], P4 ;  /* 0x0000580063007a0c */ /* 0x040fe20002701270 */
[----:B------:R-:W-:Y:S01]  /*38e0*/  CS2R R94, SRZ ;  /* 0x00000000005e7805 */ /* 0x000fe2000001ff00 */
[C---:B------:R-:W-:Y:S01]  /*38f0*/  IADD3 R114, R99.reuse, 0x1, RZ ;  /* 0x0000000163727810 */ /* 0x040fe20007ffe0ff */
[----:B------:R-:W-:Y:S01]  /*3900*/  CS2R R92, SRZ ;  /* 0x00000000005c7805 */ /* 0x000fe2000001ff00 */
[----:B------:R-:W-:Y:S01]  /*3910*/  CS2R R90, SRZ ;  /* 0x00000000005a7805 */ /* 0x000fe2000001ff00 */
[C---:B------:R-:W-:Y:S01]  /*3920*/  IADD3 R111, R99.reuse, 0x2, RZ ;  /* 0x00000002636f7810 */ /* 0x040fe20007ffe0ff */
[----:B------:R-:W-:Y:S01]  /*3930*/  CS2R R88, SRZ ;  /* 0x0000000000587805 */ /* 0x000fe2000001ff00 */
[----:B------:R-:W-:Y:S01]  /*3940*/  CS2R R86, SRZ ;  /* 0x0000000000567805 */ /* 0x000fe2000001ff00 */
[----:B------:R-:W-:Y:S01]  /*3950*/  IADD3 R110, R99, 0x3, RZ ;  /* 0x00000003636e7810 */ /* 0x000fe20007ffe0ff */
[----:B------:R-:W-:Y:S01]  /*3960*/  CS2R R84, SRZ ;  /* 0x0000000000547805 */ /* 0x000fe2000001ff00 */
[----:B------:R-:W-:Y:S01]  /*3970*/  MOV R70, R5 ;  /* 0x0000000500467202 */ /* 0x000fe20000000f00 */
[----:B------:R-:W2:Y:S01]  /*3980*/  @P1 LDG.E.LTC128B.64 R96, [R112.64] ;  /* 0x0000000e70601981 */ /* 0x000ea2000c1e1b20 */
[----:B------:R-:W-:Y:S01]  /*3990*/  ISETP.LT.AND P1, PT, R114, c[0x0][0x160], P3 ;  /* 0x0000580072007a0c */ /* 0x000fe20001f21270 */
[----:B------:R-:W-:Y:S01]  /*39a0*/  IMAD.MOV.U32 R72, RZ, RZ, R8 ;  /* 0x000000ffff487224 */ /* 0x000fe200078e0008 */
[----:B------:R-:W-:Y:S01]  /*39b0*/  @P0 MOV R2, R112 ;  /* 0x0000007000020202 */ /* 0x000fe20000000f00 */
[----:B------:R-:W-:Y:S01]  /*39c0*/  IMAD.MOV.U32 R77, RZ, RZ, R24 ;  /* 0x000000ffff4d7224 */ /* 0x000fe200078e0018 */
[----:B------:R-:W-:Y:S01]  /*39d0*/  @P0 MOV R3, R113 ;  /* 0x0000007100030202 */ /* 0x000fe20000000f00 */
[----:B------:R-:W-:Y:S01]  /*39e0*/  IMAD.MOV.U32 R82, RZ, RZ, R17 ;  /* 0x000000ffff527224 */ /* 0x000fe200078e0011 */
[----:B------:R-:W-:Y:S01]  /*39f0*/  MOV R71, R33 ;  /* 0x0000002100477202 */ /* 0x000fe20000000f00 */
[----:B------:R-:W-:-:S02]  /*3a00*/  ULDC.64 UR6, c[0x0][0x200] ;  /* 0x0000800000067ab9 */ /* 0x000fc40000000a00 */
[----:B------:R1:W3:Y:S01]  /*3a10*/  @P0 LDG.E.LTC128B.64 R94, [R2.64+0x100] ;  /* 0x0001000e025e0981 */ /* 0x0002e2000c1e1b20 */
[----:B------:R-:W-:Y:S01]  /*3a20*/  MOV R73, R28 ;  /* 0x0000001c00497202 */ /* 0x000fe20000000f00 */
[----:B------:R-:W-:Y:S01]  /*3a30*/  ULDC.64 UR4, c[0x0][0x1e8] ;  /* 0x00007a0000047ab9 */ /* 0x000fe20000000a00 */
[----:B-1----:R-:W-:-:S04]  /*3a40*/  IADD3 R2, P0, R112, c[0x0][0x1e8], RZ ;  /* 0x00007a0070027a10 */ /* 0x002fc80007f1e0ff */
[----:B------:R-:W-:Y:S02]  /*3a50*/  IADD3.X R3, R113, c[0x0][0x1ec], RZ, P0, !PT ;  /* 0x00007b0071037a10 */ /* 0x000fe400007fe4ff */
[----:B------:R-:W-:-:S03]  /*3a60*/  ISETP.LT.AND P0, PT, R114, c[0x0][0x160], P4 ;  /* 0x0000580072007a0c */ /* 0x000fc60002701270 */
[----:B------:R1:W4:Y:S01]  /*3a70*/  @P1 LDG.E.LTC128B.64 R92, [R2.64] ;  /* 0x0000000e025c1981 */ /* 0x000322000c1e1b20 */
[----:B------:R-:W-:-:S09]  /*3a80*/  ISETP.LT.AND P1, PT, R111, c[0x0][0x160], P3 ;  /* 0x000058006f007a0c */ /* 0x000fd20001f21270 */
[----:B------:R1:W5:Y:S01]  /*3a90*/  @P0 LDG.E.LTC128B.64 R90, [R2.64+0x100] ;  /* 0x0001000e025a0981 */ /* 0x000362000c1e1b20 */
[----:B------:R-:W-:-:S04]  /*3aa0*/  IADD3 R108, P0, R2, c[0x0][0x1e8], RZ ;  /* 0x00007a00026c7a10 */ /* 0x000fc80007f1e0ff */
[----:B------:R-:W-:Y:S02]  /*3ab0*/  IADD3.X R109, R3, c[0x0][0x1ec], RZ, P0, !PT ;  /* 0x00007b00036d7a10 */ /* 0x000fe400007fe4ff */
[----:B------:R-:W-:-:S03]  /*3ac0*/  ISETP.LT.AND P0, PT, R111, c[0x0][0x160], P4 ;  /* 0x000058006f007a0c */ /* 0x000fc60002701270 */
[----:B------:R-:W5:Y:S01]  /*3ad0*/  @P1 LDG.E.LTC128B.64 R88, [R108.64] ;  /* 0x0000000e6c581981 */ /* 0x000f62000c1e1b20 */
[----:B------:R-:W-:-:S09]  /*3ae0*/  ISETP.LT.AND P1, PT, R110, c[0x0][0x160], P3 ;  /* 0x000058006e007a0c */ /* 0x000fd20001f21270 */
[----:B-1----:R-:W-:Y:S02]  /*3af0*/  @P0 MOV R2, R108 ;  /* 0x0000006c00020202 */ /* 0x002fe40000000f00 */
[----:B------:R-:W-:-:S05]  /*3b00*/  @P0 MOV R3, R109 ;  /* 0x0000006d00030202 */ /* 0x000fca0000000f00 */
[----:B------:R1:W5:Y:S01]  /*3b10*/  @P0 LDG.E.LTC128B.64 R86, [R2.64+0x100] ;  /* 0x0001000e02560981 */ /* 0x000362000c1e1b20 */
[----:B------:R-:W-:-:S04]  /*3b20*/  IADD3 R106, P0, R108, c[0x0][0x1e8], RZ ;  /* 0x00007a006c6a7a10 */ /* 0x000fc80007f1e0ff */
[----:B------:R-:W-:Y:S02]  /*3b30*/  IADD3.X R107, R109, c[0x0][0x1ec], RZ, P0, !PT ;  /* 0x00007b006d6b7a10 */ /* 0x000fe400007fe4ff */
[----:B------:R-:W-:-:S03]  /*3b40*/  ISETP.LT.AND P0, PT, R110, c[0x0][0x160], P4 ;  /* 0x000058006e007a0c */ /* 0x000fc60002701270 */
[----:B------:R-:W5:Y:S10]  /*3b50*/  @P1 LDG.E.LTC128B.64 R84, [R106.64] ;  /* 0x0000000e6a541981 */ /* 0x000f74000c1e1b20 */
[----:B------:R-:W-:Y:S01]  /*3b60*/  @P0 MOV R68, R106 ;  /* 0x0000006a00440202 */ /* 0x000fe20000000f00 */
[----:B------:R-:W-:Y:S01]  /*3b70*/  @P0 IMAD.MOV.U32 R69, RZ, RZ, R107 ;  /* 0x000000ffff450224 */ /* 0x000fe200078e006b */
[----:B-1----:R-:W-:-:S06]  /*3b80*/  CS2R R2, SRZ ;  /* 0x0000000000027805 */ /* 0x002fcc000001ff00 */
[----:B------:R1:W5:Y:S01]  /*3b90*/  @P0 LDG.E.LTC128B.64 R2, [R68.64+0x100] ;  /* 0x0001000e44020981 */ /* 0x000362000c1e1b20 */
[----:B------:R-:W-:Y:S02]  /*3ba0*/  MOV R74, R9 ;  /* 0x00000009004a7202 */ /* 0x000fe40000000f00 */
[----:B------:R-:W-:Y:S01]  /*3bb0*/  MOV R75, R29 ;  /* 0x0000001d004b7202 */ /* 0x000fe20000000f00 */
[----:B------:R-:W-:Y:S01]  /*3bc0*/  BAR.SYNC.DEFER_BLOCKING 0x0 ;  /* 0x0000000000007b1d */ /* 0x000fe20000010000 */
[----:B------:R-:W-:Y:S02]  /*3bd0*/  MOV R76, R12 ;  /* 0x0000000c004c7202 */ /* 0x000fe40000000f00 */
[----:B------:R-:W-:Y:S02]  /*3be0*/  MOV R78, R13 ;  /* 0x0000000d004e7202 */ /* 0x000fe40000000f00 */
[----:B------:R-:W-:Y:S02]  /*3bf0*/  MOV R79, R25 ;  /* 0x00000019004f7202 */ /* 0x000fe40000000f00 */
[----:B------:R-:W-:-:S02]  /*3c00*/  MOV R80, R16 ;  /* 0x0000001000507202 */ /* 0x000fc40000000f00 */
[----:B------:R-:W-:Y:S02]  /*3c10*/  MOV R81, R20 ;  /* 0x0000001400517202 */ /* 0x000fe40000000f00 */
[----:B------:R-:W-:Y:S02]  /*3c20*/  MOV R83, R21 ;  /* 0x0000001500537202 */ /* 0x000fe40000000f00 */
[C---:B------:R-:W-:Y:S02]  /*3c30*/  ISETP.LT.AND P0, PT, R99.reuse, c[0x0][0x160], P5 ;  /* 0x0000580063007a0c */ /* 0x040fe40002f01270 */
[----:B------:R-:W-:Y:S02]  /*3c40*/  ISETP.LT.AND P1, PT, R99, c[0x0][0x160], P6 ;  /* 0x0000580063007a0c */ /* 0x000fe40003721270 */
[----:B------:R-:W-:Y:S02]  /*3c50*/  ISETP.LT.AND P2, PT, R114, c[0x0][0x160], P5 ;  /* 0x0000580072007a0c */ /* 0x000fe40002f41270 */
[----:B-1----:R-:W-:-:S02]  /*3c60*/  MOV R68, R4 ;  /* 0x0000000400447202 */ /* 0x002fc40000000f00 */
[----:B------:R-:W-:Y:S01]  /*3c70*/  MOV R69, R32 ;  /* 0x0000002000457202 */ /* 0x000fe20000000f00 */
[----:B------:R-:W-:Y:S04]  /*3c80*/  STS.128 [R0.X16+0x40], R72 ;  /* 0x0000404800007388 */ /* 0x000fe8000000cc00 */
[----:B------:R-:W-:Y:S02]  /*3c90*/  STS.128 [R0.X16], R68 ;  /* 0x0000004400007388 */ /* 0x000fe4000000cc00 */
[----:B------:R-:W-:Y:S02]  /*3ca0*/  @P1 MOV R32, R102 ;  /* 0x0000006600201202 */ /* 0x000fe40000000f00 */
[----:B------:R-:W-:Y:S01]  /*3cb0*/  @P1 MOV R33, R103 ;  /* 0x0000006700211202 */ /* 0x000fe20000000f00 */
[----:B------:R-:W-:Y:S04]  /*3cc0*/  STS.128 [R0.X16+0x80], R76 ;  /* 0x0000804c00007388 */ /* 0x000fe8000000cc00 */
[----:B------:R1:W-:Y:S04]  /*3cd0*/  STS.128 [R0.X16+0xc0], R80 ;  /* 0x0000c05000007388 */ /* 0x0003e8000000cc00 */
[----:B------:R-:W-:Y:S06]  /*3ce0*/  BAR.SYNC.DEFER_BLOCKING 0x0 ;  /* 0x0000000000007b1d */ /* 0x000fec0000010000 */
[----:B------:R-:W2:Y:S01]  /*3cf0*/  LDS.64 R12, [R98] ;  /* 0x00000000620c7984 */ /* 0x000ea20000000a00 */
[----:B-1----:R-:W-:-:S03]  /*3d00*/  IADD3 R80, R99, 0x8, RZ ;  /* 0x0000000863507810 */ /* 0x002fc60007ffe0ff */
[----:B------:R-:W1:Y:S04]  /*3d10*/  LDS.64 R8, [R98+0x100] ;  /* 0x0001000062087984 */ /* 0x000e680000000a00 */
[----:B------:R-:W-:Y:S04]  /*3d20*/  LDS.64 R20, [R98+0x200] ;  /* 0x0002000062147984 */ /* 0x000fe80000000a00 */
[----:B------:R-:W1:Y:S01]  /*3d30*/  LDS.64 R16, [R98+0x300] ;  /* 0x0003000062107984 */ /* 0x000e620000000a00 */
[C---:B--2---:R-:W-:Y:S02]  /*3d40*/  FMUL R4, R97.reuse, R104 ;  /* 0x0000006861047220 */ /* 0x044fe40000400000 */
[----:B------:R-:W-:-:S02]  /*3d50*/  FMUL R5, R97, R105 ;  /* 0x0000006961057220 */ /* 0x000fc40000400000 */
[C---:B------:R-:W-:Y:S02]  /*3d60*/  FFMA R4, R96.reuse, R105, -R4 ;  /* 0x0000006960047223 */ /* 0x040fe40000000804 */
[----:B------:R-:W-:Y:S02]  /*3d70*/  FFMA R5, R96, R104, R5 ;  /* 0x0000006860057223 */ /* 0x000fe40000000005 */
[CC--:B------:R-:W-:Y:S02]  /*3d80*/  FFMA R4, R12.reuse, R101.reuse, R4 ;  /* 0x000000650c047223 */ /* 0x0c0fe40000000004 */
[C---:B------:R-:W-:Y:S02]  /*3d90*/  FFMA R5, R13.reuse, R101, R5 ;  /* 0x000000650d057223 */ /* 0x040fe40000000005 */
[-C--:B------:R-:W-:Y:S02]  /*3da0*/  FFMA R4, R13, -R100.reuse, R4 ;  /* 0x800000640d047223 */ /* 0x080fe40000000004 */
[----:B------:R-:W-:-:S02]  /*3db0*/  FFMA R5, R12, R100, R5 ;  /* 0x000000640c057223 */ /* 0x000fc40000000005 */
[CC--:B---3--:R-:W-:Y:S02]  /*3dc0*/  FMUL R12, R95.reuse, R104.reuse ;  /* 0x000000685f0c7220 */ /* 0x0c8fe40000400000 */
[-C--:B------:R-:W-:Y:S01]  /*3dd0*/  FMUL R24, R95, R105.reuse ;  /* 0x000000695f187220 */ /* 0x080fe20000400000 */
[----:B------:R2:W-:Y:S01]  /*3de0*/  @P0 STG.E.64 [R102.64], R4 ;  /* 0x0000000466000986 */ /* 0x0005e2000c101b0e */
[----:B------:R-:W-:Y:S02]  /*3df0*/  ISETP.LT.AND P0, PT, R114, c[0x0][0x160], P6 ;  /* 0x0000580072007a0c */ /* 0x000fe40003701270 */
[-C--:B------:R-:W-:Y:S02]  /*3e00*/  FFMA R24, R94, R104.reuse, R24 ;  /* 0x000000685e187223 */ /* 0x080fe40000000018 */
[C---:B----4-:R-:W-:Y:S02]  /*3e10*/  FMUL R25, R93.reuse, R105 ;  /* 0x000000695d197220 */ /* 0x050fe40000400000 */
[----:B------:R-:W-:-:S02]  /*3e20*/  FMUL R28, R93, R104 ;  /* 0x000000685d1c7220 */ /* 0x000fc40000400000 */
[----:B--2---:R-:W-:Y:S02]  /*3e30*/  FFMA R4, R94, R105, -R12 ;  /* 0x000000695e047223 */ /* 0x004fe4000000080c */
[----:B------:R-:W2:Y:S01]  /*3e40*/  LDS.64 R12, [R98+0x400] ;  /* 0x00040000620c7984 */ /* 0x000ea20000000a00 */
[CC--:B-1----:R-:W-:Y:S02]  /*3e50*/  FFMA R5, R9.reuse, R101.reuse, R24 ;  /* 0x0000006509057223 */ /* 0x0c2fe40000000018 */
[C---:B------:R-:W-:Y:S02]  /*3e60*/  FFMA R4, R8.reuse, R101, R4 ;  /* 0x0000006508047223 */ /* 0x040fe40000000004 */
[-C--:B------:R-:W-:Y:S02]  /*3e70*/  FFMA R5, R8, R100.reuse, R5 ;  /* 0x0000006408057223 */ /* 0x080fe40000000005 */
[----:B------:R-:W-:Y:S02]  /*3e80*/  FFMA R4, R9, -R100, R4 ;  /* 0x8000006409047223 */ /* 0x000fe40000000004 */
[----:B------:R-:W1:Y:S01]  /*3e90*/  LDS.64 R8, [R98+0x500] ;  /* 0x0005000062087984 */ /* 0x000e620000000a00 */
[----:B------:R-:W-:-:S02]  /*3ea0*/  FFMA R25, R92, R104, R25 ;  /* 0x000000685c197223 */ /* 0x000fc40000000019 */
[----:B-----5:R-:W-:Y:S01]  /*3eb0*/  FMUL R29, R91, R105 ;  /* 0x000000695b1d7220 */ /* 0x020fe20000400000 */
[----:B------:R3:W-:Y:S01]  /*3ec0*/  @P1 STG.E.64 [R32.64+0x100], R4 ;  /* 0x0001000420001986 */ /* 0x0007e2000c101b0e */
[----:B------:R-:W-:Y:S02]  /*3ed0*/  IADD3 R24, P1, R102, c[0x0][0x238], RZ ;  /* 0x00008e0066187a10 */ /* 0x000fe40007f3e0ff */
[----:B------:R-:W-:-:S04]  /*3ee0*/  FFMA R29, R90, R104, R29 ;  /* 0x000000685a1d7223 */ /* 0x000fc8000000001d */
[----:B------:R-:W-:Y:S02]  /*3ef0*/  FFMA R29, R17, R101, R29 ;  /* 0x00000065111d7223 */ /* 0x000fe4000000001d */
[----:B---3--:R-:W-:Y:S02]  /*3f00*/  FFMA R4, R92, R105, -R28 ;  /* 0x000000695c047223 */ /* 0x008fe4000000081c */
[----:B------:R-:W-:Y:S02]  /*3f10*/  FMUL R28, R91, R104 ;  /* 0x000000685b1c7220 */ /* 0x000fe40000400000 */
[-C--:B------:R-:W-:Y:S01]  /*3f20*/  FFMA R5, R21, R101.reuse, R25 ;  /* 0x0000006515057223 */ /* 0x080fe20000000019 */
[----:B------:R-:W-:Y:S01]  /*3f30*/  IADD3.X R25, R103, c[0x0][0x23c], RZ, P1, !PT ;  /* 0x00008f0067197a10 */ /* 0x000fe20000ffe4ff */
[----:B------:R-:W-:Y:S01]  /*3f40*/  FFMA R4, R20, R101, R4 ;  /* 0x0000006514047223 */ /* 0x000fe20000000004 */
[----:B------:R-:W-:Y:S01]  /*3f50*/  ISETP.LT.AND P1, PT, R111, c[0x0][0x160], P6 ;  /* 0x000058006f007a0c */ /* 0x000fe20003721270 */
[----:B------:R-:W-:-:S02]  /*3f60*/  FFMA R28, R90, R105, -R28 ;  /* 0x000000695a1c7223 */ /* 0x000fc4000000081c */
[-C--:B------:R-:W-:Y:S02]  /*3f70*/  FFMA R5, R20, R100.reuse, R5 ;  /* 0x0000006414057223 */ /* 0x080fe40000000005 */
[----:B------:R-:W-:Y:S02]  /*3f80*/  FFMA R4, R21, -R100, R4 ;  /* 0x8000006415047223 */ /* 0x000fe40000000004 */
[----:B------:R-:W3:Y:S01]  /*3f90*/  LDS.64 R20, [R98+0x600] ;  /* 0x0006000062147984 */ /* 0x000ee20000000a00 */
[----:B------:R-:W-:-:S03]  /*3fa0*/  FFMA R28, R16, R101, R28 ;  /* 0x00000065101c7223 */ /* 0x000fc6000000001c */
[----:B------:R4:W-:Y:S01]  /*3fb0*/  @P2 STG.E.64 [R24.64], R4 ;  /* 0x0000000418002986 */ /* 0x0009e2000c101b0e */
[----:B------:R-:W-:Y:S01]  /*3fc0*/  ISETP.LT.AND P2, PT, R111, c[0x0][0x160], P5 ;  /* 0x000058006f007a0c */ /* 0x000fe20002f41270 */
[-C--:B----4-:R-:W-:Y:S02]  /*3fd0*/  FFMA R5, R16, R100.reuse, R29 ;  /* 0x0000006410057223 */ /* 0x090fe4000000001d */
[----:B------:R-:W-:Y:S02]  /*3fe0*/  FFMA R4, R17, -R100, R28 ;  /* 0x8000006411047223 */ /* 0x000fe4000000001c */
[CC--:B------:R-:W-:Y:S02]  /*3ff0*/  FMUL R17, R89.reuse, R105.reuse ;  /* 0x0000006959117220 */ /* 0x0c0fe40000400000 */
[-C--:B------:R-:W-:Y:S01]  /*4000*/  FMUL R28, R89, R104.reuse ;  /* 0x00000068591c7220 */ /* 0x080fe20000400000 */
[----:B------:R4:W-:Y:S01]  /*4010*/  @P0 STG.E.64 [R24.64+0x100], R4 ;  /* 0x0001000418000986 */ /* 0x0009e2000c101b0e */
[----:B------:R-:W-:Y:S01]  /*4020*/  FFMA R17, R88, R104, R17 ;  /* 0x0000006858117223 */ /* 0x000fe20000000011 */
[----:B------:R-:W-:Y:S01]  /*4030*/  IADD3 R72, P0, R24, c[0x0][0x238], RZ ;  /* 0x00008e0018487a10 */ /* 0x000fe20007f1e0ff */
[----:B------:R-:W-:Y:S01]  /*4040*/  FFMA R28, R88, R105, -R28 ;  /* 0x00000069581c7223 */ /* 0x000fe2000000081c */
[----:B------:R-:W5:Y:S01]  /*4050*/  LDS.64 R4, [R98+0x700] ;  /* 0x0007000062047984 */ /* 0x000f620000000a00 */
[----:B--2---:R-:W-:Y:S01]  /*4060*/  FFMA R17, R13, R101, R17 ;  /* 0x000000650d117223 */ /* 0x004fe20000000011 */
[----:B------:R-:W-:Y:S01]  /*4070*/  IADD3.X R73, R25, c[0x0][0x23c], RZ, P0, !PT ;  /* 0x00008f0019497a10 */ /* 0x000fe200007fe4ff */
[----:B------:R-:W-:Y:S01]  /*4080*/  FMUL R16, R87, R105 ;  /* 0x0000006957107220 */ /* 0x000fe20000400000 */
[----:B------:R-:W-:Y:S01]  /*4090*/  ISETP.LT.AND P0, PT, R110, c[0x0][0x160], P5 ;  /* 0x000058006e007a0c */ /* 0x000fe20002f01270 */
[----:B------:R-:W-:-:S02]  /*40a0*/  FFMA R17, R12, R100, R17 ;  /* 0x000000640c117223 */ /* 0x000fc40000000011 */
[----:B----4-:R-:W-:Y:S02]  /*40b0*/  FFMA R24, R12, R101, R28 ;  /* 0x000000650c187223 */ /* 0x010fe4000000001c */
[-C--:B------:R-:W-:Y:S02]  /*40c0*/  FMUL R12, R87, R104.reuse ;  /* 0x00000068570c7220 */ /* 0x080fe40000400000 */
[C---:B------:R-:W-:Y:S02]  /*40d0*/  FFMA R25, R86.reuse, R104, R16 ;  /* 0x0000006856197223 */ /* 0x040fe40000000010 */
[----:B------:R-:W-:Y:S02]  /*40e0*/  FFMA R12, R86, R105, -R12 ;  /* 0x00000069560c7223 */ /* 0x000fe4000000080c */
[----:B------:R-:W-:Y:S02]  /*40f0*/  FFMA R16, R13, -R100, R24 ;  /* 0x800000640d107223 */ /* 0x000fe40000000018 */
[----:B-1----:R-:W-:-:S02]  /*4100*/  FFMA R13, R9, R101, R25 ;  /* 0x00000065090d7223 */ /* 0x002fc40000000019 */
[C---:B------:R-:W-:Y:S01]  /*4110*/  FFMA R12, R8.reuse, R101, R12 ;  /* 0x00000065080c7223 */ /* 0x040fe2000000000c */
[----:B------:R1:W-:Y:S01]  /*4120*/  @P2 STG.E.64 [R72.64], R16 ;  /* 0x0000001048002986 */ /* 0x0003e2000c101b0e */
[-C--:B------:R-:W-:Y:S01]  /*4130*/  FFMA R13, R8, R100.reuse, R13 ;  /* 0x00000064080d7223 */ /* 0x080fe2000000000d */
[----:B------:R-:W-:Y:S01]  /*4140*/  ISETP.LT.AND P2, PT, R110, c[0x0][0x160], P6 ;  /* 0x000058006e007a0c */ /* 0x000fe20003741270 */
[----:B------:R-:W-:Y:S02]  /*4150*/  FFMA R12, R9, -R100, R12 ;  /* 0x80000064090c7223 */ /* 0x000fe4000000000c */
[C---:B------:R-:W-:Y:S02]  /*4160*/  FMUL R8, R85.reuse, R104 ;  /* 0x0000006855087220 */ /* 0x040fe40000400000 */
[-C--:B------:R-:W-:Y:S02]  /*4170*/  FMUL R9, R85, R105.reuse ;  /* 0x0000006955097220 */ /* 0x080fe40000400000 */
[----:B------:R-:W-:-:S02]  /*4180*/  FFMA R8, R84, R105, -R8 ;  /* 0x0000006954087223 */ /* 0x000fc40000000808 */
[----:B------:R-:W-:Y:S02]  /*4190*/  FFMA R9, R84, R104, R9 ;  /* 0x0000006854097223 */ /* 0x000fe40000000009 */
[CC--:B---3--:R-:W-:Y:S02]  /*41a0*/  FFMA R8, R20.reuse, R101.reuse, R8 ;  /* 0x0000006514087223 */ /* 0x0c8fe40000000008 */
[C---:B------:R-:W-:Y:S02]  /*41b0*/  FFMA R9, R21.reuse, R101, R9 ;  /* 0x0000006515097223 */ /* 0x040fe40000000009 */
[-C--:B------:R-:W-:Y:S02]  /*41c0*/  FFMA R8, R21, -R100.reuse, R8 ;  /* 0x8000006415087223 */ /* 0x080fe40000000008 */
[----:B------:R-:W-:Y:S01]  /*41d0*/  FFMA R9, R20, R100, R9 ;  /* 0x0000006414097223 */ /* 0x000fe20000000009 */
[----:B-1----:R-:W-:Y:S02]  /*41e0*/  @P1 MOV R16, R72 ;  /* 0x0000004800101202 */ /* 0x002fe40000000f00 */
[----:B------:R-:W-:-:S05]  /*41f0*/  @P1 MOV R17, R73 ;  /* 0x0000004900111202 */ /* 0x000fca0000000f00 */
[----:B------:R1:W-:Y:S01]  /*4200*/  @P1 STG.E.64 [R16.64+0x100], R12 ;  /* 0x0001000c10001986 */ /* 0x0003e2000c101b0e */
[----:B------:R-:W-:-:S04]  /*4210*/  IADD3 R74, P1, R72, c[0x0][0x238], RZ ;  /* 0x00008e00484a7a10 */ /* 0x000fc80007f3e0ff */
[----:B------:R-:W-:Y:S02]  /*4220*/  IADD3.X R75, R73, c[0x0][0x23c], RZ, P1, !PT ;  /* 0x00008f00494b7a10 */ /* 0x000fe40000ffe4ff */
[----:B------:R-:W-:-:S03]  /*4230*/  ISETP.LT.AND P1, PT, R80, c[0x0][0x160], P3 ;  /* 0x0000580050007a0c */ /* 0x000fc60001f21270 */
[----:B------:R5:W-:Y:S01]  /*4240*/  @P0 STG.E.64 [R74.64], R8 ;  /* 0x000000084a000986 */ /* 0x000be2000c101b0e */
[CC--:B-1----:R-:W-:Y:S01]  /*4250*/  FMUL R13, R3.reuse, R105.reuse ;  /* 0x00000069030d7220 */ /* 0x0c2fe20000400000 */
[----:B------:R-:W-:Y:S01]  /*4260*/  IADD3 R16, P0, R112, c[0x0][0x200], RZ ;  /* 0x0000800070107a10 */ /* 0x000fe20007f1e0ff */
[-C--:B------:R-:W-:Y:S02]  /*4270*/  FMUL R12, R3, R104.reuse ;  /* 0x00000068030c7220 */ /* 0x080fe40000400000 */
[C---:B------:R-:W-:Y:S01]  /*4280*/  FFMA R13, R2.reuse, R104, R13 ;  /* 0x00000068020d7223 */ /* 0x040fe2000000000d */
[----:B------:R-:W-:Y:S01]  /*4290*/  IADD3.X R17, R113, c[0x0][0x204], RZ, P0, !PT ;  /* 0x0000810071117a10 */ /* 0x000fe200007fe4ff */
[----:B------:R-:W-:Y:S01]  /*42a0*/  FFMA R12, R2, R105, -R12 ;  /* 0x00000069020c7223 */ /* 0x000fe2000000080c */
[----:B------:R-:W-:Y:S01]  /*42b0*/  ISETP.LT.AND P0, PT, R80, c[0x0][0x160], P4 ;  /* 0x0000580050007a0c */ /* 0x000fe20002701270 */
[-C--:B-----5:R-:W-:Y:S02]  /*42c0*/  FFMA R9, R5, R101.reuse, R13 ;  /* 0x0000006505097223 */ /* 0x0a0fe4000000000d */
[----:B------:R-:W-:-:S02]  /*42d0*/  FFMA R8, R4, R101, R12 ;  /* 0x0000006504087223 */ /* 0x000fc4000000000c */
[-C--:B------:R-:W-:Y:S02]  /*42e0*/  FFMA R9, R4, R100.reuse, R9 ;  /* 0x0000006404097223 */ /* 0x080fe40000000009 */
[----:B------:R-:W-:Y:S01]  /*42f0*/  FFMA R8, R5, -R100, R8 ;  /* 0x8000006405087223 */ /* 0x000fe20000000008 */
[----:B------:R-:W-:Y:S01]  /*4300*/  @P2 MOV R5, R75 ;  /* 0x0000004b00052202 */ /* 0x000fe20000000f00 */
[----:B------:R-:W-:-:S05]  /*4310*/  @P2 IMAD.MOV.U32 R4, RZ, RZ, R74 ;  /* 0x000000ffff042224 */ /* 0x000fca00078e004a */
[----:B------:R1:W-:Y:S04]  /*4320*/  @P2 STG.E.64 [R4.64+0x100], R8 ;  /* 0x0001000804002986 */ /* 0x0003e8000c101b0e */
[----:B------:R-:W2:Y:S01]  /*4330*/  @P1 LDG.E.LTC128B.64 R96, [R16.64] ;  /* 0x0000000e10601981 */ /* 0x000ea2000c1e1b20 */
[----:B------:R-:W-:Y:S01]  /*4340*/  IADD3 R81, R99, 0x9, RZ ;  /* 0x0000000963517810 */ /* 0x000fe20007ffe0ff */
[----:B------:R-:W-:-:S04]  /*4350*/  UIADD3 UR8, UP0, UR6, -UR4, URZ ;  /* 0x8000000406087290 */ /* 0x000fc8000ff1e03f */
[----:B------:R-:W-:Y:S02]  /*4360*/  UIADD3.X UR9, UR7, ~UR5, URZ, UP0, !UPT ;  /* 0x8000000507097290 */ /* 0x000fe400087fe43f */
[----:B------:R-:W-:Y:S02]  /*4370*/  IADD3 R76, P1, R108, UR8, RZ ;  /* 0x000000086c4c7c10 */ /* 0x000fe4000ff3e0ff */
[C---:B------:R-:W-:Y:S02]  /*4380*/  IADD3 R79, R99.reuse, 0xa, RZ ;  /* 0x0000000a634f7810 */ /* 0x040fe40007ffe0ff */
[----:B------:R-:W-:Y:S01]  /*4390*/  IADD3 R78, R99, 0xb, RZ ;  /* 0x0000000b634e7810 */ /* 0x000fe20007ffe0ff */
[----:B------:R-:W-:Y:S01]  /*43a0*/  IMAD.MOV.U32 R32, RZ, RZ, R6 ;  /* 0x000000ffff207224 */ /* 0x000fe200078e0006 */
[----:B-1----:R-:W-:Y:S01]  /*43b0*/  @P0 MOV R4, R16 ;  /* 0x0000001000040202 */ /* 0x002fe20000000f00 */
[----:B------:R-:W-:Y:S01]  /*43c0*/  IMAD.MOV.U32 R24, RZ, RZ, R14 ;  /* 0x000000ffff187224 */ /* 0x000fe200078e000e */
[----:B------:R-:W-:Y:S01]  /*43d0*/  @P0 MOV R5, R17 ;  /* 0x0000001100050202 */ /* 0x000fe20000000f00 */
[----:B------:R-:W-:Y:S01]  /*43e0*/  ULDC.64 UR6, c[0x0][0x250] ;  /* 0x0000940000067ab9 */ /* 0x000fe20000000a00 */
[----:B------:R-:W-:Y:S01]  /*43f0*/  MOV R33, R34 ;  /* 0x0000002200217202 */ /* 0x000fe20000000f00 */
[----:B------:R-:W-:-:S02]  /*4400*/  ULDC.64 UR4, c[0x0][0x238] ;  /* 0x00008e0000047ab9 */ /* 0x000fc40000000a00 */
[----:B------:R1:W3:Y:S01]  /*4410*/  @P0 LDG.E.LTC128B.64 R94, [R4.64+0x100] ;  /* 0x0001000e045e0981 */ /* 0x0002e2000c1e1b20 */
[----:B------:R-:W-:Y:S01]  /*4420*/  ISETP.LT.AND P0, PT, R81, c[0x0][0x160], P3 ;  /* 0x0000580051007a0c */ /* 0x000fe20001f01270 */
[----:B------:R-:W-:Y:S01]  /*4430*/  UIADD3 UR11, UP0, UR8, 0x100, URZ ;  /* 0x00000100080b7890 */ /* 0x000fe2000ff1e03f */
[----:B------:R-:W-:Y:S02]  /*4440*/  IADD3.X R77, R109, UR9, RZ, P1, !PT ;  /* 0x000000096d4d7c10 */ /* 0x000fe40008ffe4ff */
[----:B------:R-:W-:Y:S01]  /*4450*/  ISETP.LT.AND P1, PT, R81, c[0x0][0x160], P4 ;  /* 0x0000580051007a0c */ /* 0x000fe20002721270 */
[----:B------:R-:W-:-:S08]  /*4460*/  UIADD3.X UR10, URZ, UR9, URZ, UP0, !UPT ;  /* 0x000000093f0a7290 */ /* 0x000fd000087fe43f */
[----:B------:R-:W4:Y:S01]  /*4470*/  @P0 LDG.E.LTC128B.64 R92, [R76.64] ;  /* 0x0000000e4c5c0981 */ /* 0x000f22000c1e1b20 */
[----:B-1----:R-:W-:-:S04]  /*4480*/  IADD3 R4, P0, R108, UR11, RZ ;  /* 0x0000000b6c047c10 */ /* 0x002fc8000ff1e0ff */
[----:B------:R-:W-:-:S05]  /*4490*/  IADD3.X R5, R109, UR10, RZ, P0, !PT ;  /* 0x0000000a6d057c10 */ /* 0x000fca00087fe4ff */
[----:B------:R1:W5:Y:S01]  /*44a0*/  @P1 LDG.E.LTC128B.64 R90, [R4.64] ;  /* 0x0000000e045a1981 */ /* 0x000362000c1e1b20 */
[----:B------:R-:W-:Y:S02]  /*44b0*/  IADD3 R70, P0, R106, UR8, RZ ;  /* 0x000000086a467c10 */ /* 0x000fe4000ff1e0ff */
[----:B------:R-:W-:Y:S02]  /*44c0*/  ISETP.LT.AND P1, PT, R79, c[0x0][0x160], P3 ;  /* 0x000058004f007a0c */ /* 0x000fe40001f21270 */
[----:B------:R-:W-:-:S11]  /*44d0*/  IADD3.X R71, R107, UR9, RZ, P0, !PT ;  /* 0x000000096b477c10 */ /* 0x000fd600087fe4ff */
[----:B------:R-:W5:Y:S01]  /*44e0*/  @P1 LDG.E.LTC128B.64 R88, [R70.64] ;  /* 0x0000000e46581981 */ /* 0x000f62000c1e1b20 */
[----:B-1----:R-:W-:-:S04]  /*44f0*/  IADD3 R4, P0, R106, UR11, RZ ;  /* 0x0000000b6a047c10 */ /* 0x002fc8000ff1e0ff */
[----:B------:R-:W-:Y:S02]  /*4500*/  IADD3.X R5, R107, UR10, RZ, P0, !PT ;  /* 0x0000000a6b057c10 */ /* 0x000fe400087fe4ff */
[----:B------:R-:W-:Y:S02]  /*4510*/  ISETP.LT.AND P0, PT, R79, c[0x0][0x160], P4 ;  /* 0x000058004f007a0c */ /* 0x000fe40002701270 */
[----:B------:R-:W-:-:S11]  /*4520*/  IADD3 R68, P1, R16, c[0x0][0x1e8], RZ ;  /* 0x00007a0010447a10 */ /* 0x000fd60007f3e0ff */
[----:B------:R1:W5:Y:S01]  /*4530*/  @P0 LDG.E.LTC128B.64 R86, [R4.64] ;  /* 0x0000000e04560981 */ /* 0x000362000c1e1b20 */
[----:B------:R-:W-:Y:S02]  /*4540*/  IADD3 R68, P0, R68, c[0x0][0x1e8], RZ ;  /* 0x00007a0044447a10 */ /* 0x000fe40007f1e0ff */
[----:B-1----:R-:W-:Y:S02]  /*4550*/  IADD3.X R4, R17, c[0x0][0x1ec], RZ, P1, !PT ;  /* 0x00007b0011047a10 */ /* 0x002fe40000ffe4ff */
[----:B------:R-:W-:Y:S02]  /*4560*/  ISETP.LT.AND P1, PT, R78, c[0x0][0x160], P3 ;  /* 0x000058004e007a0c */ /* 0x000fe40001f21270 */
[----:B------:R-:W-:Y:S02]  /*4570*/  IADD3.X R4, R4, c[0x0][0x1ec], RZ, P0, !PT ;  /* 0x00007b0004047a10 */ /* 0x000fe400007fe4ff */
[----:B------:R-:W-:-:S04]  /*4580*/  IADD3 R68, P0, R68, c[0x0][0x1e8], RZ ;  /* 0x00007a0044447a10 */ /* 0x000fc80007f1e0ff */
[----:B------:R-:W-:Y:S02]  /*4590*/  IADD3.X R69, R4, c[0x0][0x1ec], RZ, P0, !PT ;  /* 0x00007b0004457a10 */ /* 0x000fe400007fe4ff */
[----:B------:R-:W-:-:S03]  /*45a0*/  ISETP.LT.AND P0, PT, R78, c[0x0][0x160], P4 ;  /* 0x000058004e007a0c */ /* 0x000fc60002701270 */
[----:B------:R-:W5:Y:S10]  /*45b0*/  @P1 LDG.E.LTC128B.64 R84, [R68.64] ;  /* 0x0000000e44541981 */ /* 0x000f74000c1e1b20 */
[----:B------:R-:W-:-:S02]  /*45c0*/  @P0 MOV R4, R68 ;  /* 0x0000004400040202 */ /* 0x000fc40000000f00 */
[----:B------:R-:W-:-:S05]  /*45d0*/  @P0 MOV R5, R69 ;  /* 0x0000004500050202 */ /* 0x000fca0000000f00 */
[----:B------:R1:W5:Y:S04]  /*45e0*/  @P0 LDG.E.LTC128B.64 R2, [R4.64+0x100] ;  /* 0x0001000e04020981 */ /* 0x000368000c1e1b20 */
[----:B------:R-:W-:Y:S01]  /*45f0*/  BAR.SYNC.DEFER_BLOCKING 0x0 ;  /* 0x0000000000007b1d */ /* 0x000fe20000010000 */
[----:B------:R-:W-:Y:S02]  /*4600*/  MOV R29, R30 ;  /* 0x0000001e001d7202 */ /* 0x000fe40000000f00 */
[----:B------:R-:W-:Y:S02]  /*4610*/  MOV R25, R26 ;  /* 0x0000001a00197202 */ /* 0x000fe40000000f00 */
[----:B------:R-:W-:Y:S02]  /*4620*/  MOV R21, R22 ;  /* 0x0000001600157202 */ /* 0x000fe40000000f00 */
[----:B------:R-:W-:-:S02]  /*4630*/  MOV R34, R7 ;  /* 0x0000000700227202 */ /* 0x000fc40000000f00 */
[----:B------:R-:W-:Y:S02]  /*4640*/  MOV R28, R10 ;  /* 0x0000000a001c7202 */ /* 0x000fe40000000f00 */
[----:B------:R-:W-:Y:S02]  /*4650*/  MOV R30, R11 ;  /* 0x0000000b001e7202 */ /* 0x000fe40000000f00 */
[----:B------:R-:W-:Y:S02]  /*4660*/  MOV R26, R15 ;  /* 0x0000000f001a7202 */ /* 0x000fe40000000f00 */
[----:B------:R-:W-:Y:S02]  /*4670*/  MOV R20, R18 ;  /* 0x0000001200147202 */ /* 0x000fe40000000f00 */
[----:B------:R-:W-:Y:S01]  /*4680*/  MOV R22, R19 ;  /* 0x0000001300167202 */ /* 0x000fe20000000f00 */
[----:B------:R1:W-:Y:S04]  /*4690*/  STS.128 [R0.X16], R32 ;  /* 0x0000002000007388 */ /* 0x0003e8000000cc00 */
[----:B------:R-:W-:Y:S04]  /*46a0*/  STS.128 [R0.X16+0x40], R28 ;  /* 0x0000401c00007388 */ /* 0x000fe8000000cc00 */
[----:B------:R-:W-:Y:S04]  /*46b0*/  STS.128 [R0.X16+0x80], R24 ;  /* 0x0000801800007388 */ /* 0x000fe8000000cc00 */
[----:B------:R-:W-:Y:S04]  /*46c0*/  STS.128 [R0.X16+0xc0], R20 ;  /* 0x0000c01400007388 */ /* 0x000fe8000000cc00 */
[----:B------:R-:W-:Y:S06]  /*46d0*/  BAR.SYNC.DEFER_BLOCKING 0x0 ;  /* 0x0000000000007b1d */ /* 0x000fec0000010000 */
[----:B------:R-:W2:Y:S04]  /*46e0*/  LDS.64 R8, [R98] ;  /* 0x0000000062087984 */ /* 0x000ea80000000a00 */
[----:B------:R-:W2:Y:S04]  /*46f0*/  LDS.64 R6, [R98+0x100] ;  /* 0x0001000062067984 */ /* 0x000ea80000000a00 */
[----:B-1----:R-:W1:Y:S01]  /*4700*/  LDS.64 R4, [R98+0x200] ;  /* 0x0002000062047984 */ /* 0x002e620000000a00 */
[----:B------:R-:W-:-:S03]  /*4710*/  IADD3 R34, P1, R102, c[0x0][0x250], RZ ;  /* 0x0000940066227a10 */ /* 0x000fc60007f3e0ff */
[----:B------:R-:W1:Y:S01]  /*4720*/  LDS.64 R12, [R98+0x300] ;  /* 0x00030000620c7984 */ /* 0x000e620000000a00 */
[C---:B------:R-:W-:Y:S02]  /*4730*/  ISETP.LT.AND P0, PT, R80.reuse, c[0x0][0x160], P5 ;  /* 0x0000580050007a0c */ /* 0x040fe40002f01270 */
[----:B------:R-:W-:Y:S02]  /*4740*/  IADD3.X R35, R103, c[0x0][0x254], RZ, P1, !PT ;  /* 0x0000950067237a10 */ /* 0x000fe40000ffe4ff */
[----:B------:R-:W-:Y:S01]  /*4750*/  ISETP.LT.AND P1, PT, R80, c[0x0][0x160], P6 ;  /* 0x0000580050007a0c */ /* 0x000fe20003721270 */
[----:B------:R-:W-:Y:S01]  /*4760*/  UIADD3 UR4, UP0, UR6, -UR4, URZ ;  /* 0x8000000406047290 */ /* 0x000fe2000ff1e03f */
[----:B------:R-:W-:-:S11]  /*4770*/  ISETP.LT.AND P2, PT, R81, c[0x0][0x160], P5 ;  /* 0x0000580051007a0c */ /* 0x000fd60002f41270 */
[----:B------:R-:W-:Y:S01]  /*4780*/  @P1 IMAD.MOV.U32 R14, RZ, RZ, R34 ;  /* 0x000000ffff0e1224 */ /* 0x000fe200078e0022 */
[----:B------:R-:W-:Y:S01]  /*4790*/  @P1 MOV R15, R35 ;  /* 0x00000023000f1202 */ /* 0x000fe20000000f00 */
[CC--:B--2---:R-:W-:Y:S02]  /*47a0*/  FMUL R11, R97.reuse, R105.reuse ;  /* 0x00000069610b7220 */ /* 0x0c4fe40000400000 */
[-C--:B------:R-:W-:Y:S02]  /*47b0*/  FMUL R10, R97, R104.reuse ;  /* 0x00000068610a7220 */ /* 0x080fe40000400000 */
[C---:B------:R-:W-:Y:S02]  /*47c0*/  FFMA R11, R96.reuse, R104, R11 ;  /* 0x00000068600b7223 */ /* 0x040fe4000000000b */
[----:B------:R-:W-:Y:S02]  /*47d0*/  FFMA R10, R96, R105, -R10 ;  /* 0x00000069600a7223 */ /* 0x000fe4000000080a */
[----:B------:R-:W-:-:S02]  /*47e0*/  FFMA R11, R9, R101, R11 ;  /* 0x00000065090b7223 */ /* 0x000fc4000000000b */
[C---:B------:R-:W-:Y:S02]  /*47f0*/  FFMA R10, R8.reuse, R101, R10 ;  /* 0x00000065080a7223 */ /* 0x040fe4000000000a */
[-C--:B------:R-:W-:Y:S02]  /*4800*/  FFMA R11, R8, R100.reuse, R11 ;  /* 0x00000064080b7223 */ /* 0x080fe4000000000b */
[----:B------:R-:W-:-:S05]  /*4810*/  FFMA R10, R9, -R100, R10 ;  /* 0x80000064090a7223 */ /* 0x000fca000000000a */
[----:B------:R2:W-:Y:S01]  /*4820*/  @P0 STG.E.64 [R34.64], R10 ;  /* 0x0000000a22000986 */ /* 0x0005e2000c101b0e */
[CC--:B---3--:R-:W-:Y:S02]  /*4830*/  FMUL R8, R95.reuse, R105.reuse ;  /* 0x000000695f087220 */ /* 0x0c8fe40000400000 */
[-C--:B------:R-:W-:Y:S02]  /*4840*/  FMUL R9, R95, R104.reuse ;  /* 0x000000685f097220 */ /* 0x080fe40000400000 */
[C---:B------:R-:W-:Y:S02]  /*4850*/  FFMA R8, R94.reuse, R104, R8 ;  /* 0x000000685e087223 */ /* 0x040fe40000000008 */
[----:B------:R-:W-:Y:S02]  /*4860*/  FFMA R9, R94, R105, -R9 ;  /* 0x000000695e097223 */ /* 0x000fe40000000809 */
[-C--:B------:R-:W-:Y:S02]  /*4870*/  FFMA R8, R7, R101.reuse, R8 ;  /* 0x0000006507087223 */ /* 0x080fe40000000008 */
[----:B------:R-:W-:-:S02]  /*4880*/  FFMA R9, R6, R101, R9 ;  /* 0x0000006506097223 */ /* 0x000fc40000000009 */
[-C--:B--2---:R-:W-:Y:S02]  /*4890*/  FFMA R11, R6, R100.reuse, R8 ;  /* 0x00000064060b7223 */ /* 0x084fe40000000008 */
[----:B----4-:R-:W-:Y:S02]  /*48a0*/  FMUL R6, R93, R105 ;  /* 0x000000695d067220 */ /* 0x010fe40000400000 */
[----:B------:R-:W-:Y:S02]  /*48b0*/  FFMA R10, R7, -R100, R9 ;  /* 0x80000064070a7223 */ /* 0x000fe40000000009 */
[-C--:B------:R-:W-:Y:S01]  /*48c0*/  FMUL R7, R93, R104.reuse ;  /* 0x000000685d077220 */ /* 0x080fe20000400000 */
[----:B------:R-:W2:Y:S01]  /*48d0*/  LDS.64 R8, [R98+0x400] ;  /* 0x0004000062087984 */ /* 0x000ea20000000a00 */
[----:B------:R-:W-:-:S03]  /*48e0*/  FFMA R6, R92, R104, R6 ;  /* 0x000000685c067223 */ /* 0x000fc60000000006 */
[----:B------:R3:W-:Y:S01]  /*48f0*/  @P1 STG.E.64 [R14.64+0x100], R10 ;  /* 0x0001000a0e001986 */ /* 0x0007e2000c101b0e */
[----:B------:R-:W-:Y:S01]  /*4900*/  UIADD3.X UR5, UR7, ~UR5, URZ, UP0, !UPT ;  /* 0x8000000507057290 */ /* 0x000fe200087fe43f */
[----:B------:R-:W-:Y:S01]  /*4910*/  IADD3 R80, P1, R72, UR4, RZ ;  /* 0x0000000448507c10 */ /* 0x000fe2000ff3e0ff */
[----:B------:R-:W-:Y:S01]  /*4920*/  UIADD3 UR7, UP0, UR4, 0x100, URZ ;  /* 0x0000010004077890 */ /* 0x000fe2000ff1e03f */
[----:B------:R-:W-:-:S03]  /*4930*/  ISETP.LT.AND P0, PT, R81, c[0x0][0x160], P6 ;  /* 0x0000580051007a0c */ /* 0x000fc60003701270 */
[----:B------:R-:W-:Y:S01]  /*4940*/  IADD3.X R81, R73, UR5, RZ, P1, !PT ;  /* 0x0000000549517c10 */ /* 0x000fe20008ffe4ff */
[----:B------:R-:W-:Y:S01]  /*4950*/  UIADD3.X UR6, URZ, UR5, URZ, UP0, !UPT ;  /* 0x000000053f067290 */ /* 0x000fe200087fe43f */
[----:B---3--:R-:W-:Y:S02]  /*4960*/  FFMA R10, R92, R105, -R7 ;  /* 0x000000695c0a7223 */ /* 0x008fe40000000807 */
[-C--:B-1----:R-:W-:Y:S02]  /*4970*/  FFMA R11, R5, R101.reuse, R6 ;  /* 0x00000065050b7223 */ /* 0x082fe40000000006 */
[----:B------:R-:W1:Y:S01]  /*4980*/  LDS.64 R6, [R98+0x500] ;  /* 0x0005000062067984 */ /* 0x000e620000000a00 */
[C---:B------:R-:W-:Y:S02]  /*4990*/  FFMA R10, R4.reuse, R101, R10 ;  /* 0x00000065040a7223 */ /* 0x040fe4000000000a */
[----:B------:R-:W-:Y:S02]  /*49a0*/  FFMA R11, R4, R100, R11 ;  /* 0x00000064040b7223 */ /* 0x000fe4000000000b */
[----:B-----5:R-:W-:-:S02]  /*49b0*/  FMUL R4, R91, R104 ;  /* 0x000000685b047220 */ /* 0x020fc40000400000 */
[----:B------:R-:W-:Y:S02]  /*49c0*/  FFMA R10, R5, -R100, R10 ;  /* 0x80000064050a7223 */ /* 0x000fe4000000000a */
[-C--:B------:R-:W-:Y:S02]  /*49d0*/  FMUL R5, R91, R105.reuse ;  /* 0x000000695b057220 */ /* 0x080fe40000400000 */
[C---:B------:R-:W-:Y:S02]  /*49e0*/  FFMA R4, R90.reuse, R105, -R4 ;  /* 0x000000695a047223 */ /* 0x040fe40000000804 */
[----:B------:R-:W-:Y:S02]  /*49f0*/  FFMA R5, R90, R104, R5 ;  /* 0x000000685a057223 */ /* 0x000fe40000000005 */
[----:B------:R-:W-:Y:S01]  /*4a00*/  FFMA R4, R12, R101, R4 ;  /* 0x000000650c047223 */ /* 0x000fe20000000004 */
[----:B------:R3:W-:Y:S01]  /*4a10*/  @P2 STG.E.64 [R80.64], R10 ;  /* 0x0000000a50002986 */ /* 0x0007e2000c101b0e */
[----:B------:R-:W-:-:S04]  /*4a20*/  IADD3 R14, P1, R72, UR7, RZ ;  /* 0x00000007480e7c10 */ /* 0x000fc8000ff3e0ff */
[----:B------:R-:W-:Y:S02]  /*4a30*/  IADD3.X R15, R73, UR6, RZ, P1, !PT ;  /* 0x00000006490f7c10 */ /* 0x000fe40008ffe4ff */
[----:B------:R-:W-:Y:S01]  /*4a40*/  ISETP.LT.AND P2, PT, R79, c[0x0][0x160], P5 ;  /* 0x000058004f007a0c */ /* 0x000fe20002f41270 */
[C---:B---3--:R-:W-:Y:S02]  /*4a50*/  FFMA R11, R13.reuse, R101, R5 ;  /* 0x000000650d0b7223 */ /* 0x048fe40000000005 */
[-C--:B------:R-:W-:Y:S02]  /*4a60*/  FFMA R10, R13, -R100.reuse, R4 ;  /* 0x800000640d0a7223 */ /* 0x080fe40000000004 */
[----:B------:R-:W3:Y:S01]  /*4a70*/  LDS.64 R4, [R98+0x600] ;  /* 0x0006000062047984 */ /* 0x000ee20000000a00 */
[----:B------:R-:W-:Y:S02]  /*4a80*/  FFMA R11, R12, R100, R11 ;  /* 0x000000640c0b7223 */ /* 0x000fe4000000000b */
[----:B------:R-:W-:-:S03]  /*4a90*/  FMUL R12, R89, R105 ;  /* 0x00000069590c7220 */ /* 0x000fc60000400000 */
[----:B------:R4:W-:Y:S01]  /*4aa0*/  @P0 STG.E.64 [R14.64], R10 ;  /* 0x0000000a0e000986 */ /* 0x0009e2000c101b0e */
[----:B------:R-:W-:Y:S01]  /*4ab0*/  FFMA R13, R88, R104, R12 ;  /* 0x00000068580d7223 */ /* 0x000fe2000000000c */
[C---:B------:R-:W-:Y:S02]  /*4ac0*/  IADD3 R72, P0, R74.reuse, UR4, RZ ;  /* 0x000000044a487c10 */ /* 0x040fe4000ff1e0ff */
[----:B------:R-:W-:Y:S01]  /*4ad0*/  ISETP.LT.AND P1, PT, R79, c[0x0][0x160], P6 ;  /* 0x000058004f007a0c */ /* 0x000fe20003721270 */
[----:B--2---:R-:W-:Y:S01]  /*4ae0*/  FFMA R13, R9, R101, R13 ;  /* 0x00000065090d7223 */ /* 0x004fe2000000000d */
[----:B------:R-:W-:Y:S02]  /*4af0*/  IADD3.X R73, R75, UR5, RZ, P0, !PT ;  /* 0x000000054b497c10 */ /* 0x000fe400087fe4ff */
[----:B------:R-:W-:Y:S01]  /*4b00*/  IADD3 R18, P0, R74, UR7, RZ ;  /* 0x000000074a127c10 */ /* 0x000fe2000ff1e0ff */
[----:B------:R-:W-:Y:S02]  /*4b10*/  FFMA R13, R8, R100, R13 ;  /* 0x00000064080d7223 */ /* 0x000fe4000000000d */
[----:B----4-:R-:W-:-:S02]  /*4b20*/  FMUL R10, R89, R104 ;  /* 0x00000068590a7220 */ /* 0x010fc40000400000 */
[CC--:B------:R-:W-:Y:S02]  /*4b30*/  FMUL R15, R87.reuse, R104.reuse ;  /* 0x00000068570f7220 */ /* 0x0c0fe40000400000 */
[-C--:B------:R-:W-:Y:S02]  /*4b40*/  FFMA R12, R88, R105.reuse, -R10 ;  /* 0x00000069580c7223 */ /* 0x080fe4000000080a */
[----:B------:R-:W2:Y:S01]  /*4b50*/  LDS.64 R10, [R98+0x700] ;  /* 0x00070000620a7984 */ /* 0x000ea20000000a00 */
[-C--:B------:R-:W-:Y:S02]  /*4b60*/  FMUL R14, R87, R105.reuse ;  /* 0x00000069570e7220 */ /* 0x080fe40000400000 */
[C---:B------:R-:W-:Y:S02]  /*4b70*/  FFMA R15, R86.reuse, R105, -R15 ;  /* 0x00000069560f7223 */ /* 0x040fe4000000080f */
[----:B------:R-:W-:Y:S02]  /*4b80*/  FFMA R14, R86, R104, R14 ;  /* 0x00000068560e7223 */ /* 0x000fe4000000000e */
[----:B------:R-:W-:-:S02]  /*4b90*/  FFMA R12, R8, R101, R12 ;  /* 0x00000065080c7223 */ /* 0x000fc4000000000c */
[CC--:B-1----:R-:W-:Y:S02]  /*4ba0*/  FFMA R8, R6.reuse, R101.reuse, R15 ;  /* 0x0000006506087223 */ /* 0x0c2fe4000000000f */
[----:B------:R-:W-:Y:S01]  /*4bb0*/  FFMA R14, R7, R101, R14 ;  /* 0x00000065070e7223 */ /* 0x000fe2000000000e */
[----:B------:R-:W-:Y:S01]  /*4bc0*/  IADD3.X R19, R75, UR6, RZ, P0, !PT ;  /* 0x000000064b137c10 */ /* 0x000fe200087fe4ff */
[-C--:B------:R-:W-:Y:S02]  /*4bd0*/  FFMA R12, R9, -R100.reuse, R12 ;  /* 0x80000064090c7223 */ /* 0x080fe4000000000c */
[-C--:B------:R-:W-:Y:S02]  /*4be0*/  FFMA R8, R7, -R100.reuse, R8 ;  /* 0x8000006407087223 */ /* 0x080fe40000000008 */
[----:B------:R-:W-:Y:S01]  /*4bf0*/  FFMA R9, R6, R100, R14 ;  /* 0x0000006406097223 */ /* 0x000fe2000000000e */
[----:B------:R-:W-:Y:S01]  /*4c00*/  @P2 STG.E.64 [R72.64], R12 ;  /* 0x0000000c48002986 */ /* 0x000fe2000c101b0e */
[----:B------:R-:W-:-:S03]  /*4c10*/  IADD3 R6, P0, R34, c[0x0][0x238], RZ ;  /* 0x00008e0022067a10 */ /* 0x000fc60007f1e0ff */
[----:B------:R1:W-:Y:S01]  /*4c20*/  @P1 STG.E.64 [R18.64], R8 ;  /* 0x0000000812001986 */ /* 0x0003e2000c101b0e */
[----:B------:R-:W-:Y:S02]  /*4c30*/  IADD3 R82, P1, R6, c[0x0][0x238], RZ ;  /* 0x00008e0006527a10 */ /* 0x000fe40007f3e0ff */
[----:B------:R-:W-:Y:S02]  /*4c40*/  IADD3.X R7, R35, c[0x0][0x23c], RZ, P0, !PT ;  /* 0x00008f0023077a10 */ /* 0x000fe400007fe4ff */
[----:B------:R-:W-:Y:S02]  /*4c50*/  ISETP.LT.AND P0, PT, R78, c[0x0][0x160], P5 ;  /* 0x000058004e007a0c */ /* 0x000fe40002f01270 */
[----:B------:R-:W-:Y:S02]  /*4c60*/  IADD3.X R7, R7, c[0x0][0x23c], RZ, P1, !PT ;  /* 0x00008f0007077a10 */ /* 0x000fe40000ffe4ff */
[----:B------:R-:W-:Y:S02]  /*4c70*/  IADD3 R82, P1, R82, c[0x0][0x238], RZ ;  /* 0x00008e0052527a10 */ /* 0x000fe40007f3e0ff */
[----:B------:R-:W-:-:S02]  /*4c80*/  ISETP.LT.AND P2, PT, R78, c[0x0][0x160], P6 ;  /* 0x000058004e007a0c */ /* 0x000fc40003741270 */
[----:B------:R-:W-:Y:S02]  /*4c90*/  IADD3.X R83, R7, c[0x0][0x23c], RZ, P1, !PT ;  /* 0x00008f0007537a10 */ /* 0x000fe40000ffe4ff */
[----:B------:R-:W-:Y:S01]  /*4ca0*/  IADD3 R74, R99, 0x10, RZ ;  /* 0x00000010634a7810 */ /* 0x000fe20007ffe0ff */
[CC--:B-1----:R-:W-:Y:S02]  /*4cb0*/  FMUL R9, R85.reuse, R104.reuse ;  /* 0x0000006855097220 */ /* 0x0c2fe40000400000 */
[-C--:B------:R-:W-:Y:S02]  /*4cc0*/  FMUL R8, R85, R105.reuse ;  /* 0x0000006955087220 */ /* 0x080fe40000400000 */
[C---:B------:R-:W-:Y:S02]  /*4cd0*/  FFMA R6, R84.reuse, R105, -R9 ;  /* 0x0000006954067223 */ /* 0x040fe40000000809 */
[----:B------:R-:W-:Y:S02]  /*4ce0*/  FFMA R8, R84, R104, R8 ;  /* 0x0000006854087223 */ /* 0x000fe40000000008 */
[----:B---3--:R-:W-:-:S02]  /*4cf0*/  FFMA R6, R4, R101, R6 ;  /* 0x0000006504067223 */ /* 0x008fc40000000006 */
[C---:B------:R-:W-:Y:S02]  /*4d00*/  FFMA R8, R5.reuse, R101, R8 ;  /* 0x0000006505087223 */ /* 0x040fe40000000008 */
[-C--:B------:R-:W-:Y:S02]  /*4d10*/  FFMA R6, R5, -R100.reuse, R6 ;  /* 0x8000006405067223 */ /* 0x080fe40000000006 */
[----:B------:R-:W-:Y:S02]  /*4d20*/  FFMA R7, R4, R100, R8 ;  /* 0x0000006404077223 */ /* 0x000fe40000000008 */
[C---:B------:R-:W-:Y:S02]  /*4d30*/  FMUL R5, R3.reuse, R105 ;  /* 0x0000006903057220 */ /* 0x040fe40000400000 */
[-C--:B------:R-:W-:Y:S01]  /*4d40*/  FMUL R4, R3, R104.reuse ;  /* 0x0000006803047220 */ /* 0x080fe20000400000 */
[----:B------:R-:W-:Y:S01]  /*4d50*/  ISETP.LT.AND P1, PT, R74, c[0x0][0x160], P3 ;  /* 0x000058004a007a0c */ /* 0x000fe20001f21270 */
[----:B------:R-:W-:-:S02]  /*4d60*/  FFMA R5, R2, R104, R5 ;  /* 0x0000006802057223 */ /* 0x000fc40000000005 */
[----:B------:R-:W-:Y:S01]  /*4d70*/  FFMA R4, R2, R105, -R4 ;  /* 0x0000006902047223 */ /* 0x000fe20000000804 */
[----:B------:R1:W-:Y:S01]  /*4d80*/  @P0 STG.E.64 [R82.64], R6 ;  /* 0x0000000652000986 */ /* 0x0003e2000c101b0e */
[CC--:B--2---:R-:W-:Y:S02]  /*4d90*/  FFMA R5, R11.reuse, R101.reuse, R5 ;  /* 0x000000650b057223 */ /* 0x0c4fe40000000005 */
[C---:B------:R-:W-:Y:S01]  /*4da0*/  FFMA R4, R10.reuse, R101, R4 ;  /* 0x000000650a047223 */ /* 0x040fe20000000004 */
[----:B------:R-:W-:Y:S01]  /*4db0*/  MOV R20, R96 ;  /* 0x0000006000147202 */ /* 0x000fe20000000f00 */
[-C--:B------:R-:W-:Y:S01]  /*4dc0*/  FFMA R5, R10, R100.reuse, R5 ;  /* 0x000000640a057223 */ /* 0x080fe20000000005 */
[----:B------:R-:W-:Y:S01]  /*4dd0*/  MOV R21, R97 ;  /* 0x0000006100157202 */ /* 0x000fe20000000f00 */
[----:B------:R-:W-:Y:S01]  /*4de0*/  FFMA R4, R11, -R100, R4 ;  /* 0x800000640b047223 */ /* 0x000fe20000000004 */
[----:B------:R-:W-:Y:S02]  /*4df0*/  @P2 MOV R8, R82 ;  /* 0x0000005200082202 */ /* 0x000fe40000000f00 */
[----:B------:R-:W-:-:S05]  /*4e00*/  @P2 MOV R9, R83 ;  /* 0x0000005300092202 */ /* 0x000fca0000000f00 */
[----:B------:R2:W-:Y:S01]  /*4e10*/  @P2 STG.E.64 [R8.64+0x100], R4 ;  /* 0x0001000408002986 */ /* 0x0005e2000c101b0e */
[----:B-1----:R-:W-:-:S04]  /*4e20*/  IADD3 R6, P0, R76, UR8, RZ ;  /* 0x000000084c067c10 */ /* 0x002fc8000ff1e0ff */
[----:B------:R-:W-:-:S05]  /*4e30*/  IADD3.X R7, R77, UR9, RZ, P0, !PT ;  /* 0x000000094d077c10 */ /* 0x000fca00087fe4ff */
[----:B------:R1:W3:Y:S01]  /*4e40*/  @P1 LDG.E.LTC128B.64 R20, [R6.64] ;  /* 0x0000000e06141981 */ /* 0x0002e2000c1e1b20 */
[----:B------:R-:W-:Y:S01]  /*4e50*/  ISETP.LT.AND P0, PT, R74, c[0x0][0x160], P4 ;  /* 0x000058004a007a0c */ /* 0x000fe20002701270 */
[----:B------:R-:W-:Y:S01]  /*4e60*/  IMAD.MOV.U32 R22, RZ, RZ, R94 ;  /* 0x000000ffff167224 */ /* 0x000fe200078e005e */
[----:B------:R-:W-:Y:S02]  /*4e70*/  IADD3 R75, R99, 0x11, RZ ;  /* 0x00000011634b7810 */ /* 0x000fe40007ffe0ff */
[----:B--2---:R-:W-:Y:S02]  /*4e80*/  IADD3 R4, P1, R76, UR11, RZ ;  /* 0x0000000b4c047c10 */ /* 0x004fe4000ff3e0ff */
[----:B------:R-:W-:Y:S02]  /*4e90*/  MOV R23, R95 ;  /* 0x0000005f00177202 */ /* 0x000fe40000000f00 */
[----:B------:R-:W-:Y:S02]  /*4ea0*/  IADD3.X R5, R77, UR10, RZ, P1, !PT ;  /* 0x0000000a4d057c10 */ /* 0x000fe40008ffe4ff */
[----:B------:R-:W-:-:S03]  /*4eb0*/  ISETP.LT.AND P2, PT, R75, c[0x0][0x160], P3 ;  /* 0x000058004b007a0c */ /* 0x000fc60001f41270 */
[----:B------:R2:W4:Y:S01]  /*4ec0*/  @P0 LDG.E.LTC128B.64 R22, [R4.64] ;  /* 0x0000000e04160981 */ /* 0x000522000c1e1b20 */
[----:B------:R-:W-:Y:S02]  /*4ed0*/  IADD3 R76, P0, R70, UR8, RZ ;  /* 0x00000008464c7c10 */ /* 0x000fe4000ff1e0ff */
[----:B------:R-:W-:Y:S02]  /*4ee0*/  MOV R24, R92 ;  /* 0x0000005c00187202 */ /* 0x000fe40000000f00 */
[----:B------:R-:W-:Y:S02]  /*4ef0*/  MOV R25, R93 ;  /* 0x0000005d00197202 */ /* 0x000fe40000000f00 */
[----:B------:R-:W-:Y:S02]  /*4f00*/  IADD3.X R77, R71, UR9, RZ, P0, !PT ;  /* 0x00000009474d7c10 */ /* 0x000fe400087fe4ff */
[----:B------:R-:W-:-:S03]  /*4f10*/  ISETP.LT.AND P1, PT, R75, c[0x0][0x160], P4 ;  /* 0x000058004b007a0c */ /* 0x000fc60002721270 */
[----:B------:R-:W5:Y:S01]  /*4f20*/  @P2 LDG.E.LTC128B.64 R24, [R76.64] ;  /* 0x0000000e4c182981 */ /* 0x000f62000c1e1b20 */
[----:B------:R-:W-:Y:S02]  /*4f30*/  MOV R26, R90 ;  /* 0x0000005a001a7202 */ /* 0x000fe40000000f00 */
[----:B------:R-:W-:Y:S02]  /*4f40*/  MOV R27, R91 ;  /* 0x0000005b001b7202 */ /* 0x000fe40000000f00 */
[----:B--2---:R-:W-:Y:S02]  /*4f50*/  IADD3 R4, P0, R70, UR11, RZ ;  /* 0x0000000b46047c10 */ /* 0x004fe4000ff1e0ff */
[----:B------:R-:W-:Y:S02]  /*4f60*/  IADD3 R70, R99, 0x12, RZ ;  /* 0x0000001263467810 */ /* 0x000fe40007ffe0ff */
[----:B------:R-:W-:Y:S02]  /*4f70*/  IADD3.X R5, R71, UR10, RZ, P0, !PT ;  /* 0x0000000a47057c10 */ /* 0x000fe400087fe4ff */
[----:B------:R-:W-:-:S03]  /*4f80*/  ISETP.LT.AND P2, PT, R70, c[0x0][0x160], P3 ;  /* 0x0000580046007a0c */ /* 0x000fc60001f41270 */
[----:B------:R2:W5:Y:S01]  /*4f90*/  @P1 LDG.E.LTC128B.64 R26, [R4.64] ;  /* 0x0000000e041a1981 */ /* 0x000562000c1e1b20 */
[----:B------:R-:W-:Y:S01]  /*4fa0*/  IADD3 R78, P0, R68, UR8, RZ ;  /* 0x00000008444e7c10 */ /* 0x000fe2000ff1e0ff */
[----:B------:R-:W-:Y:S01]  /*4fb0*/  IMAD.MOV.U32 R28, RZ, RZ, R88 ;  /* 0x000000ffff1c7224 */ /* 0x000fe200078e0058 */
[----:B------:R-:W-:Y:S02]  /*4fc0*/  MOV R29, R89 ;  /* 0x00000059001d7202 */ /* 0x000fe40000000f00 */
[----:B------:R-:W-:Y:S02]  /*4fd0*/  IADD3.X R79, R69, UR9, RZ, P0, !PT ;  /* 0x00000009454f7c10 */ /* 0x000fe400087fe4ff */
[----:B------:R-:W-:-:S03]  /*4fe0*/  ISETP.LT.AND P1, PT, R70, c[0x0][0x160], P4 ;  /* 0x0000580046007a0c */ /* 0x000fc60002721270 */
[----:B------:R-:W5:Y:S01]  /*4ff0*/  @P2 LDG.E.LTC128B.64 R28, [R78.64] ;  /* 0x0000000e4e1c2981 */ /* 0x000f62000c1e1b20 */
[----:B------:R-:W-:Y:S02]  /*5000*/  MOV R30, R86 ;  /* 0x00000056001e7202 */ /* 0x000fe40000000f00 */
[----:B------:R-:W-:Y:S02]  /*5010*/  MOV R31, R87 ;  /* 0x00000057001f7202 */ /* 0x000fe40000000f00 */
[----:B--2---:R-:W-:-:S04]  /*5020*/  IADD3 R4, P0, R68, UR11, RZ ;  /* 0x0000000b44047c10 */ /* 0x004fc8000ff1e0ff */
[----:B------:R-:W-:Y:S02]  /*5030*/  IADD3.X R5, R69, UR10, RZ, P0, !PT ;  /* 0x0000000a45057c10 */ /* 0x000fe400087fe4ff */
[----:B------:R-:W-:-:S03]  /*5040*/  IADD3 R68, P0, R16, c[0x0][0x200], RZ ;  /* 0x0000800010447a10 */ /* 0x000fc60007f1e0ff */
[----:B------:R2:W5:Y:S01]  /*5050*/  @P1 LDG.E.LTC128B.64 R30, [R4.64] ;  /* 0x0000000e041e1981 */ /* 0x000562000c1e1b20 */
[----:B------:R-:W-:Y:S02]  /*5060*/  IADD3.X R69, R17, c[0x0][0x204], RZ, P0, !PT ;  /* 0x0000810011457a10 */ /* 0x000fe400007fe4ff */
[----:B------:R-:W-:Y:S02]  /*5070*/  IADD3 R71, R99, 0x13, RZ ;  /* 0x0000001363477810 */ /* 0x000fe40007ffe0ff */
[----:B------:R-:W-:Y:S02]  /*5080*/  MOV R32, R84 ;  /* 0x0000005400207202 */ /* 0x000fe40000000f00 */
[----:B------:R-:W-:Y:S02]  /*5090*/  MOV R33, R85 ;  /* 0x0000005500217202 */ /* 0x000fe40000000f00 */
[----:B--2---:R-:W-:-:S04]  /*50a0*/  IADD3 R4, P1, R68, c[0x0][0x1e8], RZ ;  /* 0x00007a0044047a10 */ /* 0x004fc80007f3e0ff */
[----:B------:R-:W-:Y:S02]  /*50b0*/  IADD3 R5, P0, R4, c[0x0][0x1e8], RZ ;  /* 0x00007a0004057a10 */ /* 0x000fe40007f1e0ff */
[----:B------:R-:W-:Y:S02]  /*50c0*/  IADD3.X R4, R69, c[0x0][0x1ec], RZ, P1, !PT ;  /* 0x00007b0045047a10 */ /* 0x000fe40000ffe4ff */
[----:B------:R-:W-:Y:S02]  /*50d0*/  ISETP.LT.AND P1, PT, R71, c[0x0][0x160], P3 ;  /* 0x0000580047007a0c */ /* 0x000fe40001f21270 */
[----:B------:R-:W-:Y:S02]  /*50e0*/  IADD3.X R4, R4, c[0x0][0x1ec], RZ, P0, !PT ;  /* 0x00007b0004047a10 */ /* 0x000fe400007fe4ff */
[----:B-1----:R-:W-:-:S04]  /*50f0*/  IADD3 R6, P0, R5, c[0x0][0x1e8], RZ ;  /* 0x00007a0005067a10 */ /* 0x002fc80007f1e0ff */
[----:B------:R-:W-:Y:S02]  /*5100*/  IADD3.X R7, R4, c[0x0][0x1ec], RZ, P0, !PT ;  /* 0x00007b0004077a10 */ /* 0x000fe400007fe4ff */
[----:B------:R-:W-:-:S03]  /*5110*/  ISETP.LT.AND P0, PT, R71, c[0x0][0x160], P4 ;  /* 0x0000580047007a0c */ /* 0x000fc60002701270 */
[----:B------:R1:W2:Y:S10]  /*5120*/  @P1 LDG.E.LTC128B.64 R32, [R6.64] ;  /* 0x0000000e06201981 */ /* 0x0002b4000c1e1b20 */
[----:B------:R1:W2:Y:S01]  /*5130*/  @P0 LDG.E.LTC128B.64 R2, [R6.64+0x100] ;  /* 0x0001000e06020981 */ /* 0x0002a2000c1e1b20 */
[----:B------:R-:W-:Y:S01]  /*5140*/  IMAD.MOV.U32 R4, RZ, RZ, R36 ;  /* 0x000000ffff047224 */ /* 0x000fe200078e0024 */
[----:B------:R-:W-:Y:S01]  /*5150*/  MOV R5, R64 ;  /* 0x0000004000057202 */ /* 0x000fe20000000f00 */
[----:B------:R-:W-:Y:S01]  /*5160*/  IMAD.MOV.U32 R10, RZ, RZ, R41 ;  /* 0x000000ffff0a7224 */ /* 0x000fe200078e0029 */
[----:B------:R-:W-:Y:S01]  /*5170*/  MOV R8, R40 ;  /* 0x0000002800087202 */ /* 0x000fe20000000f00 */
[----:B------:R-:W-:Y:S01]  /*5180*/  IMAD.MOV.U32 R16, RZ, RZ, R48 ;  /* 0x000000ffff107224 */ /* 0x000fe200078e0030 */
[----:B------:R-:W-:-:S02]  /*5190*/  MOV R9, R60 ;  /* 0x0000003c00097202 */ /* 0x000fc40000000f00 */
[----:B------:R-:W-:Y:S01]  /*51a0*/  MOV R11, R61 ;  /* 0x0000003d000b7202 */ /* 0x000fe20000000f00 */
[----:B------:R-:W-:Y:S01]  /*51b0*/  BAR.SYNC.DEFER_BLOCKING 0x0 ;  /* 0x0000000000007b1d */ /* 0x000fe20000010000 */
[----:B------:R-:W-:Y:S02]  /*51c0*/  MOV R12, R44 ;  /* 0x0000002c000c7202 */ /* 0x000fe40000000f00 */
[----:B------:R-:W-:Y:S02]  /*51d0*/  MOV R13, R56 ;  /* 0x00000038000d7202 */ /* 0x000fe40000000f00 */
[----:B------:R-:W-:Y:S02]  /*51e0*/  MOV R14, R45 ;  /* 0x0000002d000e7202 */ /* 0x000fe40000000f00 */
[----:B------:R-:W-:Y:S02]  /*51f0*/  MOV R15, R57 ;  /* 0x00000039000f7202 */ /* 0x000fe40000000f00 */
[----:B------:R-:W-:-:S02]  /*5200*/  MOV R17, R52 ;  /* 0x0000003400117202 */ /* 0x000fc40000000f00 */
[----:B------:R-:W-:Y:S02]  /*5210*/  MOV R18, R49 ;  /* 0x0000003100127202 */ /* 0x000fe40000000f00 */
[----:B------:R-:W-:Y:S02]  /*5220*/  MOV R19, R53 ;  /* 0x0000003500137202 */ /* 0x000fe40000000f00 */
[----:B-1----:R-:W-:Y:S02]  /*5230*/  MOV R6, R37 ;  /* 0x0000002500067202 */ /* 0x002fe40000000f00 */
[----:B------:R-:W-:-:S05]  /*5240*/  MOV R7, R65 ;  /* 0x0000004100077202 */ /* 0x000fca0000000f00 */
[----:B------:R-:W-:Y:S04]  /*5250*/  STS.128 [R0.X16], R4 ;  /* 0x0000000400007388 */ /* 0x000fe8000000cc00 */
[----:B------:R-:W-:Y:S04]  /*5260*/  STS.128 [R0.X16+0x40], R8 ;  /* 0x0000400800007388 */ /* 0x000fe8000000cc00 */
[----:B------:R1:W-:Y:S04]  /*5270*/  STS.128 [R0.X16+0x80], R12 ;  /* 0x0000800c00007388 */ /* 0x0003e8000000cc00 */
[----:B------:R-:W-:Y:S04]  /*5280*/  STS.128 [R0.X16+0xc0], R16 ;  /* 0x0000c01000007388 */ /* 0x000fe8000000cc00 */
[----:B------:R-:W-:Y:S06]  /*5290*/  BAR.SYNC.DEFER_BLOCKING 0x0 ;  /* 0x0000000000007b1d */ /* 0x000fec0000010000 */
[----:B------:R-:W3:Y:S04]  /*52a0*/  LDS.64 R12, [R98] ;  /* 0x00000000620c7984 */ /* 0x000ee80000000a00 */
[----:B------:R-:W3:Y:S04]  /*52b0*/  LDS.64 R10, [R98+0x100] ;  /* 0x00010000620a7984 */ /* 0x000ee80000000a00 */
[----:B------:R-:W3:Y:S01]  /*52c0*/  LDS.64 R8, [R98+0x200] ;  /* 0x0002000062087984 */ /* 0x000ee20000000a00 */
[----:B------:R-:W-:-:S02]  /*52d0*/  ISETP.LT.AND P0, PT, R74, c[0x0][0x160], P5 ;  /* 0x000058004a007a0c */ /* 0x000fc40002f01270 */
[----:B-1----:R-:W-:Y:S01]  /*52e0*/  IADD3 R14, P1, R80, UR4, RZ ;  /* 0x00000004500e7c10 */ /* 0x002fe2000ff3e0ff */
[----:B------:R-:W1:Y:S03]  /*52f0*/  LDS.64 R6, [R98+0x300] ;  /* 0x0003000062067984 */ /* 0x000e660000000a00 */
[----:B------:R-:W-:Y:S02]  /*5300*/  IADD3.X R15, R81, UR5, RZ, P1, !PT ;  /* 0x00000005510f7c10 */ /* 0x000fe40008ffe4ff */
[----:B------:R-:W-:Y:S02]  /*5310*/  ISETP.LT.AND P1, PT, R74, c[0x0][0x160], P6 ;  /* 0x000058004a007a0c */ /* 0x000fe40003721270 */
[----:B------:R-:W-:Y:S01]  /*5320*/  ISETP.LT.AND P2, PT, R75, c[0x0][0x160], P5 ;  /* 0x000058004b007a0c */ /* 0x000fe20002f41270 */
[C---:B---3--:R-:W-:Y:S02]  /*5330*/  FMUL R4, R21.reuse, R104 ;  /* 0x0000006815047220 */ /* 0x048fe40000400000 */
[----:B------:R-:W-:-:S02]  /*5340*/  FMUL R5, R21, R105 ;  /* 0x0000006915057220 */ /* 0x000fc40000400000 */
[C---:B------:R-:W-:Y:S02]  /*5350*/  FFMA R4, R20.reuse, R105, -R4 ;  /* 0x0000006914047223 */ /* 0x040fe40000000804 */
[----:B------:R-:W-:Y:S02]  /*5360*/  FFMA R5, R20, R104, R5 ;  /* 0x0000006814057223 */ /* 0x000fe40000000005 */
[CC--:B------:R-:W-:Y:S02]  /*5370*/  FFMA R4, R12.reuse, R101.reuse, R4 ;  /* 0x000000650c047223 */ /* 0x0c0fe40000000004 */
[C---:B------:R-:W-:Y:S02]  /*5380*/  FFMA R5, R13.reuse, R101, R5 ;  /* 0x000000650d057223 */ /* 0x040fe40000000005 */
[-C--:B------:R-:W-:Y:S02]  /*5390*/  FFMA R4, R13, -R100.reuse, R4 ;  /* 0x800000640d047223 */ /* 0x080fe40000000004 */
[----:B------:R-:W-:-:S02]  /*53a0*/  FFMA R5, R12, R100, R5 ;  /* 0x000000640c057223 */ /* 0x000fc40000000005 */
[----:B----4-:R-:W-:-:S03]  /*53b0*/  FMUL R12, R23, R105 ;  /* 0x00000069170c7220 */ /* 0x010fc60000400000 */
[----:B------:R3:W-:Y:S01]  /*53c0*/  @P0 STG.E.64 [R14.64], R4 ;  /* 0x000000040e000986 */ /* 0x0007e2000c101b0e */
[----:B------:R-:W-:Y:S01]  /*53d0*/  FFMA R13, R22, R104, R12 ;  /* 0x00000068160d7223 */ /* 0x000fe2000000000c */
[----:B------:R-:W-:-:S03]  /*53e0*/  IADD3 R16, P0, R80, UR7, RZ ;  /* 0x0000000750107c10 */ /* 0x000fc6000ff1e0ff */
[----:B------:R-:W-:Y:S01]  /*53f0*/  FFMA R13, R11, R101, R13 ;  /* 0x000000650b0d7223 */ /* 0x000fe2000000000d */
[----:B------:R-:W-:-:S03]  /*5400*/  IADD3.X R17, R81, UR6, RZ, P0, !PT ;  /* 0x0000000651117c10 */ /* 0x000fc600087fe4ff */
[----:B------:R-:W-:Y:S02]  /*5410*/  FFMA R13, R10, R100, R13 ;  /* 0x000000640a0d7223 */ /* 0x000fe4000000000d */
[----:B---3--:R-:W-:-:S04]  /*5420*/  FMUL R4, R23, R104 ;  /* 0x0000006817047220 */ /* 0x008fc80000400000 */
[----:B------:R-:W-:Y:S02]  /*5430*/  FFMA R12, R22, R105, -R4 ;  /* 0x00000069160c7223 */ /* 0x000fe40000000804 */
[----:B------:R-:W3:Y:S02]  /*5440*/  LDS.64 R4, [R98+0x400] ;  /* 0x0004000062047984 */ /* 0x000ee40000000a00 */
[----:B------:R-:W-:Y:S02]  /*5450*/  FFMA R12, R10, R101, R12 ;  /* 0x000000650a0c7223 */ /* 0x000fe4000000000c */
[----:B-----5:R-:W-:Y:S02]  /*5460*/  FMUL R14, R25, R105 ;  /* 0x00000069190e7220 */ /* 0x020fe40000400000 */
[----:B------:R-:W-:Y:S02]  /*5470*/  FFMA R12, R11, -R100, R12 ;  /* 0x800000640b0c7223 */ /* 0x000fe4000000000c */
[-C--:B------:R-:W-:Y:S01]  /*5480*/  FMUL R15, R25, R104.reuse ;  /* 0x00000068190f7220 */ /* 0x080fe20000400000 */
[----:B------:R-:W4:Y:S01]  /*5490*/  LDS.64 R10, [R98+0x500] ;  /* 0x00050000620a7984 */ /* 0x000f220000000a00 */
[----:B------:R-:W-:-:S03]  /*54a0*/  FFMA R14, R24, R104, R14 ;  /* 0x00000068180e7223 */ /* 0x000fc6000000000e */
[----:B------:R5:W-:Y:S01]  /*54b0*/  @P1 STG.E.64 [R16.64], R12 ;  /* 0x0000000c10001986 */ /* 0x000be2000c101b0e */
[----:B------:R-:W-:Y:S01]  /*54c0*/  ISETP.LT.AND P0, PT, R75, c[0x0][0x160], P6 ;  /* 0x000058004b007a0c */ /* 0x000fe20003701270 */
[----:B-----5:R-:W-:Y:S02]  /*54d0*/  FFMA R12, R24, R105, -R15 ;  /* 0x00000069180c7223 */ /* 0x020fe4000000080f */
[-C--:B------:R-:W-:Y:S01]  /*54e0*/  FFMA R13, R9, R101.reuse, R14 ;  /* 0x00000065090d7223 */ /* 0x080fe2000000000e */
[----:B------:R-:W-:Y:S01]  /*54f0*/  IADD3 R14, P1, R72, UR4, RZ ;  /* 0x00000004480e7c10 */ /* 0x000fe2000ff3e0ff */
[C---:B------:R-:W-:Y:S02]  /*5500*/  FFMA R12, R8.reuse, R101, R12 ;  /* 0x00000065080c7223 */ /* 0x040fe4000000000c */
[----:B------:R-:W-:Y:S02]  /*5510*/  FFMA R13, R8, R100, R13 ;  /* 0x00000064080d7223 */ /* 0x000fe4000000000d */
[----:B------:R-:W-:Y:S01]  /*5520*/  FMUL R8, R27, R105 ;  /* 0x000000691b087220 */ /* 0x000fe20000400000 */
[----:B------:R-:W-:Y:S01]  /*5530*/  IADD3.X R15, R73, UR5, RZ, P1, !PT ;  /* 0x00000005490f7c10 */ /* 0x000fe20008ffe4ff */
[----:B------:R-:W-:-:S02]  /*5540*/  FMUL R16, R27, R104 ;  /* 0x000000681b107220 */ /* 0x000fc40000400000 */
[----:B------:R-:W-:Y:S02]  /*5550*/  FFMA R12, R9, -R100, R12 ;  /* 0x80000064090c7223 */ /* 0x000fe4000000000c */
[C---:B------:R-:W-:Y:S02]  /*5560*/  FFMA R8, R26.reuse, R104, R8 ;  /* 0x000000681a087223 */ /* 0x040fe40000000008 */
[----:B------:R-:W-:Y:S01]  /*5570*/  FFMA R16, R26, R105, -R16 ;  /* 0x000000691a107223 */ /* 0x000fe20000000810 */
[----:B------:R-:W-:Y:S01]  /*5580*/  @P2 STG.E.64 [R14.64], R12 ;  /* 0x0000000c0e002986 */ /* 0x000fe2000c101b0e */
[-C--:B-1----:R-:W-:Y:S01]  /*5590*/  FFMA R9, R7, R101.reuse, R8 ;  /* 0x0000006507097223 */ /* 0x082fe20000000008 */
[----:B------:R-:W-:Y:S02]  /*55a0*/  IADD3 R18, P1, R72, UR7, RZ ;  /* 0x0000000748127c10 */ /* 0x000fe4000ff3e0ff */
[----:B------:R-:W1:Y:S01]  /*55b0*/  LDS.64 R12, [R98+0x600] ;  /* 0x00060000620c7984 */ /* 0x000e620000000a00 */
[----:B------:R-:W-:-:S02]  /*55c0*/  FFMA R16, R6, R101, R16 ;  /* 0x0000006506107223 */ /* 0x000fc40000000010 */
[----:B------:R-:W-:Y:S02]  /*55d0*/  FFMA R9, R6, R100, R9 ;  /* 0x0000006406097223 */ /* 0x000fe40000000009 */
[----:B------:R-:W-:Y:S01]  /*55e0*/  FMUL R6, R29, R104 ;  /* 0x000000681d067220 */ /* 0x000fe20000400000 */
[----:B------:R-:W-:Y:S01]  /*55f0*/  IADD3.X R19, R73, UR6, RZ, P1, !PT ;  /* 0x0000000649137c10 */ /* 0x000fe20008ffe4ff */
[----:B------:R-:W-:Y:S02]  /*5600*/  FFMA R8, R7, -R100, R16 ;  /* 0x8000006407087223 */ /* 0x000fe40000000010 */
[----:B------:R-:W-:-:S03]  /*5610*/  FFMA R6, R28, R105, -R6 ;  /* 0x000000691c067223 */ /* 0x000fc60000000806 */
[----:B------:R3:W-:Y:S01]  /*5620*/  @P0 STG.E.64 [R18.64], R8 ;  /* 0x0000000812000986 */ /* 0x0007e2000c101b0e */
[----:B------:R-:W-:Y:S02]  /*5630*/  ISETP.LT.AND P2, PT, R70, c[0x0][0x160], P5 ;  /* 0x0000580046007a0c */ /* 0x000fe40002f41270 */
[----:B------:R-:W-:Y:S02]  /*5640*/  IADD3 R16, P0, R82, UR4, RZ ;  /* 0x0000000452107c10 */ /* 0x000fe4000ff1e0ff */
[----:B------:R-:W-:Y:S02]  /*5650*/  ISETP.LT.AND P1, PT, R70, c[0x0][0x160], P6 ;  /* 0x0000580046007a0c */ /* 0x000fe40003721270 */
[----:B------:R-:W-:Y:S02]  /*5660*/  IADD3.X R17, R83, UR5, RZ, P0, !PT ;  /* 0x0000000553117c10 */ /* 0x000fe400087fe4ff */
[----:B------:R-:W-:Y:S01]  /*5670*/  IADD3 R36, P0, R82, UR7, RZ ;  /* 0x0000000752247c10 */ /* 0x000fe2000ff1e0ff */
[----:B---3--:R-:W-:-:S02]  /*5680*/  FFMA R8, R4, R101, R6 ;  /* 0x0000006504087223 */ /* 0x008fc40000000006 */
[-C--:B------:R-:W-:Y:S01]  /*5690*/  FMUL R9, R29, R105.reuse ;  /* 0x000000691d097220 */ /* 0x080fe20000400000 */
[----:B------:R-:W3:Y:S01]  /*56a0*/  LDS.64 R6, [R98+0x700] ;  /* 0x0007000062067984 */ /* 0x000ee20000000a00 */
[C---:B------:R-:W-:Y:S02]  /*56b0*/  FMUL R19, R31.reuse, R105 ;  /* 0x000000691f137220 */ /* 0x040fe40000400000 */
[-C--:B------:R-:W-:Y:S02]  /*56c0*/  FMUL R18, R31, R104.reuse ;  /* 0x000000681f127220 */ /* 0x080fe40000400000 */
[-C--:B------:R-:W-:Y:S02]  /*56d0*/  FFMA R9, R28, R104.reuse, R9 ;  /* 0x000000681c097223 */ /* 0x080fe40000000009 */
[----:B------:R-:W-:Y:S02]  /*56e0*/  FFMA R19, R30, R104, R19 ;  /* 0x000000681e137223 */ /* 0x000fe40000000013 */
[----:B------:R-:W-:-:S02]  /*56f0*/  FFMA R9, R5, R101, R9 ;  /* 0x0000006505097223 */ /* 0x000fc40000000009 */
[----:B------:R-:W-:Y:S02]  /*5700*/  FFMA R18, R30, R105, -R18 ;  /* 0x000000691e127223 */ /* 0x000fe40000000812 */
[-C--:B------:R-:W-:Y:S02]  /*5710*/  FFMA R8, R5, -R100.reuse, R8 ;  /* 0x8000006405087223 */ /* 0x080fe40000000008 */
[-C--:B----4-:R-:W-:Y:S02]  /*5720*/  FFMA R5, R11, R101.reuse, R19 ;  /* 0x000000650b057223 */ /* 0x090fe40000000013 */
[----:B------:R-:W-:Y:S02]  /*5730*/  FFMA R18, R10, R101, R18 ;  /* 0x000000650a127223 */ /* 0x000fe40000000012 */
[-C--:B------:R-:W-:Y:S01]  /*5740*/  FFMA R9, R4, R100.reuse, R9 ;  /* 0x0000006404097223 */ /* 0x080fe20000000009 */
[----:B------:R-:W-:Y:S01]  /*5750*/  IADD3.X R37, R83, UR6, RZ, P0, !PT ;  /* 0x0000000653257c10 */ /* 0x000fe200087fe4ff */
[----:B------:R-:W-:-:S02]  /*5760*/  FFMA R5, R10, R100, R5 ;  /* 0x000000640a057223 */ /* 0x000fc40000000005 */
[----:B------:R-:W-:Y:S01]  /*5770*/  FFMA R4, R11, -R100, R18 ;  /* 0x800000640b047223 */ /* 0x000fe20000000012 */
[----:B------:R4:W-:Y:S04]  /*5780*/  @P2 STG.E.64 [R16.64], R8 ;  /* 0x0000000810002986 */ /* 0x0009e8000c101b0e */
[----:B------:R5:W-:Y:S01]  /*5790*/  @P1 STG.E.64 [R36.64], R4 ;  /* 0x0000000424001986 */ /* 0x000be2000c101b0e */
[----:B------:R-:W-:Y:S02]  /*57a0*/  ISETP.LT.AND P1, PT, R71, c[0x0][0x160], P5 ;  /* 0x0000580047007a0c */ /* 0x000fe40002f21270 */
[----:B----4-:R-:W-:Y:S01]  /*57b0*/  IADD3 R8, P0, R34, c[0x0][0x250], RZ ;  /* 0x0000940022087a10 */ /* 0x010fe20007f1e0ff */
[----:B--2---:R-:W-:-:S03]  /*57c0*/  FMUL R9, R33, R104 ;  /* 0x0000006821097220 */ /* 0x004fc60000400000 */
[----:B-----5:R-:W-:Y:S01]  /*57d0*/  IADD3 R4, P2, R8, c[0x0][0x238], RZ ;  /* 0x00008e0008047a10 */ /* 0x020fe20007f5e0ff */
[-C--:B------:R-:W-:Y:S01]  /*57e0*/  FMUL R5, R33, R105.reuse ;  /* 0x0000006921057220 */ /* 0x080fe20000400000 */
[----:B------:R-:W-:Y:S01]  /*57f0*/  IADD3.X R34, R35, c[0x0][0x254], RZ, P0, !PT ;  /* 0x0000950023227a10 */ /* 0x000fe200007fe4ff */
[----:B------:R-:W-:Y:S01]  /*5800*/  FFMA R9, R32, R105, -R9 ;  /* 0x0000006920097223 */ /* 0x000fe20000000809 */
[----:B------:R-:W-:Y:S01]  /*5810*/  IADD3 R10, P0, R4, c[0x0][0x238], RZ ;  /* 0x00008e00040a7a10 */ /* 0x000fe20007f1e0ff */
[----:B------:R-:W-:Y:S01]  /*5820*/  FFMA R5, R32, R104, R5 ;  /* 0x0000006820057223 */ /* 0x000fe20000000005 */
[----:B------:R-:W-:Y:S01]  /*5830*/  IADD3.X R11, R34, c[0x0][0x23c], RZ, P2, !PT ;  /* 0x00008f00220b7a10 */ /* 0x000fe200017fe4ff */
[-C--:B-1----:R-:W-:Y:S02]  /*5840*/  FFMA R4, R12, R101.reuse, R9 ;  /* 0x000000650c047223 */ /* 0x082fe40000000009 */
[----:B------:R-:W-:Y:S01]  /*5850*/  FFMA R5, R13, R101, R5 ;  /* 0x000000650d057223 */ /* 0x000fe20000000005 */
[----:B------:R-:W-:Y:S01]  /*5860*/  IADD3.X R11, R11, c[0x0][0x23c], RZ, P0, !PT ;  /* 0x00008f000b0b7a10 */ /* 0x000fe200007fe4ff */
[----:B------:R-:W-:Y:S01]  /*5870*/  FFMA R4, R13, -R100, R4 ;  /* 0x800000640d047223 */ /* 0x000fe20000000004 */
[----:B------:R-:W-:Y:S01]  /*5880*/  IADD3 R18, P0, R10, c[0x0][0x238], RZ ;  /* 0x00008e000a127a10 */ /* 0x000fe20007f1e0ff */
[----:B------:R-:W-:Y:S01]  /*5890*/  FMUL R13, R3, R105 ;  /* 0x00000069030d7220 */ /* 0x000fe20000400000 */
[----:B------:R-:W-:Y:S01]  /*58a0*/  IADD3 R9, R99, 0x18, RZ ;  /* 0x0000001863097810 */ /* 0x000fe20007ffe0ff */
[-C--:B------:R-:W-:Y:S01]  /*58b0*/  FMUL R10, R3, R104.reuse ;  /* 0x00000068030a7220 */ /* 0x080fe20000400000 */
[----:B------:R-:W-:Y:S01]  /*58c0*/  IADD3.X R19, R11, c[0x0][0x23c], RZ, P0, !PT ;  /* 0x00008f000b137a10 */ /* 0x000fe200007fe4ff */
[----:B------:R-:W-:-:S02]  /*58d0*/  FFMA R11, R2, R104, R13 ;  /* 0x00000068020b7223 */ /* 0x000fc4000000000d */
[-C--:B------:R-:W-:Y:S01]  /*58e0*/  FFMA R5, R12, R100.reuse, R5 ;  /* 0x000000640c057223 */ /* 0x080fe20000000005 */
[----:B------:R-:W-:Y:S01]  /*58f0*/  ISETP.LT.AND P2, PT, R71, c[0x0][0x160], P6 ;  /* 0x0000580047007a0c */ /* 0x000fe20003741270 */
[----:B------:R-:W-:Y:S01]  /*5900*/  FFMA R10, R2, R105, -R10 ;  /* 0x00000069020a7223 */ /* 0x000fe2000000080a */
[----:B------:R-:W-:Y:S01]  /*5910*/  ISETP.LT.AND P0, PT, R9, c[0x0][0x160], P3 ;  /* 0x0000580009007a0c */ /* 0x000fe20001f01270 */
[CC--:B---3--:R-:W-:Y:S01]  /*5920*/  FFMA R11, R7.reuse, R101.reuse, R11 ;  /* 0x00000065070b7223 */ /* 0x0c8fe2000000000b */
[----:B------:R1:W-:Y:S01]  /*5930*/  @P1 STG.E.64 [R18.64], R4 ;  /* 0x0000000412001986 */ /* 0x0003e2000c101b0e */
[C---:B------:R-:W-:Y:S02]  /*5940*/  FFMA R10, R6.reuse, R101, R10 ;  /* 0x00000065060a7223 */ /* 0x040fe4000000000a */
[-C--:B-1----:R-:W-:Y:S01]  /*5950*/  FFMA R5, R6, R100.reuse, R11 ;  /* 0x0000006406057223 */ /* 0x082fe2000000000b */
[----:B------:R-:W-:Y:S01]  /*5960*/  IADD3 R6, P1, R76, UR8, RZ ;  /* 0x000000084c067c10 */ /* 0x000fe2000ff3e0ff */
[----:B------:R-:W-:-:S03]  /*5970*/  FFMA R4, R7, -R100, R10 ;  /* 0x8000006407047223 */ /* 0x000fc6000000000a */
[----:B------:R-:W-:Y:S02]  /*5980*/  IADD3.X R7, R77, UR9, RZ, P1, !PT ;  /* 0x000000094d077c10 */ /* 0x000fe40008ffe4ff */
[----:B------:R1:W-:Y:S04]  /*5990*/  @P2 STG.E.64 [R18.64+0x100], R4 ;  /* 0x0001000412002986 */ /* 0x0003e8000c101b0e */
[----:B------:R2:W3:Y:S01]  /*59a0*/  @P0 LDG.E.LTC128B.64 R20, [R6.64] ;  /* 0x0000000e06140981 */ /* 0x0004e2000c1e1b20 */
[----:B------:R-:W-:Y:S02]  /*59b0*/  ISETP.LT.AND P2, PT, R9, c[0x0][0x160], P4 ;  /* 0x0000580009007a0c */ /* 0x000fe40002741270 */
[----:B------:R-:W-:-:S04]  /*59c0*/  IADD3 R10, P0, R76, UR11, RZ ;  /* 0x0000000b4c0a7c10 */ /* 0x000fc8000ff1e0ff */
[----:B------:R-:W-:-:S07]  /*59d0*/  IADD3.X R11, R77, UR10, RZ, P0, !PT ;  /* 0x0000000a4d0b7c10 */ /* 0x000fce00087fe4ff */
[----:B------:R4:W5:Y:S01]  /*59e0*/  @P2 LDG.E.LTC128B.64 R22, [R10.64] ;  /* 0x0000000e0a162981 */ /* 0x000962000c1e1b20 */
[----:B-1----:R-:W-:-:S04]  /*59f0*/  IADD3 R4, R99, 0x19, RZ ;  /* 0x0000001963047810 */ /* 0x002fc80007ffe0ff */
[----:B------:R-:W-:Y:S02]  /*5a00*/  ISETP.LT.AND P1, PT, R4, c[0x0][0x160], P3 ;  /* 0x0000580004007a0c */ /* 0x000fe40001f21270 */
[----:B--2---:R-:W-:Y:S02]  /*5a10*/  IADD3 R6, P0, R78, UR8, RZ ;  /* 0x000000084e067c10 */ /* 0x004fe4000ff1e0ff */
[----:B------:R-:W-:Y:S02]  /*5a20*/  ISETP.LT.AND P2, PT, R4, c[0x0][0x160], P4 ;  /* 0x0000580004007a0c */ /* 0x000fe40002741270 */
[----:B------:R-:W-:-:S07]  /*5a30*/  IADD3.X R7, R79, UR9, RZ, P0, !PT ;  /* 0x000000094f077c10 */ /* 0x000fce00087fe4ff */
[----:B------:R1:W2:Y:S01]  /*5a40*/  @P1 LDG.E.LTC128B.64 R24, [R6.64] ;  /* 0x0000000e06181981 */ /* 0x0002a2000c1e1b20 */
[----:B------:R-:W-:Y:S02]  /*5a50*/  IADD3 R68, P1, R68, c[0x0][0x200], RZ ;  /* 0x0000800044447a10 */ /* 0x000fe40007f3e0ff */
[----:B------:R-:W-:Y:S02]  /*5a60*/  IADD3 R5, R99, 0x1a, RZ ;  /* 0x0000001a63057810 */ /* 0x000fe40007ffe0ff */
[----:B------:R-:W-:Y:S02]  /*5a70*/  IADD3.X R69, R69, c[0x0][0x204], RZ, P1, !PT ;  /* 0x0000810045457a10 */ /* 0x000fe40000ffe4ff */
[----:B-1----:R-:W-:-:S04]  /*5a80*/  IADD3 R6, P0, R78, UR11, RZ ;  /* 0x0000000b4e067c10 */ /* 0x002fc8000ff1e0ff */
[----:B------:R-:W-:-:S05]  /*5a90*/  IADD3.X R7, R79, UR10, RZ, P0, !PT ;  /* 0x0000000a4f077c10 */ /* 0x000fca00087fe4ff */
[----:B------:R1:W2:Y:S01]  /*5aa0*/  @P2 LDG.E.LTC128B.64 R26, [R6.64] ;  /* 0x0000000e061a2981 */ /* 0x0002a2000c1e1b20 */
[----:B------:R-:W-:Y:S02]  /*5ab0*/  IADD3 R68, P0, R68, c[0x0][0x1e8], RZ ;  /* 0x00007a0044447a10 */ /* 0x000fe40007f1e0ff */
[----:B------:R-:W-:Y:S02]  /*5ac0*/  ISETP.LT.AND P1, PT, R5, c[0x0][0x160], P3 ;  /* 0x0000580005007a0c */ /* 0x000fe40001f21270 */
[----:B------:R-:W-:Y:S02]  /*5ad0*/  IADD3.X R69, R69, c[0x0][0x1ec], RZ, P0, !PT ;  /* 0x00007b0045457a10 */ /* 0x000fe400007fe4ff */
[----:B------:R-:W-:-:S04]  /*5ae0*/  IADD3 R68, P0, R68, c[0x0][0x1e8], RZ ;  /* 0x00007a0044447a10 */ /* 0x000fc80007f1e0ff */
[----:B------:R-:W-:Y:S02]  /*5af0*/  IADD3.X R69, R69, c[0x0][0x1ec], RZ, P0, !PT ;  /* 0x00007b0045457a10 */ /* 0x000fe400007fe4ff */
[----:B------:R-:W-:Y:S02]  /*5b00*/  ISETP.LT.AND P0, PT, R5, c[0x0][0x160], P4 ;  /* 0x0000580005007a0c */ /* 0x000fe40002701270 */
[----:B------:R-:W-:Y:S01]  /*5b10*/  IADD3 R99, R99, 0x1b, RZ ;  /* 0x0000001b63637810 */ /* 0x000fe20007ffe0ff */
[----:B------:R-:W2:Y:S03]  /*5b20*/  @P1 LDG.E.LTC128B.64 R28, [R68.64] ;  /* 0x0000000e441c1981 */ /* 0x000ea6000c1e1b20 */
[C---:B------:R-:W-:Y:S02]  /*5b30*/  ISETP.LT.AND P3, PT, R99.reuse, c[0x0][0x160], P3 ;  /* 0x0000580063007a0c */ /* 0x040fe40001f61270 */
[----:B------:R-:W-:-:S02]  /*5b40*/  ISETP.LT.AND P4, PT, R99, c[0x0][0x160], P4 ;  /* 0x0000580063007a0c */ /* 0x000fc40002781270 */
[----:B-1----:R-:W-:-:S03]  /*5b50*/  IADD3 R6, P1, R68, c[0x0][0x1e8], RZ ;  /* 0x00007a0044067a10 */ /* 0x002fc60007f3e0ff */
[----:B----4-:R-:W-:Y:S02]  /*5b60*/  @P0 MOV R10, R68 ;  /* 0x00000044000a0202 */ /* 0x010fe40000000f00 */
[----:B------:R-:W-:Y:S02]  /*5b70*/  @P0 MOV R11, R69 ;  /* 0x00000045000b0202 */ /* 0x000fe40000000f00 */
[----:B------:R-:W-:-:S03]  /*5b80*/  IADD3.X R7, R69, c[0x0][0x1ec], RZ, P1, !PT ;  /* 0x00007b0045077a10 */ /* 0x000fc60000ffe4ff */
[----:B------:R1:W4:Y:S04]  /*5b90*/  @P0 LDG.E.LTC128B.64 R30, [R10.64+0x100] ;  /* 0x0001000e0a1e0981 */ /* 0x000328000c1e1b20 */
[----:B------:R1:W4:Y:S04]  /*5ba0*/  @P3 LDG.E.LTC128B.64 R32, [R6.64] ;  /* 0x0000000e06203981 */ /* 0x000328000c1e1b20 */
[----:B------:R1:W4:Y:S04]  /*5bb0*/  @P4 LDG.E.LTC128B.64 R2, [R6.64+0x100] ;  /* 0x0001000e06024981 */ /* 0x000328000c1e1b20 */
[----:B------:R-:W-:Y:S01]  /*5bc0*/  BAR.SYNC.DEFER_BLOCKING 0x0 ;  /* 0x0000000000007b1d */ /* 0x000fe20000010000 */
[----:B------:R-:W-:Y:S01]  /*5bd0*/  MOV R65, R66 ;  /* 0x0000004200417202 */ /* 0x000fe20000000f00 */
[----:B------:R-:W-:Y:S01]  /*5be0*/  IMAD.MOV.U32 R64, RZ, RZ, R38 ;  /* 0x000000ffff407224 */ /* 0x000fe200078e0026 */
[----:B------:R-:W-:Y:S01]  /*5bf0*/  MOV R61, R62 ;  /* 0x0000003e003d7202 */ /* 0x000fe20000000f00 */
[----:B------:R-:W-:Y:S01]  /*5c00*/  IMAD.MOV.U32 R56, RZ, RZ, R46 ;  /* 0x000000ffff387224 */ /* 0x000fe200078e002e */
[----:B------:R-:W-:-:S02]  /*5c10*/  MOV R57, R58 ;  /* 0x0000003a00397202 */ /* 0x000fc40000000f00 */
[----:B------:R-:W-:Y:S02]  /*5c20*/  MOV R53, R54 ;  /* 0x0000003600357202 */ /* 0x000fe40000000f00 */
[----:B------:R-:W-:Y:S02]  /*5c30*/  MOV R66, R39 ;  /* 0x0000002700427202 */ /* 0x000fe40000000f00 */
[----:B------:R-:W-:Y:S02]  /*5c40*/  MOV R60, R42 ;  /* 0x0000002a003c7202 */ /* 0x000fe40000000f00 */
[----:B------:R-:W-:Y:S02]  /*5c50*/  MOV R62, R43 ;  /* 0x0000002b003e7202 */ /* 0x000fe40000000f00 */
[----:B------:R-:W-:Y:S02]  /*5c60*/  MOV R58, R47 ;  /* 0x0000002f003a7202 */ /* 0x000fe40000000f00 */
[----:B------:R-:W-:-:S02]  /*5c70*/  MOV R52, R50 ;  /* 0x0000003200347202 */ /* 0x000fc40000000f00 */
[----:B------:R-:W-:Y:S01]  /*5c80*/  MOV R54, R51 ;  /* 0x0000003300367202 */ /* 0x000fe20000000f00 */
[----:B------:R-:W-:Y:S04]  /*5c90*/  STS.128 [R0.X16], R64 ;  /* 0x0000004000007388 */ /* 0x000fe8000000cc00 */
[----:B------:R-:W-:Y:S04]  /*5ca0*/  STS.128 [R0.X16+0x40], R60 ;  /* 0x0000403c00007388 */ /* 0x000fe8000000cc00 */
[----:B------:R-:W-:Y:S04]  /*5cb0*/  STS.128 [R0.X16+0x80], R56 ;  /* 0x0000803800007388 */ /* 0x000fe8000000cc00 */
[----:B------:R3:W-:Y:S04]  /*5cc0*/  STS.128 [R0.X16+0xc0], R52 ;  /* 0x0000c03400007388 */ /* 0x0007e8000000cc00 */
[----:B------:R-:W-:Y:S06]  /*5cd0*/  BAR.SYNC.DEFER_BLOCKING 0x0 ;  /* 0x0000000000007b1d */ /* 0x000fec0000010000 */
[----:B-1----:R-:W1:Y:S01]  /*5ce0*/  LDS.64 R6, [R98] ;  /* 0x0000000062067984 */ /* 0x002e620000000a00 */
[----:B------:R-:W-:-:S03]  /*5cf0*/  ISETP.LT.AND P2, PT, R9, c[0x0][0x160], P5 ;  /* 0x0000580009007a0c */ /* 0x000fc60002f41270 */
[----:B------:R-:W1:Y:S01]  /*5d00*/  LDS.64 R10, [R98+0x100] ;  /* 0x00010000620a7984 */ /* 0x000e620000000a00 */
[----:B------:R-:W-:-:S04]  /*5d10*/  IADD3 R18, P1, R14, UR4, RZ ;  /* 0x000000040e127c10 */ /* 0x000fc8000ff3e0ff */
[----:B------:R-:W-:Y:S02]  /*5d20*/  IADD3.X R19, R15, UR5, RZ, P1, !PT ;  /* 0x000000050f137c10 */ /* 0x000fe40008ffe4ff */
[----:B------:R-:W-:Y:S02]  /*5d30*/  ISETP.LT.AND P0, PT, R9, c[0x0][0x160], P6 ;  /* 0x0000580009007a0c */ /* 0x000fe40003701270 */
[C---:B------:R-:W-:Y:S02]  /*5d40*/  ISETP.LT.AND P4, PT, R4.reuse, c[0x0][0x160], P5 ;  /* 0x0000580004007a0c */ /* 0x040fe40002f81270 */
[----:B------:R-:W-:Y:S01]  /*5d50*/  ISETP.LT.AND P3, PT, R4, c[0x0][0x160], P6 ;  /* 0x0000580004007a0c */ /* 0x000fe20003761270 */
[C---:B---3--:R-:W-:Y:S02]  /*5d60*/  FMUL R0, R21.reuse, R104 ;  /* 0x0000006815007220 */ /* 0x048fe40000400000 */
[-C--:B------:R-:W-:Y:S02]  /*5d70*/  FMUL R21, R21, R105.reuse ;  /* 0x0000006915157220 */ /* 0x080fe40000400000 */
[----:B------:R-:W-:-:S02]  /*5d80*/  FFMA R0, R20, R105, -R0 ;  /* 0x0000006914007223 */ /* 0x000fc40000000800 */
[----:B------:R-:W-:Y:S02]  /*5d90*/  FFMA R13, R20, R104, R21 ;  /* 0x00000068140d7223 */ /* 0x000fe40000000015 */
[CC--:B-1----:R-:W-:Y:S02]  /*5da0*/  FFMA R12, R6.reuse, R101.reuse, R0 ;  /* 0x00000065060c7223 */ /* 0x0c2fe40000000000 */
[C---:B------:R-:W-:Y:S02]  /*5db0*/  FFMA R13, R7.reuse, R101, R13 ;  /* 0x00000065070d7223 */ /* 0x040fe4000000000d */
[-C--:B------:R-:W-:Y:S02]  /*5dc0*/  FFMA R12, R7, -R100.reuse, R12 ;  /* 0x80000064070c7223 */ /* 0x080fe4000000000c */
[----:B------:R-:W-:Y:S02]  /*5dd0*/  FFMA R13, R6, R100, R13 ;  /* 0x00000064060d7223 */ /* 0x000fe4000000000d */
[----:B------:R-:W1:Y:S04]  /*5de0*/  LDS.64 R6, [R98+0x200] ;  /* 0x0002000062067984 */ /* 0x000e680000000a00 */
[----:B------:R3:W-:Y:S04]  /*5df0*/  @P2 STG.E.64 [R18.64], R12 ;  /* 0x0000000c12002986 */ /* 0x0007e8000c101b0e */
[----:B------:R-:W1:Y:S01]  /*5e00*/  LDS.64 R12, [R98+0x300] ;  /* 0x00030000620c7984 */ /* 0x000e620000000a00 */
[----:B------:R-:W-:Y:S01]  /*5e10*/  IADD3 R20, P1, R14, UR7, RZ ;  /* 0x000000070e147c10 */ /* 0x000fe2000ff3e0ff */
[----:B-----5:R-:W-:-:S04]  /*5e20*/  FMUL R14, R23, R104 ;  /* 0x00000068170e7220 */ /* 0x020fc80000400000 */
[-C--:B------:R-:W-:Y:S01]  /*5e30*/  FFMA R14, R22, R105.reuse, -R14 ;  /* 0x00000069160e7223 */ /* 0x080fe2000000080e */
[----:B------:R-:W-:Y:S02]  /*5e40*/  IADD3.X R21, R15, UR6, RZ, P1, !PT ;  /* 0x000000060f157c10 */ /* 0x000fe40008ffe4ff */
[C---:B------:R-:W-:Y:S02]  /*5e50*/  ISETP.LT.AND P2, PT, R5.reuse, c[0x0][0x160], P5 ;  /* 0x0000580005007a0c */ /* 0x040fe40002f41270 */
[----:B------:R-:W-:Y:S02]  /*5e60*/  ISETP.LT.AND P1, PT, R5, c[0x0][0x160], P6 ;  /* 0x0000580005007a0c */ /* 0x000fe40003721270 */
[----:B------:R-:W5:Y:S01]  /*5e70*/  LDS.64 R4, [R98+0x400] ;  /* 0x0004000062047984 */ /* 0x000f620000000a00 */
[----:B---3--:R-:W-:-:S04]  /*5e80*/  FMUL R18, R23, R105 ;  /* 0x0000006917127220 */ /* 0x008fc80000400000 */
[-C--:B------:R-:W-:Y:S02]  /*5e90*/  FFMA R18, R22, R104.reuse, R18 ;  /* 0x0000006816127223 */ /* 0x080fe40000000012 */
[CC--:B------:R-:W-:Y:S02]  /*5ea0*/  FFMA R23, R10.reuse, R101.reuse, R14 ;  /* 0x000000650a177223 */ /* 0x0c0fe4000000000e */
[----:B------:R-:W-:Y:S01]  /*5eb0*/  FFMA R19, R11, R101, R18 ;  /* 0x000000650b137223 */ /* 0x000fe20000000012 */
[----:B------:R-:W-:Y:S01]  /*5ec0*/  LDS.64 R14, [R98+0x500] ;  /* 0x00050000620e7984 */ /* 0x000fe20000000a00 */
[----:B--2---:R-:W-:Y:S02]  /*5ed0*/  FMUL R9, R25, R104 ;  /* 0x0000006819097220 */ /* 0x004fe40000400000 */
[-C--:B------:R-:W-:Y:S02]  /*5ee0*/  FFMA R18, R11, -R100.reuse, R23 ;  /* 0x800000640b127223 */ /* 0x080fe40000000017 */
[----:B------:R-:W-:-:S02]  /*5ef0*/  FFMA R19, R10, R100, R19 ;  /* 0x000000640a137223 */ /* 0x000fc40000000013 */
[-C--:B------:R-:W-:Y:S01]  /*5f00*/  FMUL R25, R25, R105.reuse ;  /* 0x0000006919197220 */ /* 0x080fe20000400000 */
[----:B------:R-:W2:Y:S01]  /*5f10*/  LDS.64 R10, [R98+0x600] ;  /* 0x00060000620a7984 */ /* 0x000ea20000000a00 */
[C---:B------:R-:W-:Y:S02]  /*5f20*/  FFMA R9, R24.reuse, R105, -R9 ;  /* 0x0000006918097223 */ /* 0x040fe40000000809 */
[-C--:B------:R-:W-:Y:S01]  /*5f30*/  FFMA R24, R24, R104.reuse, R25 ;  /* 0x0000006818187223 */ /* 0x080fe20000000019 */
[----:B------:R3:W-:Y:S01]  /*5f40*/  @P0 STG.E.64 [R20.64], R18 ;  /* 0x0000001214000986 */ /* 0x0007e2000c101b0e */
[----:B------:R-:W-:Y:S01]  /*5f50*/  IADD3 R36, P0, R16, UR4, RZ ;  /* 0x0000000410247c10 */ /* 0x000fe2000ff1e0ff */
[----:B-1----:R-:W-:Y:S02]  /*5f60*/  FFMA R9, R6, R101, R9 ;  /* 0x0000006506097223 */ /* 0x002fe40000000009 */
[C---:B------:R-:W-:Y:S02]  /*5f70*/  FMUL R22, R27.reuse, R104 ;  /* 0x000000681b167220 */ /* 0x040fe40000400000 */
[----:B------:R-:W-:-:S02]  /*5f80*/  FMUL R27, R27, R105 ;  /* 0x000000691b1b7220 */ /* 0x000fc40000400000 */
[C---:B------:R-:W-:Y:S02]  /*5f90*/  FFMA R22, R26.reuse, R105, -R22 ;  /* 0x000000691a167223 */ /* 0x040fe40000000816 */
[----:B------:R-:W-:Y:S01]  /*5fa0*/  FFMA R26, R26, R104, R27 ;  /* 0x000000681a1a7223 */ /* 0x000fe2000000001b */
[----:B------:R-:W-:Y:S02]  /*5fb0*/  IADD3.X R37, R17, UR5, RZ, P0, !PT ;  /* 0x0000000511257c10 */ /* 0x000fe400087fe4ff */
[----:B------:R-:W-:Y:S01]  /*5fc0*/  IADD3 R16, P0, R16, UR7, RZ ;  /* 0x0000000710107c10 */ /* 0x000fe2000ff1e0ff */
[----:B------:R-:W-:-:S03]  /*5fd0*/  FFMA R22, R12, R101, R22 ;  /* 0x000000650c167223 */ /* 0x000fc60000000016 */
[----:B------:R-:W-:Y:S01]  /*5fe0*/  IADD3.X R17, R17, UR6, RZ, P0, !PT ;  /* 0x0000000611117c10 */ /* 0x000fe200087fe4ff */
[CC--:B---3--:R-:W-:Y:S02]  /*5ff0*/  FFMA R19, R7.reuse, R101.reuse, R24 ;  /* 0x0000006507137223 */ /* 0x0c8fe40000000018 */
[----:B------:R-:W-:Y:S02]  /*6000*/  FFMA R18, R7, -R100, R9 ;  /* 0x8000006407127223 */ /* 0x000fe40000000009 */
[----:B------:R-:W-:-:S04]  /*6010*/  FFMA R7, R13, R101, R26 ;  /* 0x000000650d077223 */ /* 0x000fc8000000001a */
[----:B------:R-:W-:Y:S01]  /*6020*/  FFMA R7, R12, R100, R7 ;  /* 0x000000640c077223 */ /* 0x000fe20000000007 */
[----:B------:R-:W-:Y:S02]  /*6030*/  IADD3 R12, P0, R8, c[0x0][0x250], RZ ;  /* 0x00009400080c7a10 */ /* 0x000fe40007f1e0ff */
[----:B------:R-:W1:Y:S01]  /*6040*/  LDS.64 R8, [R98+0x700] ;  /* 0x0007000062087984 */ /* 0x000e620000000a00 */
[C---:B------:R-:W-:Y:S02]  /*6050*/  FMUL R0, R29.reuse, R104 ;  /* 0x000000681d007220 */ /* 0x040fe40000400000 */
[-C--:B------:R-:W-:Y:S02]  /*6060*/  FMUL R29, R29, R105.reuse ;  /* 0x000000691d1d7220 */ /* 0x080fe40000400000 */
[-C--:B------:R-:W-:Y:S01]  /*6070*/  FFMA R19, R6, R100.reuse, R19 ;  /* 0x0000006406137223 */ /* 0x080fe20000000013 */
[----:B------:R-:W-:Y:S01]  /*6080*/  IADD3.X R34, R34, c[0x0][0x254], RZ, P0, !PT ;  /* 0x0000950022227a10 */ /* 0x000fe200007fe4ff */
[----:B------:R-:W-:Y:S01]  /*6090*/  FFMA R6, R13, -R100, R22 ;  /* 0x800000640d067223 */ /* 0x000fe20000000016 */
[----:B------:R-:W-:Y:S01]  /*60a0*/  IADD3 R12, P0, R12, c[0x0][0x238], RZ ;  /* 0x00008e000c0c7a10 */ /* 0x000fe20007f1e0ff */
[----:B------:R-:W-:-:S02]  /*60b0*/  FFMA R0, R28, R105, -R0 ;  /* 0x000000691c007223 */ /* 0x000fc40000000800 */
[-C--:B------:R-:W-:Y:S02]  /*60c0*/  FFMA R28, R28, R104.reuse, R29 ;  /* 0x000000681c1c7223 */ /* 0x080fe4000000001d */
[CC--:B----4-:R-:W-:Y:S01]  /*60d0*/  FMUL R23, R31.reuse, R104.reuse ;  /* 0x000000681f177220 */ /* 0x0d0fe20000400000 */
[----:B------:R-:W-:Y:S01]  /*60e0*/  @P4 STG.E.64 [R36.64], R18 ;  /* 0x0000001224004986 */ /* 0x000fe2000c101b0e */
[-C--:B------:R-:W-:Y:S02]  /*60f0*/  FMUL R31, R31, R105.reuse ;  /* 0x000000691f1f7220 */ /* 0x080fe40000400000 */
[C---:B------:R-:W-:Y:S01]  /*6100*/  FMUL R20, R33.reuse, R104 ;  /* 0x0000006821147220 */ /* 0x040fe20000400000 */
[----:B------:R3:W-:Y:S01]  /*6110*/  @P3 STG.E.64 [R16.64], R6 ;  /* 0x0000000610003986 */ /* 0x0007e2000c101b0e */
[-C--:B------:R-:W-:Y:S01]  /*6120*/  FMUL R33, R33, R105.reuse ;  /* 0x0000006921217220 */ /* 0x080fe20000400000 */
[----:B------:R-:W-:Y:S01]  /*6130*/  IADD3.X R34, R34, c[0x0][0x23c], RZ, P0, !PT ;  /* 0x00008f0022227a10 */ /* 0x000fe200007fe4ff */
[----:B------:R-:W-:-:S02]  /*6140*/  FFMA R23, R30, R105, -R23 ;  /* 0x000000691e177223 */ /* 0x000fc40000000817 */
[----:B-----5:R-:W-:Y:S01]  /*6150*/  FFMA R0, R4, R101, R0 ;  /* 0x0000006504007223 */ /* 0x020fe20000000000 */
[C---:B------:R-:W-:Y:S01]  /*6160*/  ISETP.LT.AND P5, PT, R99.reuse, c[0x0][0x160], P5 ;  /* 0x0000580063007a0c */ /* 0x040fe20002fa1270 */
[-C--:B------:R-:W-:Y:S02]  /*6170*/  FFMA R30, R30, R104.reuse, R31 ;  /* 0x000000681e1e7223 */ /* 0x080fe4000000001f */
[C---:B------:R-:W-:Y:S01]  /*6180*/  FFMA R20, R32.reuse, R105, -R20 ;  /* 0x0000006920147223 */ /* 0x040fe20000000814 */
[----:B------:R-:W-:Y:S01]  /*6190*/  ISETP.LT.AND P6, PT, R99, c[0x0][0x160], P6 ;  /* 0x0000580063007a0c */ /* 0x000fe200037c1270 */
[----:B------:R-:W-:-:S04]  /*61a0*/  FFMA R32, R32, R104, R33 ;  /* 0x0000006820207223 */ /* 0x000fc80000000021 */
[----:B--2---:R-:W-:-:S04]  /*61b0*/  FFMA R13, R11, R101, R32 ;  /* 0x000000650b0d7223 */ /* 0x004fc80000000020 */
[-C--:B------:R-:W-:Y:S02]  /*61c0*/  FFMA R13, R10, R100.reuse, R13 ;  /* 0x000000640a0d7223 */ /* 0x080fe4000000000d */
[CC--:B---3--:R-:W-:Y:S01]  /*61d0*/  FFMA R7, R5.reuse, R101.reuse, R28 ;  /* 0x0000006505077223 */ /* 0x0c8fe2000000001c */
[----:B------:R-:W-:Y:S01]  /*61e0*/  IADD3 R16, P0, R12, c[0x0][0x238], RZ ;  /* 0x00008e000c107a10 */ /* 0x000fe20007f1e0ff */
[-C--:B------:R-:W-:Y:S02]  /*61f0*/  FFMA R6, R5, -R100.reuse, R0 ;  /* 0x8000006405067223 */ /* 0x080fe40000000000 */
[----:B------:R-:W-:Y:S01]  /*6200*/  FFMA R7, R4, R100, R7 ;  /* 0x0000006404077223 */ /* 0x000fe20000000007 */
[----:B------:R-:W-:Y:S01]  /*6210*/  IADD3.X R17, R34, c[0x0][0x23c], RZ, P0, !PT ;  /* 0x00008f0022117a10 */ /* 0x000fe200007fe4ff */
[-C--:B------:R-:W-:Y:S01]  /*6220*/  FFMA R4, R14, R101.reuse, R23 ;  /* 0x000000650e047223 */ /* 0x080fe20000000017 */
[----:B------:R-:W-:Y:S01]  /*6230*/  IADD3 R18, P0, R16, c[0x0][0x238], RZ ;  /* 0x00008e0010127a10 */ /* 0x000fe20007f1e0ff */
[----:B------:R-:W-:-:S02]  /*6240*/  FFMA R5, R15, R101, R30 ;  /* 0x000000650f057223 */ /* 0x000fc4000000001e */
[C---:B------:R-:W-:Y:S02]  /*6250*/  FMUL R0, R3.reuse, R104 ;  /* 0x0000006803007220 */ /* 0x040fe40000400000 */
[----:B------:R-:W-:Y:S02]  /*6260*/  FFMA R12, R10, R101, R20 ;  /* 0x000000650a0c7223 */ /* 0x000fe40000000014 */
[----:B------:R-:W-:Y:S01]  /*6270*/  FMUL R3, R3, R105 ;  /* 0x0000006903037220 */ /* 0x000fe20000400000 */
[----:B------:R-:W-:Y:S01]  /*6280*/  IADD3.X R19, R17, c[0x0][0x23c], RZ, P0, !PT ;  /* 0x00008f0011137a10 */ /* 0x000fe200007fe4ff */
[-C--:B------:R-:W-:Y:S02]  /*6290*/  FFMA R4, R15, -R100.reuse, R4 ;  /* 0x800000640f047223 */ /* 0x080fe40000000004 */
[-C--:B------:R-:W-:Y:S02]  /*62a0*/  FFMA R5, R14, R100.reuse, R5 ;  /* 0x000000640e057223 */ /* 0x080fe40000000005 */
[----:B------:R-:W-:-:S02]  /*62b0*/  FFMA R12, R11, -R100, R12 ;  /* 0x800000640b0c7223 */ /* 0x000fc4000000000c */
[C---:B------:R-:W-:Y:S02]  /*62c0*/  FFMA R0, R2.reuse, R105, -R0 ;  /* 0x0000006902007223 */ /* 0x040fe40000000800 */
[----:B------:R-:W-:Y:S01]  /*62d0*/  FFMA R3, R2, R104, R3 ;  /* 0x0000006802037223 */ /* 0x000fe20000000003 */
[----:B------:R2:W-:Y:S01]  /*62e0*/  @P2 STG.E.64 [R16.64], R6 ;  /* 0x0000000610002986 */ /* 0x0005e2000c101b0e */
[-C--:B-1----:R-:W-:Y:S02]  /*62f0*/  FFMA R0, R8, R101.reuse, R0 ;  /* 0x0000006508007223 */ /* 0x082fe40000000000 */
[C---:B------:R-:W-:Y:S01]  /*6300*/  FFMA R3, R9.reuse, R101, R3 ;  /* 0x0000006509037223 */ /* 0x040fe20000000003 */
[----:B------:R2:W-:Y:S01]  /*6310*/  @P1 STG.E.64 [R16.64+0x100], R4 ;  /* 0x0001000410001986 */ /* 0x0005e2000c101b0e */
[----:B------:R-:W-:-:S03]  /*6320*/  FFMA R2, R9, -R100, R0 ;  /* 0x8000006409027223 */ /* 0x000fc60000000000 */
[----:B------:R2:W-:Y:S01]  /*6330*/  @P5 STG.E.64 [R18.64], R12 ;  /* 0x0000000c12005986 */ /* 0x0005e2000c101b0e */
[----:B------:R-:W-:Y:S01]  /*6340*/  FFMA R3, R8, R100, R3 ;  /* 0x0000006408037223 */ /* 0x000fe20000000003 */
[----:B------:R-:W-:Y:S06]  /*6350*/  @!P6 EXIT ;  /* 0x000000000000e94d */ /* 0x000fec0003800000 */
[----:B------:R-:W-:Y:S01]  /*6360*/  STG.E.64 [R18.64+0x100], R2 ;  /* 0x0001000212007986 */ /* 0x000fe2000c101b0e */
[----:B------:R-:W-:Y:S05]  /*6370*/  EXIT ;  /* 0x000000000000794d */ /* 0x000fea0003800000 */
.L_x_672:
[----:B------:R-:W-:Y:S01]  /*6380*/  BAR.SYNC.DEFER_BLOCKING 0x0 ;  /* 0x0000000000007b1d */ /* 0x000fe20000010000 */
        /* <DEDUP_REMOVED lines=11> */
[----:B------:R-:W-:Y:S01]  /*6440*/  ULDC.64 UR6, c[0x0][0x250] ;  /* 0x0000940000067ab9 */ /* 0x000fe20000000a00 */
[----:B------:R-:W-:Y:S01]  /*6450*/  MOV R77, R24 ;  /* 0x00000018004d7202 */ /* 0x000fe20000000f00 */
[----:B------:R-:W-:Y:S01]  /*6460*/  ULDC.64 UR4, c[0x0][0x238] ;  /* 0x00008e0000047ab9 */ /* 0x000fe20000000a00 */
[----:B------:R-:W-:Y:S01]  /*6470*/  MOV R78, R13 ;  /* 0x0000000d004e7202 */ /* 0x000fe20000000f00 */
[----:B------:R-:W-:Y:S01]  /*6480*/  UIADD3 UR4, UP0, UR6, -UR4, URZ ;  /* 0x8000000406047290 */ /* 0x000fe2000ff1e03f */
[----:B------:R-:W-:-:S02]  /*6490*/  MOV R80, R16 ;  /* 0x0000001000507202 */ /* 0x000fc40000000f00 */
[----:B------:R-:W-:Y:S01]  /*64a0*/  MOV R81, R20 ;  /* 0x0000001400517202 */ /* 0x000fe20000000f00 */
[----:B------:R-:W-:Y:S01]  /*64b0*/  UIADD3.X UR7, UR7, ~UR5, URZ, UP0, !UPT ;  /* 0x8000000507077290 */ /* 0x000fe200087fe43f */
[----:B------:R-:W-:Y:S01]  /*64c0*/  MOV R83, R21 ;  /* 0x0000001500537202 */ /* 0x000fe20000000f00 */
[----:B------:R-:W-:Y:S01]  /*64d0*/  UIADD3 UR6, UP0, UR4, 0x100, URZ ;  /* 0x0000010004067890 */ /* 0x000fe2000ff1e03f */
[C---:B------:R-:W-:Y:S01]  /*64e0*/  ISETP.LT.AND P2, PT, R99.reuse, c[0x0][0x160], P5 ;  /* 0x0000580063007a0c */ /* 0x040fe20002f41270 */
[----:B------:R1:W-:Y:S01]  /*64f0*/  STS.128 [R0.X16], R68 ;  /* 0x0000004400007388 */ /* 0x0003e2000000cc00 */
[----:B------:R-:W-:Y:S01]  /*6500*/  ISETP.LT.AND P3, PT, R99, c[0x0][0x160], P6 ;  /* 0x0000580063007a0c */ /* 0x000fe20003761270 */
[----:B------:R-:W-:Y:S02]  /*6510*/  UIADD3.X UR5, URZ, UR7, URZ, UP0, !UPT ;  /* 0x000000073f057290 */ /* 0x000fe400087fe43f */
[----:B------:R-:W-:Y:S04]  /*6520*/  STS.128 [R0.X16+0x40], R72 ;  /* 0x0000404800007388 */ /* 0x000fe8000000cc00 */
[----:B------:R-:W-:Y:S04]  /*6530*/  STS.128 [R0.X16+0x80], R76 ;  /* 0x0000804c00007388 */ /* 0x000fe8000000cc00 */
[----:B------:R-:W-:Y:S04]  /*6540*/  STS.128 [R0.X16+0xc0], R80 ;  /* 0x0000c05000007388 */ /* 0x000fe8000000cc00 */
[----:B------:R-:W-:Y:S01]  /*6550*/  BAR.SYNC.DEFER_BLOCKING 0x0 ;  /* 0x0000000000007b1d */ /* 0x000fe20000010000 */
[----:B-1----:R-:W-:-:S02]  /*6560*/  @P3 MOV R68, R102 ;  /* 0x0000006600443202 */ /* 0x002fc40000000f00 */
[----:B------:R-:W-:-:S03]  /*6570*/  @P3 MOV R69, R103 ;  /* 0x0000006700453202 */ /* 0x000fc60000000f00 */
[----:B------:R-:W1:Y:S04]  /*6580*/  LDS.64 R8, [R98] ;  /* 0x0000000062087984 */ /* 0x000e680000000a00 */
[----:B------:R-:W-:Y:S04]  /*6590*/  LDS.64 R2, [R98+0x100] ;  /* 0x0001000062027984 */ /* 0x000fe80000000a00 */
[----:B------:R-:W2:Y:S04]  /*65a0*/  LDS.64 R28, [R98+0x200] ;  /* 0x00020000621c7984 */ /* 0x000ea80000000a00 */
[----:B------:R-:W-:Y:S04]  /*65b0*/  LDS.64 R24, [R98+0x300] ;  /* 0x0003000062187984 */ /* 0x000fe80000000a00 */
[----:B------:R-:W3:Y:S04]  /*65c0*/  LDS.64 R20, [R98+0x400] ;  /* 0x0004000062147984 */ /* 0x000ee80000000a00 */
[----:B------:R-:W4:Y:S04]  /*65d0*/  LDS.64 R16, [R98+0x500] ;  /* 0x0005000062107984 */ /* 0x000f280000000a00 */
[----:B------:R-:W5:Y:S01]  /*65e0*/  LDS.64 R12, [R98+0x600] ;  /* 0x00060000620c7984 */ /* 0x000f620000000a00 */
[----:B-1----:R-:W-:-:S02]  /*65f0*/  FMUL R4, R9, R100 ;  /* 0x0000006409047220 */ /* 0x002fc40000400000 */
[-C--:B------:R-:W-:Y:S01]  /*6600*/  FMUL R5, R9, R101.reuse ;  /* 0x0000006509057220 */ /* 0x080fe20000400000 */
[----:B------:R-:W-:Y:S01]  /*6610*/  IADD3 R9, R99, 0x1, RZ ;  /* 0x0000000163097810 */ /* 0x000fe20007ffe0ff */
[C---:B------:R-:W-:Y:S02]  /*6620*/  FFMA R4, R8.reuse, R101, -R4 ;  /* 0x0000006508047223 */ /* 0x040fe40000000804 */
[-C--:B------:R-:W-:Y:S01]  /*6630*/  FFMA R5, R8, R100.reuse, R5 ;  /* 0x0000006408057223 */ /* 0x080fe20000000005 */
[----:B------:R-:W-:Y:S01]  /*6640*/  ISETP.LT.AND P0, PT, R9, c[0x0][0x160], P5 ;  /* 0x0000580009007a0c */ /* 0x000fe20002f01270 */
[----:B--2---:R-:W-:Y:S01]  /*6650*/  FMUL R33, R29, R100 ;  /* 0x000000641d217220 */ /* 0x004fe20000400000 */
[----:B------:R-:W-:Y:S01]  /*6660*/  ISETP.LT.AND P1, PT, R9, c[0x0][0x160], P6 ;  /* 0x0000580009007a0c */ /* 0x000fe20003721270 */
[----:B------:R-:W-:Y:S01]  /*6670*/  @P2 IMAD.MOV.U32 R9, RZ, RZ, R103 ;  /* 0x000000ffff092224 */ /* 0x000fe200078e0067 */
[----:B------:R-:W-:-:S05]  /*6680*/  @P2 MOV R8, R102 ;  /* 0x0000006600082202 */ /* 0x000fca0000000f00 */
[----:B------:R1:W-:Y:S01]  /*6690*/  @P2 STG.E.64 [R8.64], R4 ;  /* 0x0000000408002986 */ /* 0x0003e2000c101b0e */
[----:B------:R-:W-:-:S03]  /*66a0*/  IADD3 R32, P2, R102, c[0x0][0x238], RZ ;  /* 0x00008e0066207a10 */ /* 0x000fc60007f5e0ff */
[----:B------:R-:W2:Y:S01]  /*66b0*/  LDS.64 R8, [R98+0x700] ;  /* 0x0007000062087984 */ /* 0x000ea20000000a00 */
[C---:B-1----:R-:W-:Y:S02]  /*66c0*/  FMUL R4, R3.reuse, R100 ;  /* 0x0000006403047220 */ /* 0x042fe40000400000 */
[-C--:B------:R-:W-:Y:S02]  /*66d0*/  FMUL R5, R3, R101.reuse ;  /* 0x0000006503057220 */ /* 0x080fe40000400000 */
[-C--:B------:R-:W-:Y:S01]  /*66e0*/  FMUL R3, R29, R101.reuse ;  /* 0x000000651d037220 */ /* 0x080fe20000400000 */
[----:B------:R-:W-:Y:S01]  /*66f0*/  MOV R29, R30 ;  /* 0x0000001e001d7202 */ /* 0x000fe20000000f00 */
[CC--:B------:R-:W-:Y:S02]  /*6700*/  FFMA R4, R2.reuse, R101.reuse, -R4 ;  /* 0x0000006502047223 */ /* 0x0c0fe40000000804 */
[-C--:B------:R-:W-:Y:S02]  /*6710*/  FFMA R5, R2, R100.reuse, R5 ;  /* 0x0000006402057223 */ /* 0x080fe40000000005 */
[C---:B------:R-:W-:Y:S01]  /*6720*/  FFMA R2, R28.reuse, R101, -R33 ;  /* 0x000000651c027223 */ /* 0x040fe20000000821 */
[----:B------:R-:W-:Y:S01]  /*6730*/  IADD3.X R33, R103, c[0x0][0x23c], RZ, P2, !PT ;  /* 0x00008f0067217a10 */ /* 0x000fe200017fe4ff */
[----:B------:R-:W-:Y:S01]  /*6740*/  FFMA R3, R28, R100, R3 ;  /* 0x000000641c037223 */ /* 0x000fe20000000003 */
[----:B------:R-:W-:Y:S01]  /*6750*/  IADD3 R28, R99, 0x2, RZ ;  /* 0x00000002631c7810 */ /* 0x000fe20007ffe0ff */
[----:B------:R3:W-:Y:S01]  /*6760*/  @P3 STG.E.64 [R68.64+0x100], R4 ;  /* 0x0001000444003986 */ /* 0x0007e2000c101b0e */
[----:B------:R-:W-:-:S02]  /*6770*/  IMAD.MOV.U32 R30, RZ, RZ, R11 ;  /* 0x000000ffff1e7224 */ /* 0x000fc400078e000b */
[C---:B------:R-:W-:Y:S01]  /*6780*/  ISETP.LT.AND P2, PT, R28.reuse, c[0x0][0x160], P5 ;  /* 0x000058001c007a0c */ /* 0x040fe20002f41270 */
[----:B------:R1:W-:Y:S01]  /*6790*/  @P0 STG.E.64 [R32.64], R2 ;  /* 0x0000000220000986 */ /* 0x0003e2000c101b0e */
[----:B------:R-:W-:Y:S02]  /*67a0*/  ISETP.LT.AND P3, PT, R28, c[0x0][0x160], P6 ;  /* 0x000058001c007a0c */ /* 0x000fe40003761270 */
[----:B------:R-:W-:Y:S01]  /*67b0*/  MOV R28, R10 ;  /* 0x0000000a001c7202 */ /* 0x000fe20000000f00 */
[C---:B---3--:R-:W-:Y:S01]  /*67c0*/  FMUL R4, R21.reuse, R100 ;  /* 0x0000006415047220 */ /* 0x048fe20000400000 */
[----:B------:R-:W-:Y:S01]  /*67d0*/  IADD3 R68, P0, R32, c[0x0][0x238], RZ ;  /* 0x00008e0020447a10 */ /* 0x000fe20007f1e0ff */
[-C--:B------:R-:W-:Y:S01]  /*67e0*/  FMUL R5, R21, R101.reuse ;  /* 0x0000006515057220 */ /* 0x080fe20000400000 */
[----:B------:R-:W-:Y:S01]  /*67f0*/  MOV R21, R22 ;  /* 0x0000001600157202 */ /* 0x000fe20000000f00 */
[----:B-1----:R-:W-:Y:S01]  /*6800*/  FMUL R2, R25, R100 ;  /* 0x0000006419027220 */ /* 0x002fe20000400000 */
[----:B------:R-:W-:Y:S01]  /*6810*/  IADD3.X R69, R33, c[0x0][0x23c], RZ, P0, !PT ;  /* 0x00008f0021457a10 */ /* 0x000fe200007fe4ff */
[-C--:B------:R-:W-:Y:S01]  /*6820*/  FMUL R3, R25, R101.reuse ;  /* 0x0000006519037220 */ /* 0x080fe20000400000 */
[----:B------:R-:W-:Y:S01]  /*6830*/  MOV R25, R26 ;  /* 0x0000001a00197202 */ /* 0x000fe20000000f00 */
[----:B------:R-:W-:-:S02]  /*6840*/  FFMA R2, R24, R101, -R2 ;  /* 0x0000006518027223 */ /* 0x000fc40000000802 */
[----:B------:R-:W-:Y:S01]  /*6850*/  FFMA R3, R24, R100, R3 ;  /* 0x0000006418037223 */ /* 0x000fe20000000003 */
[----:B------:R-:W-:Y:S01]  /*6860*/  MOV R24, R14 ;  /* 0x0000000e00187202 */ /* 0x000fe20000000f00 */
[C---:B------:R-:W-:Y:S02]  /*6870*/  FFMA R4, R20.reuse, R101, -R4 ;  /* 0x0000006514047223 */ /* 0x040fe40000000804 */
[----:B------:R-:W-:Y:S01]  /*6880*/  FFMA R5, R20, R100, R5 ;  /* 0x0000006414057223 */ /* 0x000fe20000000005 */
[----:B------:R-:W-:Y:S01]  /*6890*/  IADD3 R20, R99, 0x3, RZ ;  /* 0x0000000363147810 */ /* 0x000fe20007ffe0ff */
[----:B------:R4:W-:Y:S01]  /*68a0*/  @P1 STG.E.64 [R32.64+0x100], R2 ;  /* 0x0001000220001986 */ /* 0x0009e2000c101b0e */
[----:B------:R-:W-:Y:S02]  /*68b0*/  IMAD.MOV.U32 R26, RZ, RZ, R15 ;  /* 0x000000ffff1a7224 */ /* 0x000fe400078e000f */
[C---:B------:R-:W-:Y:S01]  /*68c0*/  ISETP.LT.AND P1, PT, R20.reuse, c[0x0][0x160], P5 ;  /* 0x0000580014007a0c */ /* 0x040fe20002f21270 */
[----:B------:R5:W-:Y:S01]  /*68d0*/  @P2 STG.E.64 [R68.64], R4 ;  /* 0x0000000444002986 */ /* 0x000be2000c101b0e */
[----:B------:R-:W-:Y:S01]  /*68e0*/  ISETP.LT.AND P0, PT, R20, c[0x0][0x160], P6 ;  /* 0x0000580014007a0c */ /* 0x000fe20003701270 */
[----:B------:R-:W-:Y:S01]  /*68f0*/  IMAD.MOV.U32 R22, RZ, RZ, R19 ;  /* 0x000000ffff167224 */ /* 0x000fe200078e0013 */
[----:B------:R-:W-:-:S02]  /*6900*/  IADD3 R70, P2, R68, c[0x0][0x238], RZ ;  /* 0x00008e0044467a10 */ /* 0x000fc40007f5e0ff */
[----:B------:R-:W-:Y:S02]  /*6910*/  MOV R20, R18 ;  /* 0x0000001200147202 */ /* 0x000fe40000000f00 */
[----:B------:R-:W-:Y:S02]  /*6920*/  IADD3.X R71, R69, c[0x0][0x23c], RZ, P2, !PT ;  /* 0x00008f0045477a10 */ /* 0x000fe400017fe4ff */
[----:B------:R-:W-:Y:S02]  /*6930*/  MOV R18, R49 ;  /* 0x0000003100127202 */ /* 0x000fe40000000f00 */
[----:B------:R-:W-:Y:S02]  /*6940*/  MOV R19, R53 ;  /* 0x0000003500137202 */ /* 0x000fe40000000f00 */
[----:B------:R-:W-:Y:S02]  /*6950*/  MOV R53, R54 ;  /* 0x0000003600357202 */ /* 0x000fe40000000f00 */
[----:B------:R-:W-:Y:S01]  /*6960*/  MOV R54, R51 ;  /* 0x0000003300367202 */ /* 0x000fe20000000f00 */
[C---:B----4-:R-:W-:Y:S01]  /*6970*/  FMUL R2, R17.reuse, R100 ;  /* 0x0000006411027220 */ /* 0x050fe20000400000 */
[----:B------:R-:W-:Y:S01]  /*6980*/  MOV R32, R6 ;  /* 0x0000000600207202 */ /* 0x000fe20000000f00 */
[----:B------:R-:W-:Y:S01]  /*6990*/  FMUL R3, R17, R101 ;  /* 0x0000006511037220 */ /* 0x000fe20000400000 */
[----:B------:R-:W-:Y:S01]  /*69a0*/  @P3 MOV R17, R69 ;  /* 0x0000004500113202 */ /* 0x000fe20000000f00 */
[----:B-----5:R-:W-:-:S02]  /*69b0*/  FMUL R4, R13, R100 ;  /* 0x000000640d047220 */ /* 0x020fc40000400000 */
[-C--:B------:R-:W-:Y:S02]  /*69c0*/  FMUL R5, R13, R101.reuse ;  /* 0x000000650d057220 */ /* 0x080fe40000400000 */
[CC--:B------:R-:W-:Y:S02]  /*69d0*/  FFMA R2, R16.reuse, R101.reuse, -R2 ;  /* 0x0000006510027223 */ /* 0x0c0fe40000000802 */
[-C--:B------:R-:W-:Y:S02]  /*69e0*/  FFMA R3, R16, R100.reuse, R3 ;  /* 0x0000006410037223 */ /* 0x080fe40000000003 */
[----:B------:R-:W-:Y:S02]  /*69f0*/  @P3 IMAD.MOV.U32 R16, RZ, RZ, R68 ;  /* 0x000000ffff103224 */ /* 0x000fe400078e0044 */
[C---:B------:R-:W-:Y:S02]  /*6a00*/  FFMA R4, R12.reuse, R101, -R4 ;  /* 0x000000650c047223 */ /* 0x040fe40000000804 */
[-C--:B------:R-:W-:Y:S01]  /*6a10*/  FFMA R5, R12, R100.reuse, R5 ;  /* 0x000000640c057223 */ /* 0x080fe20000000005 */
[----:B------:R1:W-:Y:S01]  /*6a20*/  @P3 STG.E.64 [R16.64+0x100], R2 ;  /* 0x0001000210003986 */ /* 0x0003e2000c101b0e */
[----:B--2---:R-:W-:-:S02]  /*6a30*/  FMUL R12, R9, R100 ;  /* 0x00000064090c7220 */ /* 0x004fc40000400000 */
[-C--:B------:R-:W-:Y:S01]  /*6a40*/  FMUL R9, R9, R101.reuse ;  /* 0x0000006509097220 */ /* 0x080fe20000400000 */
[----:B------:R2:W-:Y:S01]  /*6a50*/  @P1 STG.E.64 [R70.64], R4 ;  /* 0x0000000446001986 */ /* 0x0005e2000c101b0e */
[----:B------:R-:W-:Y:S02]  /*6a60*/  IMAD.MOV.U32 R33, RZ, RZ, R34 ;  /* 0x000000ffff217224 */ /* 0x000fe400078e0022 */
[----:B------:R-:W-:Y:S02]  /*6a70*/  IMAD.MOV.U32 R34, RZ, RZ, R7 ;  /* 0x000000ffff227224 */ /* 0x000fe400078e0007 */
[C---:B-1----:R-:W-:Y:S02]  /*6a80*/  FFMA R2, R8.reuse, R101, -R12 ;  /* 0x0000006508027223 */ /* 0x042fe4000000080c */
[----:B------:R-:W-:Y:S01]  /*6a90*/  FFMA R3, R8, R100, R9 ;  /* 0x0000006408037223 */ /* 0x000fe20000000009 */
[----:B--2---:R-:W-:Y:S01]  /*6aa0*/  @P0 MOV R4, R70 ;  /* 0x0000004600040202 */ /* 0x004fe20000000f00 */
[----:B------:R-:W-:Y:S01]  /*6ab0*/  IMAD.MOV.U32 R17, RZ, RZ, R52 ;  /* 0x000000ffff117224 */ /* 0x000fe200078e0034 */
[----:B------:R-:W-:Y:S01]  /*6ac0*/  @P0 MOV R5, R71 ;  /* 0x0000004700050202 */ /* 0x000fe20000000f00 */
[----:B------:R-:W-:-:S04]  /*6ad0*/  IMAD.MOV.U32 R52, RZ, RZ, R50 ;  /* 0x000000ffff347224 */ /* 0x000fc800078e0032 */
[----:B------:R1:W-:Y:S04]  /*6ae0*/  @P0 STG.E.64 [R4.64+0x100], R2 ;  /* 0x0001000204000986 */ /* 0x0003e8000c101b0e */
[----:B------:R-:W-:Y:S06]  /*6af0*/  BAR.SYNC.DEFER_BLOCKING 0x0 ;  /* 0x0000000000007b1d */ /* 0x000fec0000010000 */
[----:B------:R-:W-:Y:S01]  /*6b00*/  STS.128 [R0.X16], R32 ;  /* 0x0000002000007388 */ /* 0x000fe2000000cc00 */
[----:B-1----:R-:W-:-:S03]  /*6b10*/  IADD3 R2, R99, 0x8, RZ ;  /* 0x0000000863027810 */ /* 0x002fc60007ffe0ff */
[----:B------:R-:W-:Y:S01]  /*6b20*/  STS.128 [R0.X16+0x40], R28 ;  /* 0x0000401c00007388 */ /* 0x000fe2000000cc00 */
[C---:B------:R-:W-:Y:S02]  /*6b30*/  ISETP.LT.AND P4, PT, R2.reuse, c[0x0][0x160], P5 ;  /* 0x0000580002007a0c */ /* 0x040fe40002f81270 */
[----:B------:R-:W-:Y:S01]  /*6b40*/  ISETP.LT.AND P1, PT, R2, c[0x0][0x160], P6 ;  /* 0x0000580002007a0c */ /* 0x000fe20003721270 */
[----:B------:R-:W-:Y:S01]  /*6b50*/  STS.128 [R0.X16+0x80], R24 ;  /* 0x0000801800007388 */ /* 0x000fe2000000cc00 */
[----:B------:R-:W-:-:S03]  /*6b60*/  IADD3 R2, R99, 0x9, RZ ;  /* 0x0000000963027810 */ /* 0x000fc60007ffe0ff */
[----:B------:R1:W-:Y:S04]  /*6b70*/  STS.128 [R0.X16+0xc0], R20 ;  /* 0x0000c01400007388 */ /* 0x0003e8000000cc00 */
[----:B------:R-:W-:Y:S01]  /*6b80*/  BAR.SYNC.DEFER_BLOCKING 0x0 ;  /* 0x0000000000007b1d */ /* 0x000fe20000010000 */
[C---:B------:R-:W-:Y:S02]  /*6b90*/  ISETP.LT.AND P0, PT, R2.reuse, c[0x0][0x160], P5 ;  /* 0x0000580002007a0c */ /* 0x040fe40002f01270 */
[----:B------:R-:W-:-:S03]  /*6ba0*/  ISETP.LT.AND P3, PT, R2, c[0x0][0x160], P6 ;  /* 0x0000580002007a0c */ /* 0x000fc60003761270 */
[----:B------:R-:W2:Y:S01]  /*6bb0*/  LDS.64 R12, [R98] ;  /* 0x00000000620c7984 */ /* 0x000ea20000000a00 */
[----:B-1----:R-:W-:-:S03]  /*6bc0*/  IADD3 R20, P2, R102, c[0x0][0x250], RZ ;  /* 0x0000940066147a10 */ /* 0x002fc60007f5e0ff */
[----:B------:R-:W1:Y:S01]  /*6bd0*/  LDS.64 R10, [R98+0x100] ;  /* 0x00010000620a7984 */ /* 0x000e620000000a00 */
[----:B------:R-:W-:-:S03]  /*6be0*/  IADD3.X R21, R103, c[0x0][0x254], RZ, P2, !PT ;  /* 0x0000950067157a10 */ /* 0x000fc600017fe4ff */
[----:B------:R-:W-:Y:S01]  /*6bf0*/  LDS.64 R8, [R98+0x200] ;  /* 0x0002000062087984 */ /* 0x000fe20000000a00 */
[----:B------:R-:W-:-:S03]  /*6c00*/  IADD3 R22, P2, R68, UR4, RZ ;  /* 0x0000000444167c10 */ /* 0x000fc6000ff5e0ff */
[----:B------:R-:W-:Y:S01]  /*6c10*/  LDS.64 R6, [R98+0x300] ;  /* 0x0003000062067984 */ /* 0x000fe20000000a00 */
[----:B------:R-:W-:-:S03]  /*6c20*/  IADD3.X R23, R69, UR7, RZ, P2, !PT ;  /* 0x0000000745177c10 */ /* 0x000fc600097fe4ff */
[----:B------:R-:W3:Y:S01]  /*6c30*/  LDS.64 R4, [R98+0x400] ;  /* 0x0004000062047984 */ /* 0x000ee20000000a00 */
[CC--:B--2---:R-:W-:Y:S02]  /*6c40*/  FMUL R14, R13.reuse, R100.reuse ;  /* 0x000000640d0e7220 */ /* 0x0c4fe40000400000 */
[-C--:B------:R-:W-:Y:S02]  /*6c50*/  FMUL R3, R13, R101.reuse ;  /* 0x000000650d037220 */ /* 0x080fe40000400000 */
[CC--:B------:R-:W-:Y:S01]  /*6c60*/  FFMA R2, R12.reuse, R101.reuse, -R14 ;  /* 0x000000650c027223 */ /* 0x0c0fe2000000080e */
[----:B------:R-:W-:Y:S01]  /*6c70*/  IADD3 R14, R99, 0xa, RZ ;  /* 0x0000000a630e7810 */ /* 0x000fe20007ffe0ff */
[-C--:B------:R-:W-:Y:S02]  /*6c80*/  FFMA R3, R12, R100.reuse, R3 ;  /* 0x000000640c037223 */ /* 0x080fe40000000003 */
[CC--:B-1----:R-:W-:Y:S02]  /*6c90*/  FMUL R12, R11.reuse, R100.reuse ;  /* 0x000000640b0c7220 */ /* 0x0c2fe40000400000 */
[-C--:B------:R-:W-:Y:S01]  /*6ca0*/  FMUL R13, R11, R101.reuse ;  /* 0x000000650b0d7220 */ /* 0x080fe20000400000 */
[----:B------:R1:W-:Y:S01]  /*6cb0*/  @P4 STG.E.64 [R20.64], R2 ;  /* 0x0000000214004986 */ /* 0x0003e2000c101b0e */
[----:B------:R-:W-:Y:S01]  /*6cc0*/  FFMA R12, R10, R101, -R12 ;  /* 0x000000650a0c7223 */ /* 0x000fe2000000080c */
[----:B------:R-:W-:Y:S01]  /*6cd0*/  ISETP.LT.AND P4, PT, R14, c[0x0][0x160], P6 ;  /* 0x000058000e007a0c */ /* 0x000fe20003781270 */
[----:B------:R-:W-:-:S02]  /*6ce0*/  FFMA R13, R10, R100, R13 ;  /* 0x000000640a0d7223 */ /* 0x000fc4000000000d */
[----:B------:R-:W2:Y:S01]  /*6cf0*/  LDS.64 R10, [R98+0x600] ;  /* 0x00060000620a7984 */ /* 0x000ea20000000a00 */
[----:B---3--:R-:W-:Y:S01]  /*6d00*/  FMUL R16, R5, R100 ;  /* 0x0000006405107220 */ /* 0x008fe20000400000 */
[----:B-1----:R-:W-:Y:S02]  /*6d10*/  @P1 MOV R2, R20 ;  /* 0x0000001400021202 */ /* 0x002fe40000000f00 */
[----:B------:R-:W-:-:S05]  /*6d20*/  @P1 MOV R3, R21 ;  /* 0x0000001500031202 */ /* 0x000fca0000000f00 */
[----:B------:R1:W-:Y:S01]  /*6d30*/  @P1 STG.E.64 [R2.64+0x100], R12 ;  /* 0x0001000c02001986 */ /* 0x0003e2000c101b0e */
[----:B------:R-:W-:Y:S02]  /*6d40*/  ISETP.LT.AND P1, PT, R14, c[0x0][0x160], P5 ;  /* 0x000058000e007a0c */ /* 0x000fe40002f21270 */
[----:B------:R-:W-:Y:S01]  /*6d50*/  IADD3 R14, P2, R68, UR6, RZ ;  /* 0x00000006440e7c10 */ /* 0x000fe2000ff5e0ff */
[----:B------:R-:W-:Y:S03]  /*6d60*/  LDS.64 R2, [R98+0x500] ;  /* 0x0005000062027984 */ /* 0x000fe60000000a00 */
[----:B------:R-:W-:Y:S01]  /*6d70*/  IADD3.X R15, R69, UR5, RZ, P2, !PT ;  /* 0x00000005450f7c10 */ /* 0x000fe200097fe4ff */
[C---:B-1----:R-:W-:Y:S02]  /*6d80*/  FMUL R12, R9.reuse, R100 ;  /* 0x00000064090c7220 */ /* 0x042fe40000400000 */
[----:B------:R-:W-:-:S02]  /*6d90*/  FMUL R13, R9, R101 ;  /* 0x00000065090d7220 */ /* 0x000fc40000400000 */
[C---:B------:R-:W-:Y:S02]  /*6da0*/  FFMA R12, R8.reuse, R101, -R12 ;  /* 0x00000065080c7223 */ /* 0x040fe4000000080c */
[----:B------:R-:W-:Y:S02]  /*6db0*/  FFMA R13, R8, R100, R13 ;  /* 0x00000064080d7223 */ /* 0x000fe4000000000d */
[----:B------:R-:W1:Y:S04]  /*6dc0*/  LDS.64 R8, [R98+0x700] ;  /* 0x0007000062087984 */ /* 0x000e680000000a00 */
[----:B------:R3:W-:Y:S01]  /*6dd0*/  @P0 STG.E.64 [R22.64], R12 ;  /* 0x0000000c16000986 */ /* 0x0007e2000c101b0e */
[----:B------:R-:W-:-:S04]  /*6de0*/  IADD3 R24, P0, R70, UR4, RZ ;  /* 0x0000000446187c10 */ /* 0x000fc8000ff1e0ff */
[----:B------:R-:W-:Y:S02]  /*6df0*/  IADD3.X R25, R71, UR7, RZ, P0, !PT ;  /* 0x0000000747197c10 */ /* 0x000fe400087fe4ff */
[----:B------:R-:W-:-:S04]  /*6e00*/  IADD3 R26, P0, R20, c[0x0][0x238], RZ ;  /* 0x00008e00141a7a10 */ /* 0x000fc80007f1e0ff */
[----:B------:R-:W-:Y:S01]  /*6e10*/  IADD3 R26, P2, R26, c[0x0][0x238], RZ ;  /* 0x00008e001a1a7a10 */ /* 0x000fe20007f5e0ff */
[CC--:B---3--:R-:W-:Y:S02]  /*6e20*/  FMUL R12, R7.reuse, R100.reuse ;  /* 0x00000064070c7220 */ /* 0x0c8fe40000400000 */
[-C--:B------:R-:W-:Y:S02]  /*6e30*/  FMUL R13, R7, R101.reuse ;  /* 0x00000065070d7220 */ /* 0x080fe40000400000 */
[-C--:B------:R-:W-:Y:S01]  /*6e40*/  FMUL R7, R5, R101.reuse ;  /* 0x0000006505077220 */ /* 0x080fe20000400000 */
[----:B------:R-:W-:Y:S01]  /*6e50*/  IADD3.X R5, R21, c[0x0][0x23c], RZ, P0, !PT ;  /* 0x00008f0015057a10 */ /* 0x000fe200007fe4ff */
[CC--:B------:R-:W-:Y:S02]  /*6e60*/  FFMA R12, R6.reuse, R101.reuse, -R12 ;  /* 0x00000065060c7223 */ /* 0x0c0fe4000000080c */
[----:B------:R-:W-:Y:S02]  /*6e70*/  FFMA R13, R6, R100, R13 ;  /* 0x00000064060d7223 */ /* 0x000fe4000000000d */
[C---:B------:R-:W-:Y:S01]  /*6e80*/  FFMA R6, R4.reuse, R101, -R16 ;  /* 0x0000006504067223 */ /* 0x040fe20000000810 */
[----:B------:R-:W-:Y:S01]  /*6e90*/  MOV R16, R48 ;  /* 0x0000003000107202 */ /* 0x000fe20000000f00 */
[----:B------:R-:W-:Y:S01]  /*6ea0*/  FFMA R7, R4, R100, R7 ;  /* 0x0000006404077223 */ /* 0x000fe20000000007 */
[----:B------:R-:W-:Y:S01]  /*6eb0*/  IADD3 R4, R99, 0xb, RZ ;  /* 0x0000000b63047810 */ /* 0x000fe20007ffe0ff */
[----:B------:R3:W-:Y:S03]  /*6ec0*/  @P3 STG.E.64 [R14.64], R12 ;  /* 0x0000000c0e003986 */ /* 0x0007e6000c101b0e */
[C---:B------:R-:W-:Y:S01]  /*6ed0*/  ISETP.LT.AND P0, PT, R4.reuse, c[0x0][0x160], P6 ;  /* 0x0000580004007a0c */ /* 0x040fe20003701270 */
[----:B------:R4:W-:Y:S01]  /*6ee0*/  @P1 STG.E.64 [R24.64], R6 ;  /* 0x0000000618001986 */ /* 0x0009e2000c101b0e */
[----:B------:R-:W-:-:S02]  /*6ef0*/  ISETP.LT.AND P1, PT, R4, c[0x0][0x160], P5 ;  /* 0x0000580004007a0c */ /* 0x000fc40002f21270 */
[----:B------:R-:W-:Y:S01]  /*6f00*/  IADD3.X R4, R5, c[0x0][0x23c], RZ, P2, !PT ;  /* 0x00008f0005047a10 */ /* 0x000fe200017fe4ff */
[----:B--2---:R-:W-:Y:S01]  /*6f10*/  FMUL R5, R11, R100 ;  /* 0x000000640b057220 */ /* 0x004fe20000400000 */
[----:B------:R-:W-:-:S04]  /*6f20*/  IADD3 R26, P2, R26, c[0x0][0x238], RZ ;  /* 0x00008e001a1a7a10 */ /* 0x000fc80007f5e0ff */
[----:B------:R-:W-:Y:S01]  /*6f30*/  IADD3.X R27, R4, c[0x0][0x23c], RZ, P2, !PT ;  /* 0x00008f00041b7a10 */ /* 0x000fe200017fe4ff */
[----:B-1----:R-:W-:Y:S02]  /*6f40*/  FMUL R4, R9, R100 ;  /* 0x0000006409047220 */ /* 0x002fe40000400000 */
[-C--:B---3--:R-:W-:Y:S01]  /*6f50*/  FMUL R12, R3, R101.reuse ;  /* 0x00000065030c7220 */ /* 0x088fe20000400000 */
[----:B------:R-:W-:Y:S02]  /*6f60*/  IADD3 R14, P3, R70, UR6, RZ ;  /* 0x00000006460e7c10 */ /* 0x000fe4000ff7e0ff */
[----:B------:R-:W-:Y:S01]  /*6f70*/  MOV R13, R56 ;  /* 0x00000038000d7202 */ /* 0x000fe20000000f00 */
[----:B----4-:R-:W-:Y:S01]  /*6f80*/  FMUL R6, R11, R101 ;  /* 0x000000650b067220 */ /* 0x010fe20000400000 */
[----:B------:R-:W-:Y:S01]  /*6f90*/  IADD3.X R15, R71, UR5, RZ, P3, !PT ;  /* 0x00000005470f7c10 */ /* 0x000fe20009ffe4ff */
[-C--:B------:R-:W-:Y:S02]  /*6fa0*/  FMUL R7, R3, R100.reuse ;  /* 0x0000006403077220 */ /* 0x080fe40000400000 */
[----:B------:R-:W-:Y:S01]  /*6fb0*/  FFMA R3, R2, R100, R12 ;  /* 0x0000006402037223 */ /* 0x000fe2000000000c */
[----:B------:R-:W-:Y:S01]  /*6fc0*/  MOV R12, R44 ;  /* 0x0000002c000c7202 */ /* 0x000fe20000000f00 */
[----:B------:R-:W-:Y:S01]  /*6fd0*/  FFMA R11, R10, R100, R6 ;  /* 0x000000640a0b7223 */ /* 0x000fe20000000006 */
[----:B------:R-:W-:Y:S01]  /*6fe0*/  MOV R6, R37 ;  /* 0x0000002500067202 */ /* 0x000fe20000000f00 */
[----:B------:R-:W-:Y:S01]  /*6ff0*/  FFMA R2, R2, R101, -R7 ;  /* 0x0000006502027223 */ /* 0x000fe20000000807 */
[----:B------:R-:W-:Y:S01]  /*7000*/  MOV R7, R65 ;  /* 0x0000004100077202 */ /* 0x000fe20000000f00 */
[-C--:B------:R-:W-:Y:S01]  /*7010*/  FFMA R10, R10, R101.reuse, -R5 ;  /* 0x000000650a0a7223 */ /* 0x080fe20000000805 */
[----:B------:R-:W-:Y:S01]  /*7020*/  MOV R65, R66 ;  /* 0x0000004200417202 */ /* 0x000fe20000000f00 */
[----:B------:R-:W-:Y:S01]  /*7030*/  FMUL R5, R9, R101 ;  /* 0x0000006509057220 */ /* 0x000fe20000400000 */
[----:B------:R1:W-:Y:S01]  /*7040*/  @P4 STG.E.64 [R14.64], R2 ;  /* 0x000000020e004986 */ /* 0x0003e2000c101b0e */
[----:B------:R-:W-:Y:S01]  /*7050*/  MOV R66, R39 ;  /* 0x0000002700427202 */ /* 0x000fe20000000f00 */
[----:B------:R-:W-:-:S02]  /*7060*/  IMAD.MOV.U32 R56, RZ, RZ, R46 ;  /* 0x000000ffff387224 */ /* 0x000fc400078e002e */
[C---:B------:R-:W-:Y:S01]  /*7070*/  FFMA R9, R8.reuse, R100, R5 ;  /* 0x0000006408097223 */ /* 0x040fe20000000005 */
[----:B------:R2:W-:Y:S01]  /*7080*/  @P1 STG.E.64 [R26.64], R10 ;  /* 0x0000000a1a001986 */ /* 0x0005e2000c101b0e */
[----:B------:R-:W-:Y:S01]  /*7090*/  FFMA R8, R8, R101, -R4 ;  /* 0x0000006508087223 */ /* 0x000fe20000000804 */
[----:B------:R-:W-:Y:S01]  /*70a0*/  MOV R5, R64 ;  /* 0x0000004000057202 */ /* 0x000fe20000000f00 */
[----:B------:R-:W-:Y:S02]  /*70b0*/  IMAD.MOV.U32 R4, RZ, RZ, R36 ;  /* 0x000000ffff047224 */ /* 0x000fe400078e0024 */
[----:B------:R-:W-:Y:S01]  /*70c0*/  IMAD.MOV.U32 R64, RZ, RZ, R38 ;  /* 0x000000ffff407224 */ /* 0x000fe200078e0026 */
[----:B-1----:R-:W-:Y:S01]  /*70d0*/  @P0 MOV R2, R26 ;  /* 0x0000001a00020202 */ /* 0x002fe20000000f00 */
[----:B------:R-:W-:Y:S01]  /*70e0*/  @P0 IMAD.MOV.U32 R3, RZ, RZ, R27 ;  /* 0x000000ffff030224 */ /* 0x000fe200078e001b */
[----:B------:R-:W-:Y:S01]  /*70f0*/  MOV R15, R57 ;  /* 0x00000039000f7202 */ /* 0x000fe20000000f00 */
[----:B------:R-:W-:Y:S01]  /*7100*/  IMAD.MOV.U32 R14, RZ, RZ, R45 ;  /* 0x000000ffff0e7224 */ /* 0x000fe200078e002d */
[----:B------:R-:W-:Y:S01]  /*7110*/  MOV R57, R58 ;  /* 0x0000003a00397202 */ /* 0x000fe20000000f00 */
[----:B--2---:R-:W-:Y:S01]  /*7120*/  IMAD.MOV.U32 R11, RZ, RZ, R61 ;  /* 0x000000ffff0b7224 */ /* 0x004fe200078e003d */
[----:B------:R1:W-:Y:S01]  /*7130*/  @P0 STG.E.64 [R2.64+0x100], R8 ;  /* 0x0001000802000986 */ /* 0x0003e2000c101b0e */
[----:B------:R-:W-:-:S02]  /*7140*/  MOV R10, R41 ;  /* 0x00000029000a7202 */ /* 0x000fc40000000f00 */
[----:B------:R-:W-:Y:S01]  /*7150*/  MOV R61, R62 ;  /* 0x0000003e003d7202 */ /* 0x000fe20000000f00 */
[----:B------:R-:W-:Y:S01]  /*7160*/  BAR.SYNC.DEFER_BLOCKING 0x0 ;  /* 0x0000000000007b1d */ /* 0x000fe20000010000 */
[----:B------:R-:W-:Y:S02]  /*7170*/  MOV R62, R43 ;  /* 0x0000002b003e7202 */ /* 0x000fe40000000f00 */
[----:B------:R-:W-:-:S03]  /*7180*/  MOV R58, R47 ;  /* 0x0000002f003a7202 */ /* 0x000fc60000000f00 */
[----:B------:R2:W-:Y:S01]  /*7190*/  STS.128 [R0.X16], R4 ;  /* 0x0000000400007388 */ /* 0x0005e2000000cc00 */
[----:B-1----:R-:W-:Y:S01]  /*71a0*/  IMAD.MOV.U32 R8, RZ, RZ, R40 ;  /* 0x000000ffff087224 */ /* 0x002fe200078e0028 */
[----:B------:R-:W-:Y:S01]  /*71b0*/  MOV R9, R60 ;  /* 0x0000003c00097202 */ /* 0x000fe20000000f00 */
[----:B------:R-:W-:Y:S01]  /*71c0*/  IMAD.MOV.U32 R60, RZ, RZ, R42 ;  /* 0x000000ffff3c7224 */ /* 0x000fe200078e002a */
[----:B------:R-:W-:Y:S04]  /*71d0*/  STS.128 [R0.X16+0x80], R12 ;  /* 0x0000800c00007388 */ /* 0x000fe8000000cc00 */
[----:B------:R-:W-:Y:S04]  /*71e0*/  STS.128 [R0.X16+0x40], R8 ;  /* 0x0000400800007388 */ /* 0x000fe8000000cc00 */
[----:B------:R1:W-:Y:S04]  /*71f0*/  STS.128 [R0.X16+0xc0], R16 ;  /* 0x0000c01000007388 */ /* 0x0003e8000000cc00 */
[----:B------:R-:W-:Y:S01]  /*7200*/  BAR.SYNC.DEFER_BLOCKING 0x0 ;  /* 0x0000000000007b1d */ /* 0x000fe20000010000 */
[----:B--2---:R-:W-:-:S02]  /*7210*/  IADD3 R5, R99, 0x10, RZ ;  /* 0x0000001063057810 */ /* 0x004fc40007ffe0ff */
[----:B------:R-:W-:Y:S02]  /*7220*/  IADD3 R4, R99, 0x11, RZ ;  /* 0x0000001163047810 */ /* 0x000fe40007ffe0ff */
[C---:B------:R-:W-:Y:S02]  /*7230*/  ISETP.LT.AND P4, PT, R5.reuse, c[0x0][0x160], P5 ;  /* 0x0000580005007a0c */ /* 0x040fe40002f81270 */
[----:B------:R-:W-:Y:S02]  /*7240*/  ISETP.LT.AND P2, PT, R5, c[0x0][0x160], P6 ;  /* 0x0000580005007a0c */ /* 0x000fe40003741270 */
[C---:B------:R-:W-:Y:S01]  /*7250*/  ISETP.LT.AND P1, PT, R4.reuse, c[0x0][0x160], P5 ;  /* 0x0000580004007a0c */ /* 0x040fe20002f21270 */
[----:B------:R-:W2:Y:S01]  /*7260*/  LDS.64 R12, [R98] ;  /* 0x00000000620c7984 */ /* 0x000ea20000000a00 */
[----:B------:R-:W-:Y:S02]  /*7270*/  ISETP.LT.AND P3, PT, R4, c[0x0][0x160], P6 ;  /* 0x0000580004007a0c */ /* 0x000fe40003761270 */
[C---:B-1----:R-:W-:Y:S01]  /*7280*/  IADD3 R18, P0, R22.reuse, UR4, RZ ;  /* 0x0000000416127c10 */ /* 0x042fe2000ff1e0ff */
[----:B------:R-:W1:Y:S03]  /*7290*/  LDS.64 R2, [R98+0x100] ;  /* 0x0001000062027984 */ /* 0x000e660000000a00 */
[----:B------:R-:W-:Y:S01]  /*72a0*/  IADD3.X R19, R23, UR7, RZ, P0, !PT ;  /* 0x0000000717137c10 */ /* 0x000fe200087fe4ff */
[----:B------:R-:W3:Y:S01]  /*72b0*/  LDS.64 R10, [R98+0x200] ;  /* 0x00020000620a7984 */ /* 0x000ee20000000a00 */
[----:B------:R-:W-:-:S03]  /*72c0*/  IADD3 R16, P0, R22, UR6, RZ ;  /* 0x0000000616107c10 */ /* 0x000fc6000ff1e0ff */
[----:B------:R-:W-:Y:S01]  /*72d0*/  LDS.64 R8, [R98+0x300] ;  /* 0x0003000062087984 */ /* 0x000fe20000000a00 */
[----:B------:R-:W-:-:S03]  /*72e0*/  IADD3.X R17, R23, UR5, RZ, P0, !PT ;  /* 0x0000000517117c10 */ /* 0x000fc600087fe4ff */
[----:B------:R-:W4:Y:S01]  /*72f0*/  LDS.64 R6, [R98+0x400] ;  /* 0x0004000062067984 */ /* 0x000f220000000a00 */
[CC--:B--2---:R-:W-:Y:S02]  /*7300*/  FMUL R4, R13.reuse, R100.reuse ;  /* 0x000000640d047220 */ /* 0x0c4fe40000400000 */
[-C--:B------:R-:W-:Y:S02]  /*7310*/  FMUL R5, R13, R101.reuse ;  /* 0x000000650d057220 */ /* 0x080fe40000400000 */
[CC--:B-1----:R-:W-:Y:S02]  /*7320*/  FMUL R14, R3.reuse, R101.reuse ;  /* 0x00000065030e7220 */ /* 0x0c2fe40000400000 */
[-C--:B------:R-:W-:Y:S02]  /*7330*/  FMUL R13, R3, R100.reuse ;  /* 0x00000064030d7220 */ /* 0x080fe40000400000 */
[----:B------:R-:W-:Y:S01]  /*7340*/  FFMA R3, R2, R100, R14 ;  /* 0x0000006402037223 */ /* 0x000fe2000000000e */
[----:B------:R-:W-:Y:S01]  /*7350*/  IADD3 R14, P0, R24, UR4, RZ ;  /* 0x00000004180e7c10 */ /* 0x000fe2000ff1e0ff */
[----:B------:R-:W-:-:S02]  /*7360*/  FFMA R4, R12, R101, -R4 ;  /* 0x000000650c047223 */ /* 0x000fc40000000804 */
[----:B------:R-:W-:Y:S01]  /*7370*/  FFMA R5, R12, R100, R5 ;  /* 0x000000640c057223 */ /* 0x000fe20000000005 */
[----:B------:R-:W-:Y:S01]  /*7380*/  IADD3.X R15, R25, UR7, RZ, P0, !PT ;  /* 0x00000007190f7c10 */ /* 0x000fe200087fe4ff */
[-C--:B------:R-:W-:Y:S02]  /*7390*/  FFMA R2, R2, R101.reuse, -R13 ;  /* 0x0000006502027223 */ /* 0x080fe4000000080d */
[----:B------:R-:W1:Y:S04]  /*73a0*/  LDS.64 R12, [R98+0x500] ;  /* 0x00050000620c7984 */ /* 0x000e680000000a00 */
[----:B------:R3:W-:Y:S04]  /*73b0*/  @P4 STG.E.64 [R18.64], R4 ;  /* 0x0000000412004986 */ /* 0x0007e8000c101b0e */
[----:B------:R2:W-:Y:S04]  /*73c0*/  @P2 STG.E.64 [R16.64], R2 ;  /* 0x0000000210002986 */ /* 0x0005e8000c101b0e */
[----:B------:R-:W5:Y:S04]  /*73d0*/  LDS.64 R4, [R98+0x600] ;  /* 0x0006000062047984 */ /* 0x000f680000000a00 */
[----:B------:R-:W1:Y:S01]  /*73e0*/  LDS.64 R2, [R98+0x700] ;  /* 0x0007000062027984 */ /* 0x000e620000000a00 */
[----:B---3--:R-:W-:-:S02]  /*73f0*/  FMUL R18, R11, R101 ;  /* 0x000000650b127220 */ /* 0x008fc40000400000 */
[-C--:B--2---:R-:W-:Y:S01]  /*7400*/  FMUL R17, R11, R100.reuse ;  /* 0x000000640b117220 */ /* 0x084fe20000400000 */
[----:B------:R-:W-:Y:S01]  /*7410*/  IADD3 R16, R99, 0x12, RZ ;  /* 0x0000001263107810 */ /* 0x000fe20007ffe0ff */
[-C--:B------:R-:W-:Y:S01]  /*7420*/  FFMA R11, R10, R100.reuse, R18 ;  /* 0x000000640a0b7223 */ /* 0x080fe20000000012 */
[----:B------:R-:W-:Y:S01]  /*7430*/  IADD3 R18, P2, R24, UR6, RZ ;  /* 0x0000000618127c10 */ /* 0x000fe2000ff5e0ff */
[----:B------:R-:W-:Y:S01]  /*7440*/  FFMA R10, R10, R101, -R17 ;  /* 0x000000650a0a7223 */ /* 0x000fe20000000811 */
[C---:B------:R-:W-:Y:S01]  /*7450*/  ISETP.LT.AND P0, PT, R16.reuse, c[0x0][0x160], P5 ;  /* 0x0000580010007a0c */ /* 0x040fe20002f01270 */
[----:B----4-:R-:W-:Y:S01]  /*7460*/  FMUL R17, R7, R100 ;  /* 0x0000006407117220 */ /* 0x010fe20000400000 */
[----:B------:R-:W-:Y:S02]  /*7470*/  ISETP.LT.AND P4, PT, R16, c[0x0][0x160], P6 ;  /* 0x0000580010007a0c */ /* 0x000fe40003781270 */
[----:B------:R2:W-:Y:S01]  /*7480*/  @P1 STG.E.64 [R14.64], R10 ;  /* 0x0000000a0e001986 */ /* 0x0005e2000c101b0e */
[----:B------:R-:W-:-:S02]  /*7490*/  IADD3 R16, P1, R26, UR4, RZ ;  /* 0x000000041a107c10 */ /* 0x000fc4000ff3e0ff */
[----:B------:R-:W-:Y:S01]  /*74a0*/  IADD3.X R19, R25, UR5, RZ, P2, !PT ;  /* 0x0000000519137c10 */ /* 0x000fe200097fe4ff */
[CC--:B--2---:R-:W-:Y:S02]  /*74b0*/  FMUL R10, R9.reuse, R100.reuse ;  /* 0x00000064090a7220 */ /* 0x0c4fe40000400000 */
[-C--:B------:R-:W-:Y:S02]  /*74c0*/  FMUL R11, R9, R101.reuse ;  /* 0x00000065090b7220 */ /* 0x080fe40000400000 */
[-C--:B------:R-:W-:Y:S02]  /*74d0*/  FMUL R9, R7, R101.reuse ;  /* 0x0000006507097220 */ /* 0x080fe40000400000 */
[CC--:B------:R-:W-:Y:S02]  /*74e0*/  FFMA R10, R8.reuse, R101.reuse, -R10 ;  /* 0x00000065080a7223 */ /* 0x0c0fe4000000080a */
[-C--:B------:R-:W-:Y:S02]  /*74f0*/  FFMA R11, R8, R100.reuse, R11 ;  /* 0x00000064080b7223 */ /* 0x080fe4000000000b */
[CC--:B------:R-:W-:Y:S01]  /*7500*/  FFMA R8, R6.reuse, R101.reuse, -R17 ;  /* 0x0000006506087223 */ /* 0x0c0fe20000000811 */
[----:B------:R-:W-:Y:S01]  /*7510*/  IADD3.X R17, R27, UR7, RZ, P1, !PT ;  /* 0x000000071b117c10 */ /* 0x000fe20008ffe4ff */
[----:B------:R-:W-:Y:S01]  /*7520*/  FFMA R9, R6, R100, R9 ;  /* 0x0000006406097223 */ /* 0x000fe20000000009 */
[----:B------:R2:W-:Y:S01]  /*7530*/  @P3 STG.E.64 [R18.64], R10 ;  /* 0x0000000a12003986 */ /* 0x0005e2000c101b0e */
[----:B------:R-:W-:Y:S01]  /*7540*/  IADD3 R6, R99, 0x13, RZ ;  /* 0x0000001363067810 */ /* 0x000fe20007ffe0ff */
[----:B-1----:R-:W-:-:S02]  /*7550*/  FMUL R7, R13, R101 ;  /* 0x000000650d077220 */ /* 0x002fc40000400000 */
[----:B------:R1:W-:Y:S01]  /*7560*/  @P0 STG.E.64 [R16.64], R8 ;  /* 0x0000000810000986 */ /* 0x0003e2000c101b0e */
[----:B------:R-:W-:Y:S01]  /*7570*/  ISETP.LT.AND P1, PT, R6, c[0x0][0x160], P5 ;  /* 0x0000580006007a0c */ /* 0x000fe20002f21270 */
[-C--:B------:R-:W-:Y:S01]  /*7580*/  FFMA R7, R12, R100.reuse, R7 ;  /* 0x000000640c077223 */ /* 0x080fe20000000007 */
[----:B------:R-:W-:Y:S01]  /*7590*/  ISETP.LT.AND P0, PT, R6, c[0x0][0x160], P6 ;  /* 0x0000580006007a0c */ /* 0x000fe20003701270 */
[----:B------:R-:W-:-:S04]  /*75a0*/  FMUL R6, R13, R100 ;  /* 0x000000640d067220 */ /* 0x000fc80000400000 */
[----:B------:R-:W-:Y:S01]  /*75b0*/  FFMA R6, R12, R101, -R6 ;  /* 0x000000650c067223 */ /* 0x000fe20000000806 */
[----:B--2---:R-:W-:-:S04]  /*75c0*/  IADD3 R10, P2, R20, c[0x0][0x250], RZ ;  /* 0x00009400140a7a10 */ /* 0x004fc80007f5e0ff */
[----:B-1----:R-:W-:Y:S01]  /*75d0*/  IADD3 R8, P3, R10, c[0x0][0x238], RZ ;  /* 0x00008e000a087a10 */ /* 0x002fe20007f7e0ff */
[----:B-----5:R-:W-:Y:S01]  /*75e0*/  FMUL R9, R5, R101 ;  /* 0x0000006505097220 */ /* 0x020fe20000400000 */
[----:B------:R-:W-:Y:S01]  /*75f0*/  IADD3.X R20, R21, c[0x0][0x254], RZ, P2, !PT ;  /* 0x0000950015147a10 */ /* 0x000fe200017fe4ff */
[-C--:B------:R-:W-:Y:S01]  /*7600*/  FMUL R21, R3, R100.reuse ;  /* 0x0000006403157220 */ /* 0x080fe20000400000 */
[----:B------:R-:W-:Y:S01]  /*7610*/  IADD3 R8, P2, R8, c[0x0][0x238], RZ ;  /* 0x00008e0008087a10 */ /* 0x000fe20007f5e0ff */
[----:B------:R-:W-:Y:S01]  /*7620*/  FFMA R9, R4, R100, R9 ;  /* 0x0000006404097223 */ /* 0x000fe20000000009 */
[----:B------:R-:W-:Y:S02]  /*7630*/  IADD3.X R11, R20, c[0x0][0x23c], RZ, P3, !PT ;  /* 0x00008f00140b7a10 */ /* 0x000fe40001ffe4ff */
[----:B------:R-:W-:Y:S02]  /*7640*/  IADD3 R18, P3, R26, UR6, RZ ;  /* 0x000000061a127c10 */ /* 0x000fe4000ff7e0ff */
[----:B------:R-:W-:-:S02]  /*7650*/  IADD3.X R11, R11, c[0x0][0x23c], RZ, P2, !PT ;  /* 0x00008f000b0b7a10 */ /* 0x000fc400017fe4ff */
[----:B------:R-:W-:Y:S01]  /*7660*/  IADD3 R12, P2, R8, c[0x0][0x238], RZ ;  /* 0x00008e00080c7a10 */ /* 0x000fe20007f5e0ff */
[-C--:B------:R-:W-:Y:S01]  /*7670*/  FMUL R8, R5, R100.reuse ;  /* 0x0000006405087220 */ /* 0x080fe20000400000 */
[----:B------:R-:W-:Y:S01]  /*7680*/  IADD3.X R19, R27, UR5, RZ, P3, !PT ;  /* 0x000000051b137c10 */ /* 0x000fe20009ffe4ff */
[-C--:B------:R-:W-:Y:S01]  /*7690*/  FMUL R5, R3, R101.reuse ;  /* 0x0000006503057220 */ /* 0x080fe20000400000 */
[----:B------:R-:W-:Y:S01]  /*76a0*/  IADD3.X R13, R11, c[0x0][0x23c], RZ, P2, !PT ;  /* 0x00008f000b0d7a10 */ /* 0x000fe200017fe4ff */
[-C--:B------:R-:W-:Y:S02]  /*76b0*/  FFMA R8, R4, R101.reuse, -R8 ;  /* 0x0000006504087223 */ /* 0x080fe40000000808 */
[C---:B------:R-:W-:Y:S01]  /*76c0*/  FFMA R4, R2.reuse, R101, -R21 ;  /* 0x0000006502047223 */ /* 0x040fe20000000815 */
[----:B------:R-:W-:Y:S01]  /*76d0*/  @P4 STG.E.64 [R18.64], R6 ;  /* 0x0000000612004986 */ /* 0x000fe2000c101b0e */
[----:B------:R-:W-:-:S03]  /*76e0*/  FFMA R5, R2, R100, R5 ;  /* 0x0000006402057223 */ /* 0x000fc60000000005 */
[----:B------:R-:W-:Y:S01]  /*76f0*/  @P1 STG.E.64 [R12.64], R8 ;  /* 0x000000080c001986 */ /* 0x000fe2000c101b0e */
[----:B------:R-:W-:-:S03]  /*7700*/  IADD3 R22, P1, R14, UR4, RZ ;  /* 0x000000040e167c10 */ /* 0x000fc6000ff3e0ff */
[----:B------:R1:W-:Y:S01]  /*7710*/  @P0 STG.E.64 [R12.64+0x100], R4 ;  /* 0x000100040c000986 */ /* 0x0003e2000c101b0e */
[----:B------:R-:W-:-:S03]  /*7720*/  IADD3.X R23, R15, UR7, RZ, P1, !PT ;  /* 0x000000070f177c10 */ /* 0x000fc60008ffe4ff */
[----:B------:R-:W-:Y:S01]  /*7730*/  BAR.SYNC.DEFER_BLOCKING 0x0 ;  /* 0x0000000000007b1d */ /* 0x000fe20000010000 */
[----:B------:R-:W-:-:S04]  /*7740*/  IADD3 R24, P1, R14, UR6, RZ ;  /* 0x000000060e187c10 */ /* 0x000fc8000ff3e0ff */
[----:B------:R-:W-:Y:S01]  /*7750*/  IADD3.X R25, R15, UR5, RZ, P1, !PT ;  /* 0x000000050f197c10 */ /* 0x000fe20008ffe4ff */
[----:B------:R-:W-:Y:S01]  /*7760*/  STS.128 [R0.X16], R64 ;  /* 0x0000004000007388 */ /* 0x000fe2000000cc00 */
[----:B-1----:R-:W-:-:S03]  /*7770*/  IADD3 R4, R99, 0x18, RZ ;  /* 0x0000001863047810 */ /* 0x002fc60007ffe0ff */
[----:B------:R-:W-:Y:S01]  /*7780*/  STS.128 [R0.X16+0x40], R60 ;  /* 0x0000403c00007388 */ /* 0x000fe2000000cc00 */
[C---:B------:R-:W-:Y:S02]  /*7790*/  ISETP.LT.AND P2, PT, R4.reuse, c[0x0][0x160], P5 ;  /* 0x0000580004007a0c */ /* 0x040fe40002f41270 */
[----:B------:R-:W-:Y:S01]  /*77a0*/  ISETP.LT.AND P0, PT, R4, c[0x0][0x160], P6 ;  /* 0x0000580004007a0c */ /* 0x000fe20003701270 */
[----:B------:R-:W-:Y:S04]  /*77b0*/  STS.128 [R0.X16+0x80], R56 ;  /* 0x0000803800007388 */ /* 0x000fe8000000cc00 */
[----:B------:R1:W-:Y:S04]  /*77c0*/  STS.128 [R0.X16+0xc0], R52 ;  /* 0x0000c03400007388 */ /* 0x0003e8000000cc00 */
[----:B------:R-:W-:Y:S06]  /*77d0*/  BAR.SYNC.DEFER_BLOCKING 0x0 ;  /* 0x0000000000007b1d */ /* 0x000fec0000010000 */
[----:B------:R-:W2:Y:S01]  /*77e0*/  LDS.64 R2, [R98] ;  /* 0x0000000062027984 */ /* 0x000ea20000000a00 */
[----:B-1----:R-:W-:-:S03]  /*77f0*/  IADD3 R0, R99, 0x19, RZ ;  /* 0x0000001963007810 */ /* 0x002fc60007ffe0ff */
[----:B------:R-:W1:Y:S01]  /*7800*/  LDS.64 R6, [R98+0x100] ;  /* 0x0001000062067984 */ /* 0x000e620000000a00 */
[----:B------:R-:W-:-:S03]  /*7810*/  ISETP.LT.AND P4, PT, R0, c[0x0][0x160], P5 ;  /* 0x0000580000007a0c */ /* 0x000fc60002f81270 */
[----:B------:R-:W-:Y:S01]  /*7820*/  LDS.64 R18, [R98+0x200] ;  /* 0x0002000062127984 */ /* 0x000fe20000000a00 */
[----:B------:R-:W-:Y:S02]  /*7830*/  ISETP.LT.AND P3, PT, R0, c[0x0][0x160], P6 ;  /* 0x0000580000007a0c */ /* 0x000fe40003761270 */
[C---:B------:R-:W-:Y:S01]  /*7840*/  IADD3 R0, R99.reuse, 0x1a, RZ ;  /* 0x0000001a63007810 */ /* 0x040fe20007ffe0ff */
[----:B------:R-:W3:Y:S01]  /*7850*/  LDS.64 R12, [R98+0x300] ;  /* 0x00030000620c7984 */ /* 0x000ee20000000a00 */
[----:B------:R-:W-:Y:S02]  /*7860*/  IADD3 R99, R99, 0x1b, RZ ;  /* 0x0000001b63637810 */ /* 0x000fe40007ffe0ff */
[----:B------:R-:W-:Y:S01]  /*7870*/  ISETP.LT.AND P1, PT, R0, c[0x0][0x160], P5 ;  /* 0x0000580000007a0c */ /* 0x000fe20002f21270 */
[----:B------:R-:W-:Y:S01]  /*7880*/  LDS.64 R8, [R98+0x400] ;  /* 0x0004000062087984 */ /* 0x000fe20000000a00 */
[----:B------:R-:W-:-:S03]  /*7890*/  ISETP.LT.AND P5, PT, R99, c[0x0][0x160], P5 ;  /* 0x0000580063007a0c */ /* 0x000fc60002fa1270 */
[----:B------:R-:W4:Y:S01]  /*78a0*/  LDS.64 R14, [R98+0x600] ;  /* 0x00060000620e7984 */ /* 0x000f220000000a00 */
[CC--:B--2---:R-:W-:Y:S02]  /*78b0*/  FMUL R4, R3.reuse, R100.reuse ;  /* 0x0000006403047220 */ /* 0x0c4fe40000400000 */
[-C--:B------:R-:W-:Y:S02]  /*78c0*/  FMUL R5, R3, R101.reuse ;  /* 0x0000006503057220 */ /* 0x080fe40000400000 */
[CC--:B------:R-:W-:Y:S02]  /*78d0*/  FFMA R4, R2.reuse, R101.reuse, -R4 ;  /* 0x0000006502047223 */ /* 0x0c0fe40000000804 */
[-C--:B------:R-:W-:Y:S02]  /*78e0*/  FFMA R5, R2, R100.reuse, R5 ;  /* 0x0000006402057223 */ /* 0x080fe40000000005 */
[C---:B-1----:R-:W-:Y:S02]  /*78f0*/  FMUL R2, R7.reuse, R100 ;  /* 0x0000006407027220 */ /* 0x042fe40000400000 */
[-C--:B------:R-:W-:Y:S01]  /*7900*/  FMUL R3, R7, R101.reuse ;  /* 0x0000006507037220 */ /* 0x080fe20000400000 */
[----:B------:R1:W-:Y:S01]  /*7910*/  @P2 STG.E.64 [R22.64], R4 ;  /* 0x0000000416002986 */ /* 0x0003e2000c101b0e */
[----:B------:R-:W-:-:S02]  /*7920*/  FFMA R2, R6, R101, -R2 ;  /* 0x0000006506027223 */ /* 0x000fc40000000802 */
[-C--:B------:R-:W-:Y:S02]  /*7930*/  FFMA R3, R6, R100.reuse, R3 ;  /* 0x0000006406037223 */ /* 0x080fe40000000003 */
[----:B------:R-:W2:Y:S04]  /*7940*/  LDS.64 R6, [R98+0x500] ;  /* 0x0005000062067984 */ /* 0x000ea80000000a00 */
[----:B------:R5:W-:Y:S01]  /*7950*/  @P0 STG.E.64 [R24.64], R2 ;  /* 0x0000000218000986 */ /* 0x000be2000c101b0e */
[----:B------:R-:W-:Y:S02]  /*7960*/  ISETP.LT.AND P0, PT, R0, c[0x0][0x160], P6 ;  /* 0x0000580000007a0c */ /* 0x000fe40003701270 */
[----:B------:R-:W-:Y:S02]  /*7970*/  ISETP.LT.AND P6, PT, R99, c[0x0][0x160], P6 ;  /* 0x0000580063007a0c */ /* 0x000fe400037c1270 */
[----:B-1----:R-:W-:Y:S01]  /*7980*/  IADD3 R22, P2, R16, UR4, RZ ;  /* 0x0000000410167c10 */ /* 0x002fe2000ff5e0ff */
[----:B---3--:R-:W-:-:S02]  /*7990*/  FMUL R4, R13, R100 ;  /* 0x000000640d047220 */ /* 0x008fc40000400000 */
[-C--:B------:R-:W-:Y:S01]  /*79a0*/  FMUL R5, R13, R101.reuse ;  /* 0x000000650d057220 */ /* 0x080fe20000400000 */
[----:B------:R-:W-:Y:S01]  /*79b0*/  IADD3.X R23, R17, UR7, RZ, P2, !PT ;  /* 0x0000000711177c10 */ /* 0x000fe200097fe4ff */
[-C--:B------:R-:W-:Y:S01]  /*79c0*/  FFMA R4, R12, R101.reuse, -R4 ;  /* 0x000000650c047223 */ /* 0x080fe20000000804 */
[----:B------:R-:W-:Y:S01]  /*79d0*/  IADD3 R16, P2, R16, UR6, RZ ;  /* 0x0000000610107c10 */ /* 0x000fe2000ff5e0ff */
[-C--:B------:R-:W-:Y:S02]  /*79e0*/  FFMA R5, R12, R100.reuse, R5 ;  /* 0x000000640c057223 */ /* 0x080fe40000000005 */
[----:B-----5:R-:W-:Y:S01]  /*79f0*/  FMUL R2, R19, R100 ;  /* 0x0000006413027220 */ /* 0x020fe20000400000 */
[----:B------:R-:W-:Y:S01]  /*7a00*/  IADD3.X R17, R17, UR5, RZ, P2, !PT ;  /* 0x0000000511117c10 */ /* 0x000fe200097fe4ff */
[-C--:B------:R-:W-:Y:S01]  /*7a10*/  FMUL R3, R19, R101.reuse ;  /* 0x0000006513037220 */ /* 0x080fe20000400000 */
[----:B------:R-:W-:Y:S01]  /*7a20*/  IADD3 R10, P2, R10, c[0x0][0x250], RZ ;  /* 0x000094000a0a7a10 */ /* 0x000fe20007f5e0ff */
[----:B------:R-:W-:-:S02]  /*7a30*/  FFMA R2, R18, R101, -R2 ;  /* 0x0000006512027223 */ /* 0x000fc40000000802 */
[----:B------:R-:W-:Y:S01]  /*7a40*/  FFMA R3, R18, R100, R3 ;  /* 0x0000006412037223 */ /* 0x000fe20000000003 */
[----:B------:R-:W-:Y:S02]  /*7a50*/  IADD3.X R0, R20, c[0x0][0x254], RZ, P2, !PT ;  /* 0x0000950014007a10 */ /* 0x000fe400017fe4ff */
[----:B------:R-:W-:Y:S02]  /*7a60*/  IADD3 R10, P2, R10, c[0x0][0x238], RZ ;  /* 0x00008e000a0a7a10 */ /* 0x000fe40007f5e0ff */
[----:B------:R-:W-:Y:S02]  /*7a70*/  @P4 STG.E.64 [R22.64], R2 ;  /* 0x0000000216004986 */ /* 0x000fe4000c101b0e */
[----:B------:R-:W-:Y:S02]  /*7a80*/  IADD3.X R0, R0, c[0x0][0x23c], RZ, P2, !PT ;  /* 0x00008f0000007a10 */ /* 0x000fe400017fe4ff */
[----:B------:R-:W1:Y:S01]  /*7a90*/  LDS.64 R2, [R98+0x700] ;  /* 0x0007000062027984 */ /* 0x000e620000000a00 */
[----:B------:R-:W-:-:S03]  /*7aa0*/  IADD3 R10, P2, R10, c[0x0][0x238], RZ ;  /* 0x00008e000a0a7a10 */ /* 0x000fc60007f5e0ff */
[----:B------:R3:W-:Y:S01]  /*7ab0*/  @P3 STG.E.64 [R16.64], R4 ;  /* 0x0000000410003986 */ /* 0x0007e2000c101b0e */
[----:B------:R-:W-:Y:S01]  /*7ac0*/  IADD3.X R11, R0, c[0x0][0x23c], RZ, P2, !PT ;  /* 0x00008f00000b7a10 */ /* 0x000fe200017fe4ff */
[----:B----4-:R-:W-:Y:S01]  /*7ad0*/  FMUL R0, R15, R100 ;  /* 0x000000640f007220 */ /* 0x010fe20000400000 */
[----:B------:R-:W-:-:S04]  /*7ae0*/  IADD3 R12, P2, R10, c[0x0][0x238], RZ ;  /* 0x00008e000a0c7a10 */ /* 0x000fc80007f5e0ff */
[----:B------:R-:W-:Y:S01]  /*7af0*/  IADD3.X R13, R11, c[0x0][0x23c], RZ, P2, !PT ;  /* 0x00008f000b0d7a10 */ /* 0x000fe200017fe4ff */
[CC--:B---3--:R-:W-:Y:S02]  /*7b00*/  FMUL R4, R9.reuse, R100.reuse ;  /* 0x0000006409047220 */ /* 0x0c8fe40000400000 */
[-C--:B------:R-:W-:Y:S02]  /*7b10*/  FMUL R5, R9, R101.reuse ;  /* 0x0000006509057220 */ /* 0x080fe40000400000 */
[CC--:B------:R-:W-:Y:S02]  /*7b20*/  FFMA R4, R8.reuse, R101.reuse, -R4 ;  /* 0x0000006508047223 */ /* 0x0c0fe40000000804 */
[-C--:B------:R-:W-:Y:S02]  /*7b30*/  FFMA R5, R8, R100.reuse, R5 ;  /* 0x0000006408057223 */ /* 0x080fe40000000005 */
[C---:B--2---:R-:W-:Y:S02]  /*7b40*/  FMUL R8, R7.reuse, R100 ;  /* 0x0000006407087220 */ /* 0x044fe40000400000 */
[-C--:B------:R-:W-:Y:S01]  /*7b50*/  FMUL R9, R7, R101.reuse ;  /* 0x0000006507097220 */ /* 0x080fe20000400000 */
[----:B------:R1:W-:Y:S01]  /*7b60*/  @P1 STG.E.64 [R10.64], R4 ;  /* 0x000000040a001986 */ /* 0x0003e2000c101b0e */
[----:B------:R-:W-:-:S02]  /*7b70*/  FMUL R7, R15, R101 ;  /* 0x000000650f077220 */ /* 0x000fc40000400000 */
[CC--:B------:R-:W-:Y:S02]  /*7b80*/  FFMA R8, R6.reuse, R101.reuse, -R8 ;  /* 0x0000006506087223 */ /* 0x0c0fe40000000808 */
[-C--:B------:R-:W-:Y:S02]  /*7b90*/  FFMA R9, R6, R100.reuse, R9 ;  /* 0x0000006406097223 */ /* 0x080fe40000000009 */
[C---:B------:R-:W-:Y:S02]  /*7ba0*/  FFMA R6, R14.reuse, R101, -R0 ;  /* 0x000000650e067223 */ /* 0x040fe40000000800 */
[-C--:B------:R-:W-:Y:S01]  /*7bb0*/  FFMA R7, R14, R100.reuse, R7 ;  /* 0x000000640e077223 */ /* 0x080fe20000000007 */
[----:B------:R2:W-:Y:S04]  /*7bc0*/  @P0 STG.E.64 [R10.64+0x100], R8 ;  /* 0x000100080a000986 */ /* 0x0005e8000c101b0e */
[----:B------:R2:W-:Y:S01]  /*7bd0*/  @P5 STG.E.64 [R12.64], R6 ;  /* 0x000000060c005986 */ /* 0x0005e2000c101b0e */
[----:B-1----:R-:W-:-:S02]  /*7be0*/  FMUL R4, R3, R100 ;  /* 0x0000006403047220 */ /* 0x002fc40000400000 */
[-C--:B------:R-:W-:Y:S02]  /*7bf0*/  FMUL R5, R3, R101.reuse ;  /* 0x0000006503057220 */ /* 0x080fe40000400000 */
[C---:B------:R-:W-:Y:S02]  /*7c00*/  FFMA R4, R2.reuse, R101, -R4 ;  /* 0x0000006502047223 */ /* 0x040fe40000000804 */
[----:B------:R-:W-:Y:S01]  /*7c10*/  FFMA R5, R2, R100, R5 ;  /* 0x0000006402057223 */ /* 0x000fe20000000005 */
[----:B------:R-:W-:Y:S06]  /*7c20*/  @!P6 EXIT ;  /* 0x000000000000e94d */ /* 0x000fec0003800000 */
[----:B------:R-:W-:Y:S01]  /*7c30*/  STG.E.64 [R12.64+0x100], R4 ;  /* 0x000100040c007986 */ /* 0x000fe2000c101b0e */
[----:B------:R-:W-:Y:S05]  /*7c40*/  EXIT ;  /* 0x000000000000794d */ /* 0x000fea0003800000 */
.L_x_673:
        /* <DEDUP_REMOVED lines=11> */
.L_x_684:


//--------------------- .text._ZN7cutlass6KernelINS_4gemm6kernel4GemmINS1_11threadblock13MmaMultistageINS1_9GemmShapeILi64ELi64ELi16EEENS_9transform11threadblock28PredicatedTileAccessIteratorINS_11MatrixShapeILi64ELi16EEENS_7complexIfEENS_6layout11ColumnMajorELi1ENS8_31PitchLinearWarpStripedThreadMapINS_16PitchLinearShapeILi64ELi16EEELi128ENSI_ILi16ELi2EEELi1EEENS_5ArrayISE_Li1ELb1EEELb0ENSF_9NoPermuteEEENS9_25RegularTileAccessIteratorISC_SE_NSF_43ColumnMajorTensorOpMultiplicandCongruous64bELi1ESL_Li8EEELNS_4arch14CacheOperation4KindE0ENSA_INSB_ILi16ELi64EEESE_NSF_8RowMajorELi0ESL_SN_Lb0ESO_EENSQ_ISW_SE_NSF_40RowMajorTensorOpMultiplicandCongruous64bELi0ESL_Li8EEELSV_0ESE_SX_NS4_9MmaPolicyINS1_4warp25MmaComplexTensorOpFastF32INS6_ILi32ELi32ELi16EEESE_SR_SE_SZ_SE_SX_NS12_17MmaTensorOpPolicyINST_3MmaINS6_ILi16ELi8ELi8EEELi32ENS_10tfloat32_tESX_S18_SG_fSX_NST_13OpMultiplyAddEEENSB_ILi1ELi1EEEEELNS_16ComplexTransformE0ELS1D_0EbEENSB_ILi0ELi0EEES1F_Li1EEELi3ELNS1_23SharedMemoryClearOptionE0EbEENS_8epilogue11threadblock8EpilogueIS7_S1E_Li1ENS1K_22PredicatedTileIteratorINS1K_26OutputTileOptimalThreadMapINS1K_15OutputTileShapeILi64ELi8ELi2ELi1ELi1EEENS1O_ILi1ELi4ELi1ELi1ELi4EEELi128ELi1ELi64EEESE_Lb0ESO_Lb0EEENS1J_4warp31FragmentIteratorComplexTensorOpIS14_S17_fNSM_IfLi4ELb1EEESX_EENS1T_20TileIteratorTensorOpIS14_S17_SE_SX_EENS1K_18SharedLoadIteratorINS1R_18CompactedThreadMapESE_Li8EEENS1J_6thread17LinearCombinationISE_Li1ESE_SE_LNS22_9ScaleType4KindE0ELNS_15FloatRoundStyleE2ESE_EES1F_Li1ELi1EEENS4_30GemmIdentityThreadblockSwizzleILi1EEELb0EEEEEvNT_6ParamsE --------------------------
	.section	.text._ZN7cutlass6KernelINS_4gemm6kernel4GemmINS1_11threadblock13MmaMultistageINS1_9GemmShapeILi64ELi64ELi16EEENS_9transform11threadblock28PredicatedTileAccessIteratorINS_11MatrixShapeILi64ELi16EEENS_7complexIfEENS_6layout11ColumnMajorELi1ENS8_31PitchLinearWarpStripedThreadMapINS_16PitchLinearShapeILi64ELi16EEELi128ENSI_ILi16ELi2EEELi1EEENS_5ArrayISE_Li1ELb1EEELb0ENSF_9NoPermuteEEENS9_25RegularTileAccessIteratorISC_SE_NSF_43ColumnMajorTensorOpMultiplicandCongruous64bELi1ESL_Li8EEELNS_4arch14CacheOperation4KindE0ENSA_INSB_ILi16ELi64EEESE_NSF_8RowMajorELi0ESL_SN_Lb0ESO_EENSQ_ISW_SE_NSF_40RowMajorTensorOpMultiplicandCongruous64bELi0ESL_Li8EEELSV_0ESE_SX_NS4_9MmaPolicyINS1_4warp25MmaComplexTensorOpFastF32INS6_ILi32ELi32ELi16EEESE_SR_SE_SZ_SE_SX_NS12_17MmaTensorOpPolicyINST_3MmaINS6_ILi16ELi8ELi8EEELi32ENS_10tfloat32_tESX_S18_SG_fSX_NST_13OpMultiplyAddEEENSB_ILi1ELi1EEEEELNS_16ComplexTransformE0ELS1D_0EbEENSB_ILi0ELi0EEES1F_Li1EEELi3ELNS1_23SharedMemoryClearOptionE0EbEENS_8epilogue11threadblock8EpilogueIS7_S1E_Li1ENS1K_22PredicatedTileIteratorINS1K_26OutputTileOptimalThreadMapINS1K_15OutputTileShapeILi64ELi8ELi2ELi1ELi1EEENS1O_ILi1ELi4ELi1ELi1ELi4EEELi128ELi1ELi64EEESE_Lb0ESO_Lb0EEENS1J_4warp31FragmentIteratorComplexTensorOpIS14_S17_fNSM_IfLi4ELb1EEESX_EENS1T_20TileIteratorTensorOpIS14_S17_SE_SX_EENS1K_18SharedLoadIteratorINS1R_18CompactedThreadMapESE_Li8EEENS1J_6thread17LinearCombinationISE_Li1ESE_SE_LNS22_9ScaleType4KindE0ELNS_15FloatRoundStyleE2ESE_EES1F_Li1ELi1EEENS4_30GemmIdentityThreadblockSwizzleILi1EEELb0EEEEEvNT_6ParamsE,"ax",@progbits
	.sectioninfo	@"SHI_REGISTERS=255"
	.align	128
.text._ZN7cutlass6KernelINS_4gemm6kernel4GemmINS1_11threadblock13MmaMultistageINS1_9GemmShapeILi64ELi64ELi16EEENS_9transform11threadblock28PredicatedTileAccessIteratorINS_11MatrixShapeILi64ELi16EEENS_7complexIfEENS_6layout11ColumnMajorELi1ENS8_31PitchLinearWarpStripedThreadMapINS_16PitchLinearShapeILi64ELi16EEELi128ENSI_ILi16ELi2EEELi1EEENS_5ArrayISE_Li1ELb1EEELb0ENSF_9NoPermuteEEENS9_25RegularTileAccessIteratorISC_SE_NSF_43ColumnMajorTensorOpMultiplicandCongruous64bELi1ESL_Li8EEELNS_4arch14CacheOperation4KindE0ENSA_INSB_ILi16ELi64EEESE_NSF_8RowMajorELi0ESL_SN_Lb0ESO_EENSQ_ISW_SE_NSF_40RowMajorTensorOpMultiplicandCongruous64bELi0ESL_Li8EEELSV_0ESE_SX_NS4_9MmaPolicyINS1_4warp25MmaComplexTensorOpFastF32INS6_ILi32ELi32ELi16EEESE_SR_SE_SZ_SE_SX_NS12_17MmaTensorOpPolicyINST_3MmaINS6_ILi16ELi8ELi8EEELi32ENS_10tfloat32_tESX_S18_SG_fSX_NST_13OpMultiplyAddEEENSB_ILi1ELi1EEEEELNS_16ComplexTransformE0ELS1D_0EbEENSB_ILi0ELi0EEES1F_Li1EEELi3ELNS1_23SharedMemoryClearOptionE0EbEENS_8epilogue11threadblock8EpilogueIS7_S1E_Li1ENS1K_22PredicatedTileIteratorINS1K_26OutputTileOptimalThreadMapINS1K_15OutputTileShapeILi64ELi8ELi2ELi1ELi1EEENS1O_ILi1ELi4ELi1ELi1ELi4EEELi128ELi1ELi64EEESE_Lb0ESO_Lb0EEENS1J_4warp31FragmentIteratorComplexTensorOpIS14_S17_fNSM_IfLi4ELb1EEESX_EENS1T_20TileIteratorTensorOpIS14_S17_SE_SX_EENS1K_18SharedLoadIteratorINS1R_18CompactedThreadMapESE_Li8EEENS1J_6thread17LinearCombinationISE_Li1ESE_SE_LNS22_9ScaleType4KindE0ELNS_15FloatRoundStyleE2ESE_EES1F_Li1ELi1EEENS4_30GemmIdentityThreadblockSwizzleILi1EEELb0EEEEEvNT_6ParamsE:
        .type           _ZN7cutlass6KernelINS_4gemm6kernel4GemmINS1_11threadblock13MmaMultistageINS1_9GemmShapeILi64ELi64ELi16EEENS_9transform11threadblock28PredicatedTileAccessIteratorINS_11MatrixShapeILi64ELi16EEENS_7complexIfEENS_6layout11ColumnMajorELi1ENS8_31PitchLinearWarpStripedThreadMapINS_16PitchLinearShapeILi64ELi16EEELi128ENSI_ILi16ELi2EEELi1EEENS_5ArrayISE_Li1ELb1EEELb0ENSF_9NoPermuteEEENS9_25RegularTileAccessIteratorISC_SE_NSF_43ColumnMajorTensorOpMultiplicandCongruous64bELi1ESL_Li8EEELNS_4arch14CacheOperation4KindE0ENSA_INSB_ILi16ELi64EEESE_NSF_8RowMajorELi0ESL_SN_Lb0ESO_EENSQ_ISW_SE_NSF_40RowMajorTensorOpMultiplicandCongruous64bELi0ESL_Li8EEELSV_0ESE_SX_NS4_9MmaPolicyINS1_4warp25MmaComplexTensorOpFastF32INS6_ILi32ELi32ELi16EEESE_SR_SE_SZ_SE_SX_NS12_17MmaTensorOpPolicyINST_3MmaINS6_ILi16ELi8ELi8EEELi32ENS_10tfloat32_tESX_S18_SG_fSX_NST_13OpMultiplyAddEEENSB_ILi1ELi1EEEEELNS_16ComplexTransformE0ELS1D_0EbEENSB_ILi0ELi0EEES1F_Li1EEELi3ELNS1_23SharedMemoryClearOptionE0EbEENS_8epilogue11threadblock8EpilogueIS7_S1E_Li1ENS1K_22PredicatedTileIteratorINS1K_26OutputTileOptimalThreadMapINS1K_15OutputTileShapeILi64ELi8ELi2ELi1ELi1EEENS1O_ILi1ELi4ELi1ELi1ELi4EEELi128ELi1ELi64EEESE_Lb0ESO_Lb0EEENS1J_4warp31FragmentIteratorComplexTensorOpIS14_S17_fNSM_IfLi4ELb1EEESX_EENS1T_20TileIteratorTensorOpIS14_S17_SE_SX_EENS1K_18SharedLoadIteratorINS1R_18CompactedThreadMapESE_Li8EEENS1J_6thread17LinearCombinationISE_Li1ESE_SE_LNS22_9ScaleType4KindE0ELNS_15FloatRoundStyleE2ESE_EES1F_Li1ELi1EEENS4_30GemmIdentityThreadblockSwizzleILi1EEELb0EEEEEvNT_6ParamsE,@function
        .size           _ZN7cutlass6KernelINS_4gemm6kernel4GemmINS1_11threadblock13MmaMultistageINS1_9GemmShapeILi64ELi64ELi16EEENS_9transform11threadblock28PredicatedTileAccessIteratorINS_11MatrixShapeILi64ELi16EEENS_7complexIfEENS_6layout11ColumnMajorELi1ENS8_31PitchLinearWarpStripedThreadMapINS_16PitchLinearShapeILi64ELi16EEELi128ENSI_ILi16ELi2EEELi1EEENS_5ArrayISE_Li1ELb1EEELb0ENSF_9NoPermuteEEENS9_25RegularTileAccessIteratorISC_SE_NSF_43ColumnMajorTensorOpMultiplicandCongruous64bELi1ESL_Li8EEELNS_4arch14CacheOperation4KindE0ENSA_INSB_ILi16ELi64EEESE_NSF_8RowMajorELi0ESL_SN_Lb0ESO_EENSQ_ISW_SE_NSF_40RowMajorTensorOpMultiplicandCongruous64bELi0ESL_Li8EEELSV_0ESE_SX_NS4_9MmaPolicyINS1_4warp25MmaComplexTensorOpFastF32INS6_ILi32ELi32ELi16EEESE_SR_SE_SZ_SE_SX_NS12_17MmaTensorOpPolicyINST_3MmaINS6_ILi16ELi8ELi8EEELi32ENS_10tfloat32_tESX_S18_SG_fSX_NST_13OpMultiplyAddEEENSB_ILi1ELi1EEEEELNS_16ComplexTransformE0ELS1D_0EbEENSB_ILi0ELi0EEES1F_Li1EEELi3ELNS1_23SharedMemoryClearOptionE0EbEENS_8epilogue11threadblock8EpilogueIS7_S1E_Li1ENS1K_22PredicatedTileIteratorINS1K_26OutputTileOptimalThreadMapINS1K_15OutputTileShapeILi64ELi8ELi2ELi1ELi1EEENS1O_ILi1ELi4ELi1ELi1ELi4EEELi128ELi1ELi64EEESE_Lb0ESO_Lb0EEENS1J_4warp31FragmentIteratorComplexTensorOpIS14_S17_fNSM_IfLi4ELb1EEESX_EENS1T_20TileIteratorTensorOpIS14_S17_SE_SX_EENS1K_18SharedLoadIteratorINS1R_18CompactedThreadMapESE_Li8EEENS1J_6thread17LinearCombinationISE_Li1ESE_SE_LNS22_9ScaleType4KindE0ELNS_15FloatRoundStyleE2ESE_EES1F_Li1ELi1EEENS4_30GemmIdentityThreadblockSwizzleILi1EEELb0EEEEEvNT_6ParamsE,(.L_x_685 - _ZN7cutlass6KernelINS_4gemm6kernel4GemmINS1_11threadblock13MmaMultistageINS1_9GemmShapeILi64ELi64ELi16EEENS_9transform11threadblock28PredicatedTileAccessIteratorINS_11MatrixShapeILi64ELi16EEENS_7complexIfEENS_6layout11ColumnMajorELi1ENS8_31PitchLinearWarpStripedThreadMapINS_16PitchLinearShapeILi64ELi16EEELi128ENSI_ILi16ELi2EEELi1EEENS_5ArrayISE_Li1ELb1EEELb0ENSF_9NoPermuteEEENS9_25RegularTileAccessIteratorISC_SE_NSF_43ColumnMajorTensorOpMultiplicandCongruous64bELi1ESL_Li8EEELNS_4arch14CacheOperation4KindE0ENSA_INSB_ILi16ELi64EEESE_NSF_8RowMajorELi0ESL_SN_Lb0ESO_EENSQ_ISW_SE_NSF_40RowMajorTensorOpMultiplicandCongruous64bELi0ESL_Li8EEELSV_0ESE_SX_NS4_9MmaPolicyINS1_4warp25MmaComplexTensorOpFastF32INS6_ILi32ELi32ELi16EEESE_SR_SE_SZ_SE_SX_NS12_17MmaTensorOpPolicyINST_3MmaINS6_ILi16ELi8ELi8EEELi32ENS_10tfloat32_tESX_S18_SG_fSX_NST_13OpMultiplyAddEEENSB_ILi1ELi1EEEEELNS_16ComplexTransformE0ELS1D_0EbEENSB_ILi0ELi0EEES1F_Li1EEELi3ELNS1_23SharedMemoryClearOptionE0EbEENS_8epilogue11threadblock8EpilogueIS7_S1E_Li1ENS1K_22PredicatedTileIteratorINS1K_26OutputTileOptimalThreadMapINS1K_15OutputTileShapeILi64ELi8ELi2ELi1ELi1EEENS1O_ILi1ELi4ELi1ELi1ELi4EEELi128ELi1ELi64EEESE_Lb0ESO_Lb0EEENS1J_4warp31FragmentIteratorComplexTensorOpIS14_S17_fNSM_IfLi4ELb1EEESX_EENS1T_20TileIteratorTensorOpIS14_S17_SE_SX_EENS1K_18SharedLoadIteratorINS1R_18CompactedThreadMapESE_Li8EEENS1J_6thread17LinearCombinationISE_Li1ESE_SE_LNS22_9ScaleType4KindE0ELNS_15FloatRoundStyleE2ESE_EES1F_Li1ELi1EEENS4_30GemmIdentityThreadblockSwizzleILi1EEELb0EEEEEvNT_6ParamsE)
        .other          _ZN7cutlass6KernelINS_4gemm6kernel4GemmINS1_11threadblock13MmaMultistageINS1_9GemmShapeILi64ELi64ELi16EEENS_9transform11threadblock28PredicatedTileAccessIteratorINS_11MatrixShapeILi64ELi16EEENS_7complexIfEENS_6layout11ColumnMajorELi1ENS8_31PitchLinearWarpStripedThreadMapINS_16PitchLinearShapeILi64ELi16EEELi128ENSI_ILi16ELi2EEELi1EEENS_5ArrayISE_Li1ELb1EEELb0ENSF_9NoPermuteEEENS9_25RegularTileAccessIteratorISC_SE_NSF_43ColumnMajorTensorOpMultiplicandCongruous64bELi1ESL_Li8EEELNS_4arch14CacheOperation4KindE0ENSA_INSB_ILi16ELi64EEESE_NSF_8RowMajorELi0ESL_SN_Lb0ESO_EENSQ_ISW_SE_NSF_40RowMajorTensorOpMultiplicandCongruous64bELi0ESL_Li8EEELSV_0ESE_SX_NS4_9MmaPolicyINS1_4warp25MmaComplexTensorOpFastF32INS6_ILi32ELi32ELi16EEESE_SR_SE_SZ_SE_SX_NS12_17MmaTensorOpPolicyINST_3MmaINS6_ILi16ELi8ELi8EEELi32ENS_10tfloat32_tESX_S18_SG_fSX_NST_13OpMultiplyAddEEENSB_ILi1ELi1EEEEELNS_16ComplexTransformE0ELS1D_0EbEENSB_ILi0ELi0EEES1F_Li1EEELi3ELNS1_23SharedMemoryClearOptionE0EbEENS_8epilogue11threadblock8EpilogueIS7_S1E_Li1ENS1K_22PredicatedTileIteratorINS1K_26OutputTileOptimalThreadMapINS1K_15OutputTileShapeILi64ELi8ELi2ELi1ELi1EEENS1O_ILi1ELi4ELi1ELi1ELi4EEELi128ELi1ELi64EEESE_Lb0ESO_Lb0EEENS1J_4warp31FragmentIteratorComplexTensorOpIS14_S17_fNSM_IfLi4ELb1EEESX_EENS1T_20TileIteratorTensorOpIS14_S17_SE_SX_EENS1K_18SharedLoadIteratorINS1R_18CompactedThreadMapESE_Li8EEENS1J_6thread17LinearCombinationISE_Li1ESE_SE_LNS22_9ScaleType4KindE0ELNS_15FloatRoundStyleE2ESE_EES1F_Li1ELi1EEENS4_30GemmIdentityThreadblockSwizzleILi1EEELb0EEEEEvNT_6ParamsE,@"STO_CUDA_ENTRY STV_DEFAULT"
_ZN7cutlass6KernelINS_4gemm6kernel4GemmINS1_11threadblock13MmaMultistageINS1_9GemmShapeILi64ELi64ELi16EEENS_9transform11threadblock28PredicatedTileAccessIteratorINS_11MatrixShapeILi64ELi16EEENS_7complexIfEENS_6layout11ColumnMajorELi1ENS8_31PitchLinearWarpStripedThreadMapINS_16PitchLinearShapeILi64ELi16EEELi128ENSI_ILi16ELi2EEELi1EEENS_5ArrayISE_Li1ELb1EEELb0ENSF_9NoPermuteEEENS9_25RegularTileAccessIteratorISC_SE_NSF_43ColumnMajorTensorOpMultiplicandCongruous64bELi1ESL_Li8EEELNS_4arch14CacheOperation4KindE0ENSA_INSB_ILi16ELi64EEESE_NSF_8RowMajorELi0ESL_SN_Lb0ESO_EENSQ_ISW_SE_NSF_40RowMajorTensorOpMultiplicandCongruous64bELi0ESL_Li8EEELSV_0ESE_SX_NS4_9MmaPolicyINS1_4warp25MmaComplexTensorOpFastF32INS6_ILi32ELi32ELi16EEESE_SR_SE_SZ_SE_SX_NS12_17MmaTensorOpPolicyINST_3MmaINS6_ILi16ELi8ELi8EEELi32ENS_10tfloat32_tESX_S18_SG_fSX_NST_13OpMultiplyAddEEENSB_ILi1ELi1EEEEELNS_16ComplexTransformE0ELS1D_0EbEENSB_ILi0ELi0EEES1F_Li1EEELi3ELNS1_23SharedMemoryClearOptionE0EbEENS_8epilogue11threadblock8EpilogueIS7_S1E_Li1ENS1K_22PredicatedTileIteratorINS1K_26OutputTileOptimalThreadMapINS1K_15OutputTileShapeILi64ELi8ELi2ELi1ELi1EEENS1O_ILi1ELi4ELi1ELi1ELi4EEELi128ELi1ELi64EEESE_Lb0ESO_Lb0EEENS1J_4warp31FragmentIteratorComplexTensorOpIS14_S17_fNSM_IfLi4ELb1EEESX_EENS1T_20TileIteratorTensorOpIS14_S17_SE_SX_EENS1K_18SharedLoadIteratorINS1R_18CompactedThreadMapESE_Li8EEENS1J_6thread17LinearCombinationISE_Li1ESE_SE_LNS22_9ScaleType4KindE0ELNS_15FloatRoundStyleE2ESE_EES1F_Li1ELi1EEENS4_30GemmIdentityThreadblockSwizzleILi1EEELb0EEEEEvNT_6ParamsE:
[----:B------:R-:W-:Y:S02]  /*0000*/  MOV R1, c[0x0][0x28] ;  /* 0x00000a0000017a02 */ /* 0x000fe40000000f00 */
[----:B------:R-:W1:Y:S01]  /*0010*/  S2R R9, SR_CTAID.Y ;  /* 0x0000000000097919 */ /* 0x000e620000002600 */
[----:B------:R-:W-:Y:S01]  /*0020*/  IMAD.MOV.U32 R0, RZ, RZ, -0x1 ;  /* 0xffffffffff007424 */ /* 0x000fe200078e00ff */
[----:B------:R-:W-:Y:S02]  /*0030*/  IADD3 R1, R1, -0x18, RZ ;  /* 0xffffffe801017810 */ /* 0x000fe40007ffe0ff */
[----:B------:R-:W2:Y:S02]  /*0040*/  S2R R2, SR_CTAID.X ;  /* 0x0000000000027919 */ /* 0x000ea40000002500 */
[----:B------:R-:W-:Y:S02]  /*0050*/  SHF.L.U32 R0, R0, c[0x0][0x178], RZ ;  /* 0x00005e0000007a19 */ /* 0x000fe400000006ff */
[----:B-1----:R-:W-:Y:S02]  /*0060*/  SHF.L.U32 R9, R9, c[0x0][0x178], RZ ;  /* 0x00005e0009097a19 */ /* 0x002fe400000006ff */
[----:B--2---:R-:W-:-:S02]  /*0070*/  LOP3.LUT R0, R2, R0, RZ, 0x30, !PT ;  /* 0x0000000002007212 */ /* 0x004fc400078e30ff */
        /* <DEDUP_REMOVED lines=8> */
[----:B------:R-:W-:Y:S01]  /*0100*/  IMAD.MOV.U32 R252, RZ, RZ, RZ ;  /* 0x000000fffffc7224 */ /* 0x000fe200078e00ff */
[----:B------:R-:W2:Y:S01]  /*0110*/  S2R R68, SR_TID.X ;  /* 0x0000000000447919 */ /* 0x000ea20000002100 */
[----:B------:R-:W-:Y:S01]  /*0120*/  CS2R R250, SRZ ;  /* 0x0000000000fa7805 */ /* 0x000fe2000001ff00 */
[----:B------:R-:W-:Y:S01]  /*0130*/  CS2R R248, SRZ ;  /* 0x0000000000f87805 */ /* 0x000fe2000001ff00 */
[----:B------:R-:W-:Y:S01]  /*0140*/  CS2R R246, SRZ ;  /* 0x0000000000f67805 */ /* 0x000fe2000001ff00 */
[----:B------:R-:W-:Y:S01]  /*0150*/  STL [R1+0x14], RZ ;  /* 0x000014ff01007387 */ /* 0x000fe20000100800 */
        /* <DEDUP_REMOVED lines=15> */
[----:B-1----:R-:W-:Y:S01]  /*0250*/  IMAD R0, R11, R7, c[0x0][0x2b8] ;  /* 0x0000ae000b007624 */ /* 0x002fe200078e0207 */
[----:B------:R-:W-:Y:S01]  /*0260*/  STL [R1+0x4], RZ ;  /* 0x000004ff01007387 */ /* 0x000fe20000100800 */
[----:B------:R-:W-:Y:S01]  /*0270*/  IMAD.MOV R5, RZ, RZ, -R11 ;  /* 0x000000ffff057224 */ /* 0x000fe200078e0a0b */
[----:B------:R-:W-:Y:S01]  /*0280*/  CS2R R220, SRZ ;  /* 0x0000000000dc7805 */ /* 0x000fe2000001ff00 */
[----:B--2---:R-:W-:Y:S01]  /*0290*/  SHF.R.S32.HI R4, RZ, 0x1f, R68 ;  /* 0x0000001fff047819 */ /* 0x004fe20000011444 */
[----:B------:R-:W-:Y:S01]  /*02a0*/  STL [R1], RZ ;  /* 0x000000ff01007387 */ /* 0x000fe20000100800 */
[----:B------:R-:W-:Y:S01]  /*02b0*/  IMNMX R6, R0, c[0x0][0x168], PT ;  /* 0x00005a0000067a17 */ /* 0x000fe20003800200 */
[----:B------:R-:W-:Y:S01]  /*02c0*/  CS2R R218, SRZ ;  /* 0x0000000000da7805 */ /* 0x000fe2000001ff00 */
[----:B------:R-:W-:Y:S01]  /*02d0*/  LEA.HI R4, R4, R68, RZ, 0x5 ;  /* 0x0000004404047211 */ /* 0x000fe200078f28ff */
[----:B------:R-:W-:Y:S01]  /*02e0*/  CS2R R216, SRZ ;  /* 0x0000000000d87805 */ /* 0x000fe2000001ff00 */
[----:B------:R-:W-:Y:S01]  /*02f0*/  CS2R R214, SRZ ;  /* 0x0000000000d67805 */ /* 0x000fe2000001ff00 */
[----:B------:R-:W-:Y:S01]  /*0300*/  IMAD R2, R5, c[0x0][0x2b8], R6 ;  /* 0x0000ae0005027a24 */ /* 0x000fe200078e0206 */
[----:B------:R-:W-:Y:S01]  /*0310*/  LOP3.LUT R3, R4, 0xffffffe0, RZ, 0xc0, !PT ;  /* 0xffffffe004037812 */ /* 0x000fe200078ec0ff */
[----:B------:R-:W-:Y:S01]  /*0320*/  CS2R R212, SRZ ;  /* 0x0000000000d47805 */ /* 0x000fe2000001ff00 */
[----:B------:R-:W-:Y:S01]  /*0330*/  SHF.R.S32.HI R4, RZ, 0x5, R4 ;  /* 0x00000005ff047819 */ /* 0x000fe20000011404 */
[----:B------:R-:W-:Y:S01]  /*0340*/  CS2R R210, SRZ ;  /* 0x0000000000d27805 */ /* 0x000fe2000001ff00 */
[----:B------:R-:W-:Y:S01]  /*0350*/  SHF.R.S32.HI R0, RZ, 0x1f, R2 ;  /* 0x0000001fff007819 */ /* 0x000fe20000011402 */
[----:B------:R-:W-:Y:S01]  /*0360*/  IMAD.IADD R3, R68, 0x1, -R3 ;  /* 0x0000000144037824 */ /* 0x000fe200078e0a03 */
[----:B------:R-:W-:Y:S01]  /*0370*/  CS2R R208, SRZ ;  /* 0x0000000000d07805 */ /* 0x000fe2000001ff00 */
[----:B------:R-:W-:Y:S01]  /*0380*/  CS2R R206, SRZ ;  /* 0x0000000000ce7805 */ /* 0x000fe2000001ff00 */
[----:B------:R-:W-:Y:S01]  /*0390*/  LEA.HI R0, R0, R2, RZ, 0x4 ;  /* 0x0000000200007211 */ /* 0x000fe200078f20ff */
[----:B------:R-:W-:Y:S01]  /*03a0*/  CS2R R204, SRZ ;  /* 0x0000000000cc7805 */ /* 0x000fe2000001ff00 */
[----:B------:R-:W-:Y:S01]  /*03b0*/  CS2R R202, SRZ ;  /* 0x0000000000ca7805 */ /* 0x000fe2000001ff00 */
[----:B------:R-:W-:Y:S01]  /*03c0*/  CS2R R200, SRZ ;  /* 0x0000000000c87805 */ /* 0x000fe2000001ff00 */
[----:B------:R-:W-:Y:S01]  /*03d0*/  LOP3.LUT R0, R0, 0xfffffff0, RZ, 0xc0, !PT ;  /* 0xfffffff000007812 */ /* 0x000fe200078ec0ff */
[----:B------:R-:W-:Y:S01]  /*03e0*/  CS2R R198, SRZ ;  /* 0x0000000000c67805 */ /* 0x000fe2000001ff00 */
[----:B------:R-:W-:Y:S01]  /*03f0*/  CS2R R196, SRZ ;  /* 0x0000000000c47805 */ /* 0x000fe2000001ff00 */
[----:B------:R-:W-:Y:S01]  /*0400*/  IMAD.MOV.U32 R195, RZ, RZ, RZ ;  /* 0x000000ffffc37224 */ /* 0x000fe200078e00ff */
[----:B------:R-:W-:Y:S01]  /*0410*/  CS2R R54, SRZ ;  /* 0x0000000000367805 */ /* 0x000fe2000001ff00 */
[----:B------:R-:W-:Y:S01]  /*0420*/  IMAD.IADD R0, R2, 0x1, -R0 ;  /* 0x0000000102007824 */ /* 0x000fe200078e0a00 */
[----:B------:R-:W-:Y:S01]  /*0430*/  CS2R R52, SRZ ;  /* 0x0000000000347805 */ /* 0x000fe2000001ff00 */
[----:B------:R-:W-:Y:S01]  /*0440*/  IMAD R2, R7, R5, 0xf ;  /* 0x0000000f07027424 */ /* 0x000fe200078e0205 */
[----:B------:R-:W-:Y:S01]  /*0450*/  SHF.R.S32.HI R5, RZ, 0x1f, R3 ;  /* 0x0000001fff057819 */ /* 0x000fe20000011403 */
[----:B------:R-:W-:Y:S01]  /*0460*/  CS2R R58, SRZ ;  /* 0x00000000003a7805 */ /* 0x000fe2000001ff00 */
[----:B------:R-:W-:Y:S01]  /*0470*/  ISETP.NE.AND P0, PT, R0, RZ, PT ;  /* 0x000000ff0000720c */ /* 0x000fe20003f05270 */
[----:B------:R-:W-:Y:S01]  /*0480*/  IMAD.IADD R24, R6, 0x1, R2 ;  /* 0x0000000106187824 */ /* 0x000fe200078e0202 */
[----:B------:R-:W-:Y:S01]  /*0490*/  LEA.HI R2, R5, R3, RZ, 0x4 ;  /* 0x0000000305027211 */ /* 0x000fe200078f20ff */
[----:B------:R-:W-:Y:S01]  /*04a0*/  CS2R R56, SRZ ;  /* 0x0000000000387805 */ /* 0x000fe2000001ff00 */
[----:B------:R-:W-:Y:S01]  /*04b0*/  SEL R16, R0, 0x10, P0 ;  /* 0x0000001000107807 */ /* 0x000fe20000000000 */
[----:B------:R-:W-:Y:S01]  /*04c0*/  IMAD.SHL.U32 R0, R4, 0x2, RZ ;  /* 0x0000000204007824 */ /* 0x000fe200078e00ff */
[----:B------:R-:W-:Y:S01]  /*04d0*/  LOP3.LUT R4, R2, 0xfffffff0, RZ, 0xc0, !PT ;  /* 0xfffffff002047812 */ /* 0x000fe200078ec0ff */
[----:B------:R-:W-:Y:S01]  /*04e0*/  CS2R R62, SRZ ;  /* 0x00000000003e7805 */ /* 0x000fe2000001ff00 */
[----:B------:R-:W-:Y:S01]  /*04f0*/  IADD3 R10, R24, 0xf, RZ ;  /* 0x0000000f180a7810 */ /* 0x000fe20007ffe0ff */
[----:B------:R-:W-:Y:S01]  /*0500*/  IMAD R7, R11, c[0x0][0x2b8], R16 ;  /* 0x0000ae000b077a24 */ /* 0x000fe200078e0210 */
[----:B------:R-:W-:Y:S01]  /*0510*/  LEA.HI.SX32 R5, R2, R0, 0x1c ;  /* 0x0000000002057211 */ /* 0x000fe200078fe2ff */
[----:B------:R-:W-:Y:S01]  /*0520*/  IMAD.IADD R3, R3, 0x1, -R4 ;  /* 0x0000000103037824 */ /* 0x000fe200078e0a04 */
[----:B------:R-:W-:Y:S01]  /*0530*/  ISETP.GE.U32.AND P5, PT, R10, 0x1f, PT ;  /* 0x0000001f0a00780c */ /* 0x000fe20003fa6070 */
[----:B------:R-:W-:Y:S01]  /*0540*/  CS2R R60, SRZ ;  /* 0x00000000003c7805 */ /* 0x000fe2000001ff00 */
[----:B------:R-:W-:Y:S01]  /*0550*/  IMNMX R6, R6, R7, PT ;  /* 0x0000000706067217 */ /* 0x000fe20003800200 */
[----:B------:R-:W-:Y:S01]  /*0560*/  IMAD R0, R11, c[0x0][0x2b8], R5 ;  /* 0x0000ae000b007a24 */ /* 0x000fe200078e0205 */
[--C-:B------:R-:W-:Y:S01]  /*0570*/  SHF.R.S32.HI R7, RZ, 0x1f, R3.reuse ;  /* 0x0000001fff077819 */ /* 0x100fe20000011403 */
[--C-:B------:R-:W-:Y:S01]  /*0580*/  IMAD R2, R12, 0x40, R3.reuse ;  /* 0x000000400c027824 */ /* 0x100fe200078e0203 */
[----:B------:R-:W-:Y:S01]  /*0590*/  LOP3.LUT R8, R24, 0xfffffff0, RZ, 0xc0, !PT ;  /* 0xfffffff018087812 */ /* 0x000fe200078ec0ff */
[----:B------:R-:W-:Y:S01]  /*05a0*/  IMAD R4, R9, 0x40, R3 ;  /* 0x0000004009047824 */ /* 0x000fe200078e0203 */
[----:B------:R-:W-:Y:S01]  /*05b0*/  ISETP.GE.AND P3, PT, R0, R6, PT ;  /* 0x000000060000720c */ /* 0x000fe20003f66270 */
[C---:B------:R-:W-:Y:S01]  /*05c0*/  IMAD.SHL.U32 R13, R3.reuse, 0x4, RZ ;  /* 0x00000004030d7824 */ /* 0x040fe200078e00ff */
[----:B------:R-:W-:Y:S01]  /*05d0*/  LOP3.LUT R9, R3, 0x6, RZ, 0xc0, !PT ;  /* 0x0000000603097812 */ /* 0x000fe200078ec0ff */
[----:B------:R-:W-:Y:S01]  /*05e0*/  CS2R R66, SRZ ;  /* 0x0000000000427805 */ /* 0x000fe2000001ff00 */
[C---:B------:R-:W-:Y:S01]  /*05f0*/  IADD3 R12, R2.reuse, 0x10, RZ ;  /* 0x00000010020c7810 */ /* 0x040fe20007ffe0ff */
[----:B------:R-:W-:Y:S01]  /*0600*/  CS2R R64, SRZ ;  /* 0x0000000000407805 */ /* 0x000fe2000001ff00 */
[C---:B------:R-:W-:Y:S01]  /*0610*/  IADD3 R11, R2.reuse, 0x20, RZ ;  /* 0x00000020020b7810 */ /* 0x040fe20007ffe0ff */
[----:B------:R-:W-:Y:S01]  /*0620*/  CS2R R50, SRZ ;  /* 0x0000000000327805 */ /* 0x000fe2000001ff00 */
[C---:B------:R-:W-:Y:S01]  /*0630*/  IADD3 R10, R2.reuse, 0x30, RZ ;  /* 0x00000030020a7810 */ /* 0x040fe20007ffe0ff */
[----:B------:R-:W-:Y:S01]  /*0640*/  CS2R R48, SRZ ;  /* 0x0000000000307805 */ /* 0x000fe2000001ff00 */
[----:B------:R-:W-:Y:S01]  /*0650*/  ISETP.LT.AND P0, PT, R2, c[0x0][0x160], !P3 ;  /* 0x0000580002007a0c */ /* 0x000fe20005f01270 */
[----:B------:R-:W-:Y:S01]  /*0660*/  CS2R R46, SRZ ;  /* 0x00000000002e7805 */ /* 0x000fe2000001ff00 */
[----:B------:R-:W-:Y:S01]  /*0670*/  LEA.HI R26, R7, R3, RZ, 0x3 ;  /* 0x00000003071a7211 */ /* 0x000fe200078f18ff */
[----:B------:R-:W-:Y:S01]  /*0680*/  CS2R R44, SRZ ;  /* 0x00000000002c7805 */ /* 0x000fe2000001ff00 */
[----:B------:R-:W-:-:S02]  /*0690*/  SHF.R.U32.HI R7, RZ, 0x1, R9 ;  /* 0x00000001ff077819 */ /* 0x000fc40000011609 */
[----:B------:R-:W-:Y:S02]  /*06a0*/  ISETP.LT.AND P1, PT, R12, c[0x0][0x160], !P3 ;  /* 0x000058000c007a0c */ /* 0x000fe40005f21270 */
[----:B------:R-:W-:Y:S02]  /*06b0*/  ISETP.LT.AND P2, PT, R11, c[0x0][0x160], !P3 ;  /* 0x000058000b007a0c */ /* 0x000fe40005f41270 */
[----:B------:R-:W-:Y:S02]  /*06c0*/  ISETP.LT.AND P3, PT, R10, c[0x0][0x160], !P3 ;  /* 0x000058000a007a0c */ /* 0x000fe40005f61270 */
[----:B------:R-:W-:Y:S02]  /*06d0*/  SEL R9, RZ, 0x1, !P0 ;  /* 0x00000001ff097807 */ /* 0x000fe40004000000 */
[----:B------:R-:W-:Y:S02]  /*06e0*/  ISETP.NE.AND P4, PT, R8, 0x10, PT ;  /* 0x000000100800780c */ /* 0x000fe40003f85270 */
[----:B------:R-:W-:-:S02]  /*06f0*/  IADD3 R14, R0, 0x8, RZ ;  /* 0x00000008000e7810 */ /* 0x000fc40007ffe0ff */
[----:B------:R-:W-:Y:S02]  /*0700*/  SHF.R.S32.HI R8, RZ, 0x1f, R5 ;  /* 0x0000001fff087819 */ /* 0x000fe40000011405 */
[----:B------:R-:W-:Y:S02]  /*0710*/  P2R R36, PR, R9, 0xf ;  /* 0x0000000f09247803 */ /* 0x000fe40000000000 */
[-C--:B------:R-:W-:Y:S02]  /*0720*/  ISETP.GE.AND P3, PT, R0, R6.reuse, PT ;  /* 0x000000060000720c */ /* 0x080fe40003f66270 */
[----:B------:R-:W-:Y:S02]  /*0730*/  ISETP.GE.AND P6, PT, R14, R6, PT ;  /* 0x000000060e00720c */ /* 0x000fe40003fc6270 */
[----:B------:R-:W-:Y:S02]  /*0740*/  LEA.HI R8, R8, R5, RZ, 0x2 ;  /* 0x0000000508087211 */ /* 0x000fe400078f10ff */
[----:B------:R-:W-:-:S02]  /*0750*/  IADD3 R14, R4, 0x10, RZ ;  /* 0x00000010040e7810 */ /* 0x000fc40007ffe0ff */
[C---:B------:R-:W-:Y:S02]  /*0760*/  IADD3 R15, R4.reuse, 0x20, RZ ;  /* 0x00000020040f7810 */ /* 0x040fe40007ffe0ff */
[C---:B------:R-:W-:Y:S02]  /*0770*/  IADD3 R17, R4.reuse, 0x30, RZ ;  /* 0x0000003004117810 */ /* 0x040fe40007ffe0ff */
[----:B------:R-:W-:Y:S02]  /*0780*/  ISETP.LT.AND P0, PT, R4, c[0x0][0x164], !P3 ;  /* 0x0000590004007a0c */ /* 0x000fe40005f01270 */
[----:B------:R-:W-:Y:S02]  /*0790*/  LOP3.LUT R8, R8, 0xfffffffc, RZ, 0xc0, !PT ;  /* 0xfffffffc08087812 */ /* 0x000fe400078ec0ff */
[----:B------:R-:W-:Y:S02]  /*07a0*/  LOP3.LUT R25, R7, 0x4, R13, 0xf8, !PT ;  /* 0x0000000407197812 */ /* 0x000fe400078ef80d */
[----:B------:R-:W-:Y:S01]  /*07b0*/  ISETP.LT.AND P1, PT, R14, c[0x0][0x164], !P3 ;  /* 0x000059000e007a0c */ /* 0x000fe20005f21270 */
[----:B------:R-:W-:Y:S01]  /*07c0*/  IMAD.IADD R20, R5, 0x1, -R8 ;  /* 0x0000000105147824 */ /* 0x000fe200078e0a08 */
[----:B------:R-:W-:-:S02]  /*07d0*/  ISETP.LT.AND P2, PT, R15, c[0x0][0x164], !P3 ;  /* 0x000059000f007a0c */ /* 0x000fc40005f41270 */
[----:B------:R-:W-:Y:S02]  /*07e0*/  SHF.R.S32.HI R3, RZ, 0x1f, R0 ;  /* 0x0000001fff037819 */ /* 0x000fe40000011400 */
[----:B------:R-:W-:Y:S02]  /*07f0*/  ISETP.LT.AND P3, PT, R17, c[0x0][0x164], !P3 ;  /* 0x0000590011007a0c */ /* 0x000fe40005f61270 */
[----:B------:R-:W-:Y:S02]  /*0800*/  SEL R13, RZ, 0x1, !P0 ;  /* 0x00000001ff0d7807 */ /* 0x000fe40004000000 */
[----:B------:R-:W-:Y:S01]  /*0810*/  LOP3.LUT R35, R8, R7, RZ, 0xfc, !PT ;  /* 0x0000000708237212 */ /* 0x000fe200078efcff */
[----:B------:R-:W-:Y:S01]  /*0820*/  IMAD R8, R3, c[0x0][0x180], RZ ;  /* 0x0000600003087a24 */ /* 0x000fe200078e02ff */
[----:B------:R-:W-:Y:S01]  /*0830*/  P2R R33, PR, R13, 0xf ;  /* 0x0000000f0d217803 */ /* 0x000fe20000000000 */
[----:B------:R-:W-:Y:S01]  /*0840*/  IMAD R7, R3, c[0x0][0x1b0], RZ ;  /* 0x00006c0003077a24 */ /* 0x000fe200078e02ff */
[----:B------:R-:W-:Y:S01]  /*0850*/  ISETP.GE.AND P3, PT, R12, c[0x0][0x160], PT ;  /* 0x000058000c007a0c */ /* 0x000fe20003f66270 */
[C---:B------:R-:W-:Y:S01]  /*0860*/  IMAD R18, R0.reuse, c[0x0][0x184], R8 ;  /* 0x0000610000127a24 */ /* 0x040fe200078e0208 */
[----:B------:R-:W-:Y:S01]  /*0870*/  ISETP.GE.AND P1, PT, R11, c[0x0][0x160], PT ;  /* 0x000058000b007a0c */ /* 0x000fe20003f26270 */
[----:B------:R-:W-:Y:S01]  /*0880*/  IMAD R19, R0, c[0x0][0x1b4], R7 ;  /* 0x00006d0000137a24 */ /* 0x000fe200078e0207 */
[----:B------:R-:W-:-:S02]  /*0890*/  SHF.R.S32.HI R3, RZ, 0x1f, R2 ;  /* 0x0000001fff037819 */ /* 0x000fc40000011402 */
[----:B------:R-:W-:Y:S02]  /*08a0*/  ISETP.GE.AND P2, PT, R2, c[0x0][0x160], PT ;  /* 0x0000580002007a0c */ /* 0x000fe40003f46270 */
[----:B------:R-:W-:Y:S01]  /*08b0*/  SHF.R.S32.HI R5, RZ, 0x1f, R4 ;  /* 0x0000001fff057819 */ /* 0x000fe20000011404 */
[C---:B------:R-:W-:Y:S01]  /*08c0*/  IMAD.WIDE.U32 R8, R0.reuse, c[0x0][0x180], R2 ;  /* 0x0000600000087a25 */ /* 0x040fe200078e0002 */
[----:B------:R-:W-:Y:S02]  /*08d0*/  SEL R21, RZ, 0xffffffff, P3 ;  /* 0xffffffffff157807 */ /* 0x000fe40001800000 */
[----:B------:R-:W-:Y:S01]  /*08e0*/  SEL R31, RZ, 0x200, P3 ;  /* 0x00000200ff1f7807 */ /* 0x000fe20001800000 */
[----:B------:R-:W-:Y:S01]  /*08f0*/  IMAD.WIDE.U32 R6, R0, c[0x0][0x1b0], R4 ;  /* 0x00006c0000067a25 */ /* 0x000fe200078e0004 */
[----:B------:R-:W-:Y:S02]  /*0900*/  SEL R29, RZ, 0x4, P1 ;  /* 0x00000004ff1d7807 */ /* 0x000fe40000800000 */
[----:B------:R-:W-:Y:S01]  /*0910*/  SEL R37, RZ, 0x400, P1 ;  /* 0x00000400ff257807 */ /* 0x000fe20000800000 */
[----:B------:R-:W-:Y:S01]  /*0920*/  IMAD.MOV.U32 R5, RZ, RZ, c[0x0][0x194] ;  /* 0x00006500ff057624 */ /* 0x000fe200078e00ff */
[----:B------:R-:W-:Y:S01]  /*0930*/  SEL R23, RZ, 0x1, P2 ;  /* 0x00000001ff177807 */ /* 0x000fe20001000000 */
[----:B------:R-:W-:Y:S01]  /*0940*/  IMAD.IADD R0, R9, 0x1, R18 ;  /* 0x0000000109007824 */ /* 0x000fe200078e0212 */
[----:B------:R-:W-:Y:S01]  /*0950*/  SEL R32, RZ, 0x100, P2 ;  /* 0x00000100ff207807 */ /* 0x000fe20001000000 */
[----:B------:R-:W-:Y:S01]  /*0960*/  IMAD.SHL.U32 R22, R8, 0x8, RZ ;  /* 0x0000000808167824 */ /* 0x000fe200078e00ff */
[----:B------:R-:W-:Y:S01]  /*0970*/  ISETP.GE.AND P3, PT, R10, c[0x0][0x160], PT ;  /* 0x000058000a007a0c */ /* 0x000fe20003f66270 */
[----:B------:R-:W-:Y:S01]  /*0980*/  IMAD.SHL.U32 R28, R6, 0x8, RZ ;  /* 0x00000008061c7824 */ /* 0x000fe200078e00ff */
[----:B------:R-:W-:Y:S01]  /*0990*/  ISETP.LT.AND P1, PT, R10, c[0x0][0x160], !P6 ;  /* 0x000058000a007a0c */ /* 0x000fe20007721270 */
[----:B------:R-:W-:Y:S01]  /*09a0*/  IMAD.MOV.U32 R10, RZ, RZ, c[0x0][0x190] ;  /* 0x00006400ff0a7624 */ /* 0x000fe200078e00ff */
[----:B------:R-:W-:Y:S01]  /*09b0*/  ISETP.LT.AND P2, PT, R11, c[0x0][0x160], !P6 ;  /* 0x000058000b007a0c */ /* 0x000fe20007741270 */
[----:B------:R-:W-:Y:S01]  /*09c0*/  IMAD.MOV.U32 R11, RZ, RZ, c[0x0][0x1c0] ;  /* 0x00007000ff0b7624 */ /* 0x000fe200078e00ff */
[----:B------:R-:W-:Y:S01]  /*09d0*/  ISETP.LT.AND P0, PT, R12, c[0x0][0x160], !P6 ;  /* 0x000058000c007a0c */ /* 0x000fe20007701270 */
[----:B------:R-:W-:Y:S01]  /*09e0*/  IMAD.MOV.U32 R12, RZ, RZ, c[0x0][0x1c4] ;  /* 0x00007100ff0c7624 */ /* 0x000fe200078e00ff */
[----:B------:R-:W-:-:S02]  /*09f0*/  SEL R42, RZ, 0x400, !P2 ;  /* 0x00000400ff2a7807 */ /* 0x000fc40005000000 */
[----:B------:R-:W-:Y:S02]  /*0a00*/  IADD3 R10, P2, R10, -c[0x0][0x198], RZ ;  /* 0x800066000a0a7a10 */ /* 0x000fe40007f5e0ff */
[----:B------:R-:W-:Y:S02]  /*0a10*/  SHF.R.S32.HI R9, RZ, 0x1f, R16 ;  /* 0x0000001fff097819 */ /* 0x000fe40000011410 */
[----:B------:R-:W-:Y:S02]  /*0a20*/  SEL R40, RZ, 0x200, !P0 ;  /* 0x00000200ff287807 */ /* 0x000fe40004000000 */
[----:B------:R-:W-:Y:S02]  /*0a30*/  IADD3 R11, P0, R11, -c[0x0][0x1c8], RZ ;  /* 0x800072000b0b7a10 */ /* 0x000fe40007f1e0ff */
[----:B------:R-:W-:Y:S02]  /*0a40*/  SEL R27, RZ, 0x8, P3 ;  /* 0x00000008ff1b7807 */ /* 0x000fe40001800000 */
[----:B------:R-:W-:-:S02]  /*0a50*/  SEL R34, RZ, 0x800, P3 ;  /* 0x00000800ff227807 */ /* 0x000fc40001800000 */
[----:B------:R-:W-:Y:S01]  /*0a60*/  SHF.L.U64.HI R18, R8, 0x3, R0 ;  /* 0x0000000308127819 */ /* 0x000fe20000010200 */
[----:B------:R-:W-:Y:S01]  /*0a70*/  IMAD R0, R9, c[0x0][0x180], RZ ;  /* 0x0000600009007a24 */ /* 0x000fe200078e02ff */
[----:B------:R-:W-:Y:S02]  /*0a80*/  IADD3.X R5, R5, ~c[0x0][0x19c], RZ, P2, !PT ;  /* 0x8000670005057a10 */ /* 0x000fe400017fe4ff */
[----:B------:R-:W-:Y:S01]  /*0a90*/  ISETP.LT.AND P3, PT, R2, c[0x0][0x160], !P6 ;  /* 0x0000580002007a0c */ /* 0x000fe20007761270 */
[----:B------:R-:W-:Y:S01]  /*0aa0*/  IMAD.WIDE.U32 R2, R16, c[0x0][0x180], RZ ;  /* 0x0000600010027a25 */ /* 0x000fe200078e00ff */
[----:B------:R-:W-:Y:S02]  /*0ab0*/  ISETP.LT.AND P2, PT, R14, c[0x0][0x164], !P6 ;  /* 0x000059000e007a0c */ /* 0x000fe40007741270 */
[----:B------:R-:W-:Y:S01]  /*0ac0*/  IADD3.X R12, R12, ~c[0x0][0x1cc], RZ, P0, !PT ;  /* 0x800073000c0c7a10 */ /* 0x000fe200007fe4ff */
[----:B------:R-:W-:Y:S01]  /*0ad0*/  IMAD R0, R16, c[0x0][0x184], R0 ;  /* 0x0000610010007a24 */ /* 0x000fe200078e0200 */
[----:B------:R-:W-:-:S02]  /*0ae0*/  SEL R41, RZ, 0x800, !P1 ;  /* 0x00000800ff297807 */ /* 0x000fc40004800000 */
[C---:B------:R-:W-:Y:S01]  /*0af0*/  ISETP.GE.AND P0, PT, R4.reuse, c[0x0][0x164], PT ;  /* 0x0000590004007a0c */ /* 0x040fe20003f06270 */
[----:B------:R-:W-:Y:S01]  /*0b00*/  IMAD.IADD R3, R3, 0x1, R0 ;  /* 0x0000000103037824 */ /* 0x000fe200078e0200 */
[----:B------:R-:W-:Y:S01]  /*0b10*/  ISETP.LT.AND P1, PT, R4, c[0x0][0x164], !P6 ;  /* 0x0000590004007a0c */ /* 0x000fe20007721270 */
[----:B------:R-:W-:Y:S01]  /*0b20*/  IMAD.IADD R4, R7, 0x1, R19 ;  /* 0x0000000107047824 */ /* 0x000fe200078e0213 */
[----:B------:R-:W-:Y:S02]  /*0b30*/  SEL R39, RZ, 0x100, !P3 ;  /* 0x00000100ff277807 */ /* 0x000fe40005800000 */
[----:B------:R-:W-:Y:S02]  /*0b40*/  SEL R30, RZ, 0x200, !P2 ;  /* 0x00000200ff1e7807 */ /* 0x000fe40005000000 */
[----:B------:R-:W-:Y:S02]  /*0b50*/  IADD3 R7, P3, P2, R10, c[0x0][0x188], R22 ;  /* 0x000062000a077a10 */ /* 0x000fe40007a7e016 */
[----:B------:R-:W-:-:S02]  /*0b60*/  SHF.L.U64.HI R19, R6, 0x3, R4 ;  /* 0x0000000306137819 */ /* 0x000fc40000010204 */
[----:B------:R-:W-:Y:S02]  /*0b70*/  SHF.R.U32.HI R6, RZ, 0x3, R26 ;  /* 0x00000003ff067819 */ /* 0x000fe4000001161a */
[----:B------:R-:W-:Y:S01]  /*0b80*/  IADD3.X R0, R5, c[0x0][0x18c], R18, P3, P2 ;  /* 0x0000630005007a10 */ /* 0x000fe20001fe4412 */
[----:B------:R-:W-:Y:S01]  /*0b90*/  IMAD.SHL.U32 R5, R20, 0x2, RZ ;  /* 0x0000000214057824 */ /* 0x000fe200078e00ff */
[C---:B------:R-:W-:Y:S02]  /*0ba0*/  LEA R26, P2, R2.reuse, R7, 0x3 ;  /* 0x00000007021a7211 */ /* 0x040fe400078418ff */
[----:B------:R-:W-:Y:S02]  /*0bb0*/  LOP3.LUT R4, R25, 0x1, R20, 0x78, !PT ;  /* 0x0000000119047812 */ /* 0x000fe400078e7814 */
[----:B------:R-:W-:Y:S01]  /*0bc0*/  LEA.HI.X R25, R2, R0, R3, 0x3, P2 ;  /* 0x0000000002197211 */ /* 0x000fe200010f1c03 */
[----:B------:R-:W-:Y:S01]  /*0bd0*/  IMAD.SHL.U32 R3, R21, 0x2, RZ ;  /* 0x0000000215037824 */ /* 0x000fe200078e00ff */
[----:B------:R-:W-:Y:S01]  /*0be0*/  ISETP.GE.AND P2, PT, R14, c[0x0][0x164], PT ;  /* 0x000059000e007a0c */ /* 0x000fe20003f46270 */
[----:B------:R-:W-:Y:S01]  /*0bf0*/  IMAD R6, R4, 0x2, R6 ;  /* 0x0000000204067824 */ /* 0x000fe200078e0206 */
[----:B------:R-:W-:Y:S01]  /*0c00*/  SEL R38, RZ, 0x100, !P1 ;  /* 0x00000100ff267807 */ /* 0x000fe20004800000 */
[----:B------:R-:W-:Y:S01]  /*0c10*/  IMAD R2, R9, c[0x0][0x1b0], RZ ;  /* 0x00006c0009027a24 */ /* 0x000fe200078e02ff */
[----:B------:R-:W-:Y:S01]  /*0c20*/  SEL R0, RZ, 0xffffffff, P2 ;  /* 0xffffffffff007807 */ /* 0x000fe20001000000 */
[----:B------:R-:W-:Y:S01]  /*0c30*/  CS2R R20, SRZ ;  /* 0x0000000000147805 */ /* 0x000fe2000001ff00 */
[----:B------:R-:W-:-:S02]  /*0c40*/  IADD3 R13, P3, P1, R11, c[0x0][0x1b8], R28 ;  /* 0x00006e000b0d7a10 */ /* 0x000fc4000797e01c */
[----:B------:R-:W-:Y:S01]  /*0c50*/  SEL R4, RZ, 0x1, P0 ;  /* 0x00000001ff047807 */ /* 0x000fe20000000000 */
[----:B------:R-:W-:Y:S01]  /*0c60*/  IMAD.SHL.U32 R0, R0, 0x2, RZ ;  /* 0x0000000200007824 */ /* 0x000fe200078e00ff */
[----:B------:R-:W-:Y:S02]  /*0c70*/  IADD3.X R11, R12, c[0x0][0x1bc], R19, P3, P1 ;  /* 0x00006f000c0b7a10 */ /* 0x000fe40001fe2413 */
[----:B------:R-:W-:Y:S02]  /*0c80*/  SEL R12, RZ, 0x100, P0 ;  /* 0x00000100ff0c7807 */ /* 0x000fe40000000000 */
[----:B------:R-:W-:Y:S02]  /*0c90*/  ISETP.GE.AND P1, PT, R15, c[0x0][0x164], PT ;  /* 0x000059000f007a0c */ /* 0x000fe40003f26270 */
[----:B------:R-:W-:Y:S02]  /*0ca0*/  ISETP.GE.AND P0, PT, R17, c[0x0][0x164], PT ;  /* 0x0000590011007a0c */ /* 0x000fe40003f06270 */
[----:B------:R-:W-:Y:S01]  /*0cb0*/  LOP3.LUT R7, R0, 0x2, R4, 0xe2, !PT ;  /* 0x0000000200077812 */ /* 0x000fe200078ee204 */
[C---:B------:R-:W-:Y:S01]  /*0cc0*/  IMAD R0, R16.reuse, c[0x0][0x1b4], R2 ;  /* 0x00006d0010007a24 */ /* 0x040fe200078e0202 */
[----:B------:R-:W-:Y:S01]  /*0cd0*/  LOP3.LUT R8, R3, 0x2, R23, 0xe2, !PT ;  /* 0x0000000203087812 */ /* 0x000fe200078ee217 */
[----:B------:R-:W-:Y:S01]  /*0ce0*/  IMAD.WIDE.U32 R2, R16, c[0x0][0x1b0], RZ ;  /* 0x00006c0010027a25 */ /* 0x000fe200078e00ff */
[----:B------:R-:W-:-:S02]  /*0cf0*/  LOP3.LUT R10, R6, 0x4, R5, 0x78, !PT ;  /* 0x00000004060a7812 */ /* 0x000fc400078e7805 */
[----:B------:R-:W-:Y:S01]  /*0d00*/  SEL R5, RZ, 0x4, P1 ;  /* 0x00000004ff057807 */ /* 0x000fe20000800000 */
[----:B------:R-:W-:Y:S01]  /*0d10*/  IMAD.IADD R6, R3, 0x1, R0 ;  /* 0x0000000103067824 */ /* 0x000fe200078e0200 */
[----:B------:R-:W-:Y:S02]  /*0d20*/  SEL R4, RZ, 0x8, P0 ;  /* 0x00000008ff047807 */ /* 0x000fe40000000000 */
[----:B------:R-:W-:Y:S02]  /*0d30*/  SEL R9, RZ, 0x200, P2 ;  /* 0x00000200ff097807 */ /* 0x000fe40001000000 */
[----:B------:R-:W-:Y:S02]  /*0d40*/  LOP3.LUT R0, R4, R5, R7, 0xfe, !PT ;  /* 0x0000000504007212 */ /* 0x000fe400078efe07 */
[----:B------:R-:W-:Y:S02]  /*0d50*/  LOP3.LUT R3, R40, R39, R36, 0xfe, !PT ;  /* 0x0000002728037212 */ /* 0x000fe400078efe24 */
[----:B------:R-:W-:-:S02]  /*0d60*/  ISETP.LT.AND P3, PT, R15, c[0x0][0x164], !P6 ;  /* 0x000059000f007a0c */ /* 0x000fc40007761270 */
[C---:B------:R-:W-:Y:S01]  /*0d70*/  LEA R15, P2, R2.reuse, R13, 0x3 ;  /* 0x0000000d020f7211 */ /* 0x040fe200078418ff */
[----:B------:R-:W-:Y:S01]  /*0d80*/  IMAD R13, R35, 0x40, R10 ;  /* 0x00000040230d7824 */ /* 0x000fe200078e020a */
[----:B------:R-:W-:Y:S02]  /*0d90*/  LOP3.LUT R5, R9, R12, R0, 0xfe, !PT ;  /* 0x0000000c09057212 */ /* 0x000fe400078efe00 */
[----:B------:R-:W-:Y:S01]  /*0da0*/  LOP3.LUT R0, R41, R42, R3, 0xfe, !PT ;  /* 0x0000002a29007212 */ /* 0x000fe200078efe03 */
[----:B------:R-:W-:Y:S01]  /*0db0*/  IMAD.SHL.U32 R194, R13, 0x8, RZ ;  /* 0x000000080dc27824 */ /* 0x000fe200078e00ff */
[----:B------:R-:W-:Y:S01]  /*0dc0*/  LOP3.LUT R8, R27, R29, R8, 0xfe, !PT ;  /* 0x0000001d1b087212 */ /* 0x000fe200078efe08 */
[----:B------:R-:W-:Y:S01]  /*0dd0*/  CS2R R12, SRZ ;  /* 0x00000000000c7805 */ /* 0x000fe2000001ff00 */
[----:B------:R-:W-:Y:S01]  /*0de0*/  ISETP.LT.AND P6, PT, R17, c[0x0][0x164], !P6 ;  /* 0x0000590011007a0c */ /* 0x000fe200077c1270 */
[----:B------:R-:W-:Y:S01]  /*0df0*/  CS2R R42, SRZ ;  /* 0x00000000002a7805 */ /* 0x000fe2000001ff00 */
[----:B------:R-:W-:Y:S01]  /*0e00*/  LEA.HI.X R14, R2, R11, R6, 0x3, P2 ;  /* 0x0000000b020e7211 */ /* 0x000fe200010f1c06 */
[----:B------:R-:W-:Y:S01]  /*0e10*/  CS2R R16, SRZ ;  /* 0x0000000000107805 */ /* 0x000fe2000001ff00 */
[----:B------:R-:W-:Y:S01]  /*0e20*/  SEL R3, RZ, 0x400, P1 ;  /* 0x00000400ff037807 */ /* 0x000fe20000800000 */
[----:B------:R-:W-:Y:S01]  /*0e30*/  CS2R R40, SRZ ;  /* 0x0000000000287805 */ /* 0x000fe2000001ff00 */
[----:B------:R-:W-:-:S02]  /*0e40*/  SEL R2, RZ, 0x800, P0 ;  /* 0x00000800ff027807 */ /* 0x000fc40000000000 */
[----:B------:R-:W-:Y:S02]  /*0e50*/  SEL R0, R0, RZ, P5 ;  /* 0x000000ff00007207 */ /* 0x000fe40002800000 */
[----:B------:R-:W-:Y:S02]  /*0e60*/  LOP3.LUT R6, R31, R32, R8, 0xfe, !PT ;  /* 0x000000201f067212 */ /* 0x000fe400078efe08 */
[----:B------:R-:W-:Y:S02]  /*0e70*/  LOP3.LUT R4, R30, R38, R33, 0xfe, !PT ;  /* 0x000000261e047212 */ /* 0x000fe400078efe21 */
[----:B------:R-:W-:Y:S01]  /*0e80*/  SEL R8, RZ, 0x400, !P3 ;  /* 0x00000400ff087807 */ /* 0x000fe20005800000 */
[----:B------:R-:W-:Y:S01]  /*0e90*/  CS2R R30, SRZ ;  /* 0x00000000001e7805 */ /* 0x000fe2000001ff00 */
[----:B------:R-:W-:Y:S01]  /*0ea0*/  SEL R7, RZ, 0x800, !P6 ;  /* 0x00000800ff077807 */ /* 0x000fe20007000000 */
[----:B------:R-:W-:Y:S01]  /*0eb0*/  CS2R R32, SRZ ;  /* 0x0000000000207805 */ /* 0x000fe2000001ff00 */
[----:B------:R-:W-:Y:S01]  /*0ec0*/  LOP3.LUT R108, R2, R3, R5, 0xfe, !PT ;  /* 0x00000003026c7212 */ /* 0x000fe200078efe05 */
[C---:B------:R-:W-:Y:S01]  /*0ed0*/  IMAD.SHL.U32 R5, R0.reuse, 0x8, RZ ;  /* 0x0000000800057824 */ /* 0x040fe200078e00ff */
[----:B------:R-:W-:Y:S01]  /*0ee0*/  LOP3.LUT R10, R7, R8, R4, 0xfe, !PT ;  /* 0x00000008070a7212 */ /* 0x000fe200078efe04 */
[----:B------:R-:W-:Y:S01]  /*0ef0*/  IMAD.SHL.U32 R4, R0, 0x4, RZ ;  /* 0x0000000400047824 */ /* 0x000fe200078e00ff */
[----:B------:R-:W-:Y:S01]  /*0f00*/  LOP3.LUT R11, R34, R37, R6, 0xfe, !PT ;  /* 0x00000025220b7212 */ /* 0x000fe200078efe06 */
[C---:B------:R-:W-:Y:S01]  /*0f10*/  IMAD.SHL.U32 R3, R0.reuse, 0x2, RZ ;  /* 0x0000000200037824 */ /* 0x040fe200078e00ff */
[----:B------:R-:W-:Y:S01]  /*0f20*/  LOP3.LUT R6, R0, 0x100, RZ, 0xc0, !PT ;  /* 0x0000010000067812 */ /* 0x000fe200078ec0ff */
[----:B------:R-:W-:Y:S01]  /*0f30*/  CS2R R34, SRZ ;  /* 0x0000000000227805 */ /* 0x000fe2000001ff00 */
[----:B------:R-:W-:Y:S01]  /*0f40*/  LOP3.LUT P0, RZ, R5, 0x8, RZ, 0xc0, !PT ;  /* 0x0000000805ff7812 */ /* 0x000fe2000780c0ff */
[----:B------:R-:W-:Y:S01]  /*0f50*/  CS2R R38, SRZ ;  /* 0x0000000000267805 */ /* 0x000fe2000001ff00 */
[----:B------:R-:W-:Y:S01]  /*0f60*/  IADD3 R2, P2, R22, c[0x0][0x1a0], RZ ;  /* 0x0000680016027a10 */ /* 0x000fe20007f5e0ff */
[----:B------:R-:W-:Y:S01]  /*0f70*/  CS2R R36, SRZ ;  /* 0x0000000000247805 */ /* 0x000fe2000001ff00 */
[----:B------:R-:W-:Y:S01]  /*0f80*/  LOP3.LUT P3, RZ, R4, 0x8, RZ, 0xc0, !PT ;  /* 0x0000000804ff7812 */ /* 0x000fe2000786c0ff */
[----:B------:R-:W-:Y:S01]  /*0f90*/  CS2R R22, SRZ ;  /* 0x0000000000167805 */ /* 0x000fe2000001ff00 */
[----:B------:R-:W-:-:S02]  /*0fa0*/  LOP3.LUT P1, RZ, R3, 0x8, RZ, 0xc0, !PT ;  /* 0x0000000803ff7812 */ /* 0x000fc4000782c0ff */
[----:B------:R-:W-:Y:S02]  /*0fb0*/  SHF.R.U32.HI R7, RZ, 0x5, R6 ;  /* 0x00000005ff077819 */ /* 0x000fe40000011606 */
[----:B------:R-:W-:Y:S02]  /*0fc0*/  LOP3.LUT R6, R0, 0x200, RZ, 0xc0, !PT ;  /* 0x0000020000067812 */ /* 0x000fe400078ec0ff */
[----:B------:R-:W-:Y:S02]  /*0fd0*/  IADD3.X R3, R18, c[0x0][0x1a4], RZ, P2, !PT ;  /* 0x0000690012037a10 */ /* 0x000fe400017fe4ff */
[----:B------:R-:W-:Y:S02]  /*0fe0*/  IADD3 R4, P2, R2, c[0x0][0x188], RZ ;  /* 0x0000620002047a10 */ /* 0x000fe40007f5e0ff */
[C---:B------:R-:W-:Y:S01]  /*0ff0*/  LOP3.LUT P6, RZ, R0.reuse, 0x8, RZ, 0xc0, !PT ;  /* 0x0000000800ff7812 */ /* 0x040fe200078cc0ff */
[----:B------:R1:W-:Y:S01]  /*1000*/  LDGSTS.E.LTC128B.64 [R194], [R2.64], P0 ;  /* 0x0000000002c27fae */ /* 0x0003e20008121b4e */
[----:B------:R-:W-:-:S02]  /*1010*/  LOP3.LUT R8, R0, 0x400, RZ, 0xc0, !PT ;  /* 0x0000040000087812 */ /* 0x000fc400078ec0ff */
[----:B------:R-:W-:Y:S01]  /*1020*/  SHF.R.U32.HI R9, RZ, 0x6, R6 ;  /* 0x00000006ff097819 */ /* 0x000fe20000011606 */
[----:B------:R1:W-:Y:S01]  /*1030*/  LDGSTS.E.LTC128B.64 [R194+0x80], [R2.64+0x80], P3 ;  /* 0x0008008002c27fae */ /* 0x0003e20009921b4e */
[----:B------:R-:W-:Y:S02]  /*1040*/  LOP3.LUT R6, R0, 0x800, RZ, 0xc0, !PT ;  /* 0x0000080000067812 */ /* 0x000fe400078ec0ff */
[----:B------:R-:W-:Y:S01]  /*1050*/  IADD3.X R5, R3, c[0x0][0x18c], RZ, P2, !PT ;  /* 0x0000630003057a10 */ /* 0x000fe200017fe4ff */
[----:B------:R1:W-:Y:S01]  /*1060*/  LDGSTS.E.LTC128B.64 [R194+0x100], [R2.64+0x100], P1 ;  /* 0x0010010002c27fae */ /* 0x0003e20008921b4e */
[----:B------:R-:W-:Y:S02]  /*1070*/  ISETP.NE.U32.AND P2, PT, R7, RZ, PT ;  /* 0x000000ff0700720c */ /* 0x000fe40003f45070 */
[----:B------:R-:W-:Y:S01]  /*1080*/  SHF.R.U32.HI R7, RZ, 0x7, R8 ;  /* 0x00000007ff077819 */ /* 0x000fe20000011608 */
[----:B------:R1:W-:Y:S01]  /*1090*/  LDGSTS.E.LTC128B.64 [R194+0x180], [R2.64+0x180], P6 ;  /* 0x0018018002c27fae */ /* 0x0003e2000b121b4e */
[----:B------:R-:W-:-:S02]  /*10a0*/  SHF.R.U32.HI R6, RZ, 0x8, R6 ;  /* 0x00000008ff067819 */ /* 0x000fc40000011606 */
[----:B------:R-:W-:Y:S02]  /*10b0*/  ISETP.NE.U32.AND P0, PT, R9, RZ, PT ;  /* 0x000000ff0900720c */ /* 0x000fe40003f05070 */
[----:B------:R-:W-:Y:S01]  /*10c0*/  SEL R0, R10, RZ, P5 ;  /* 0x000000ff0a007207 */ /* 0x000fe20002800000 */
[----:B------:R-:W-:Y:S01]  /*10d0*/  CS2R R8, SRZ ;  /* 0x0000000000087805 */ /* 0x000fe2000001ff00 */
[----:B------:R-:W-:Y:S02]  /*10e0*/  ISETP.NE.U32.AND P3, PT, R7, RZ, PT ;  /* 0x000000ff0700720c */ /* 0x000fe40003f65070 */
[----:B------:R-:W-:Y:S01]  /*10f0*/  ISETP.NE.U32.AND P1, PT, R6, RZ, PT ;  /* 0x000000ff0600720c */ /* 0x000fe20003f25070 */
[C---:B------:R-:W-:Y:S01]  /*1100*/  IMAD.SHL.U32 R7, R0.reuse, 0x8, RZ ;  /* 0x0000000800077824 */ /* 0x040fe200078e00ff */
[----:B------:R2:W-:Y:S01]  /*1110*/  LDGSTS.E.LTC128B.64 [R194+0x1000], [R4.64], P2 ;  /* 0x0100000004c27fae */ /* 0x0005e20009121b4e */
[----:B------:R-:W-:Y:S02]  /*1120*/  SEL R109, R11, RZ, P4 ;  /* 0x000000ff0b6d7207 */ /* 0x000fe40002000000 */
[----:B------:R-:W-:Y:S01]  /*1130*/  LOP3.LUT R6, R0, 0x200, RZ, 0xc0, !PT ;  /* 0x0000020000067812 */ /* 0x000fe200078ec0ff */
[----:B------:R-:W-:Y:S01]  /*1140*/  CS2R R10, SRZ ;  /* 0x00000000000a7805 */ /* 0x000fe2000001ff00 */
[----:B------:R-:W-:Y:S01]  /*1150*/  LOP3.LUT P5, RZ, R7, 0x8, RZ, 0xc0, !PT ;  /* 0x0000000807ff7812 */ /* 0x000fe200078ac0ff */
[----:B------:R2:W-:Y:S01]  /*1160*/  LDGSTS.E.LTC128B.64 [R194+0x1080], [R4.64+0x80], P0 ;  /* 0x0108008004c27fae */ /* 0x0005e20008121b4e */
[----:B------:R-:W-:-:S03]  /*1170*/  SEL R108, R108, RZ, P4 ;  /* 0x000000ff6c6c7207 */ /* 0x000fc60002000000 */
[----:B------:R2:W-:Y:S04]  /*1180*/  LDGSTS.E.LTC128B.64 [R194+0x1100], [R4.64+0x100], P3 ;  /* 0x0110010004c27fae */ /* 0x0005e80009921b4e */
[----:B------:R2:W-:Y:S01]  /*1190*/  LDGSTS.E.LTC128B.64 [R194+0x1180], [R4.64+0x180], P1 ;  /* 0x0118018004c27fae */ /* 0x0005e20008921b4e */
[C---:B-1----:R-:W-:Y:S02]  /*11a0*/  IMAD.SHL.U32 R2, R0.reuse, 0x4, RZ ;  /* 0x0000000400027824 */ /* 0x042fe400078e00ff */
[----:B------:R-:W-:-:S03]  /*11b0*/  IMAD.SHL.U32 R3, R0, 0x2, RZ ;  /* 0x0000000200037824 */ /* 0x000fc600078e00ff */
[----:B------:R-:W-:Y:S02]  /*11c0*/  LOP3.LUT P2, RZ, R2, 0x8, RZ, 0xc0, !PT ;  /* 0x0000000802ff7812 */ /* 0x000fe4000784c0ff */
[----:B------:R-:W-:Y:S02]  /*11d0*/  IADD3 R2, P0, R28, c[0x0][0x1d0], RZ ;  /* 0x000074001c027a10 */ /* 0x000fe40007f1e0ff */
[----:B------:R-:W-:Y:S01]  /*11e0*/  LOP3.LUT P3, RZ, R3, 0x8, RZ, 0xc0, !PT ;  /* 0x0000000803ff7812 */ /* 0x000fe2000786c0ff */
[----:B------:R-:W-:Y:S01]  /*11f0*/  CS2R R28, SRZ ;  /* 0x00000000001c7805 */ /* 0x000fe2000001ff00 */
[----:B------:R-:W-:Y:S02]  /*1200*/  IADD3.X R3, R19, c[0x0][0x1d4], RZ, P0, !PT ;  /* 0x0000750013037a10 */ /* 0x000fe400007fe4ff */
[C---:B------:R-:W-:Y:S01]  /*1210*/  LOP3.LUT P0, RZ, R0.reuse, 0x8, RZ, 0xc0, !PT ;  /* 0x0000000800ff7812 */ /* 0x040fe2000780c0ff */
[----:B------:R-:W-:Y:S02]  /*1220*/  CS2R R18, SRZ ;  /* 0x0000000000127805 */ /* 0x000fe4000001ff00 */
[----:B------:R1:W-:Y:S04]  /*1230*/  LDGSTS.E.LTC128B.64 [R194+0x6000], [R2.64], P5 ;  /* 0x0600000002c27fae */ /* 0x0003e8000a921b4e */
[----:B------:R1:W-:Y:S04]  /*1240*/  LDGSTS.E.LTC128B.64 [R194+0x6080], [R2.64+0x80], P2 ;  /* 0x0608008002c27fae */ /* 0x0003e80009121b4e */
[----:B------:R1:W-:Y:S01]  /*1250*/  LDGSTS.E.LTC128B.64 [R194+0x6100], [R2.64+0x100], P3 ;  /* 0x0610010002c27fae */ /* 0x0003e20009921b4e */
[----:B--2---:R-:W-:Y:S01]  /*1260*/  IMAD.SHL.U32 R4, R109, 0x8, RZ ;  /* 0x000000086d047824 */ /* 0x004fe200078e00ff */
[----:B------:R-:W-:-:S02]  /*1270*/  LOP3.LUT R5, R0, 0x100, RZ, 0xc0, !PT ;  /* 0x0000010000057812 */ /* 0x000fc400078ec0ff */
[----:B------:R1:W-:Y:S02]  /*1280*/  LDGSTS.E.LTC128B.64 [R194+0x6180], [R2.64+0x180], P0 ;  /* 0x0618018002c27fae */ /* 0x0003e40008121b4e */
[----:B------:R-:W-:Y:S02]  /*1290*/  LOP3.LUT P1, RZ, R4, 0x8, RZ, 0xc0, !PT ;  /* 0x0000000804ff7812 */ /* 0x000fe4000782c0ff */
[----:B------:R-:W-:Y:S02]  /*12a0*/  SHF.R.U32.HI R4, RZ, 0x6, R6 ;  /* 0x00000006ff047819 */ /* 0x000fe40000011606 */
[----:B------:R-:W-:Y:S01]  /*12b0*/  SHF.R.U32.HI R5, RZ, 0x5, R5 ;  /* 0x00000005ff057819 */ /* 0x000fe20000011605 */
[----:B------:R-:W-:Y:S01]  /*12c0*/  CS2R R6, SRZ ;  /* 0x0000000000067805 */ /* 0x000fe2000001ff00 */
[----:B------:R-:W-:Y:S02]  /*12d0*/  ISETP.NE.U32.AND P2, PT, R4, RZ, PT ;  /* 0x000000ff0400720c */ /* 0x000fe40003f45070 */
[----:B------:R-:W-:-:S02]  /*12e0*/  LOP3.LUT R4, R0, 0x400, RZ, 0xc0, !PT ;  /* 0x0000040000047812 */ /* 0x000fc400078ec0ff */
[----:B------:R-:W-:Y:S02]  /*12f0*/  LOP3.LUT R0, R0, 0x800, RZ, 0xc0, !PT ;  /* 0x0000080000007812 */ /* 0x000fe400078ec0ff */
[----:B------:R-:W-:Y:S02]  /*1300*/  ISETP.NE.U32.AND P6, PT, R5, RZ, PT ;  /* 0x000000ff0500720c */ /* 0x000fe40003fc5070 */
[----:B------:R-:W-:Y:S02]  /*1310*/  SHF.R.U32.HI R5, RZ, 0x7, R4 ;  /* 0x00000007ff057819 */ /* 0x000fe40000011604 */
[----:B------:R-:W-:Y:S02]  /*1320*/  IADD3 R4, P0, R2, c[0x0][0x1b8], RZ ;  /* 0x00006e0002047a10 */ /* 0x000fe40007f1e0ff */
[----:B------:R-:W-:Y:S02]  /*1330*/  ISETP.NE.U32.AND P5, PT, R5, RZ, PT ;  /* 0x000000ff0500720c */ /* 0x000fe40003fa5070 */
[----:B------:R-:W-:-:S02]  /*1340*/  IADD3.X R5, R3, c[0x0][0x1bc], RZ, P0, !PT ;  /* 0x00006f0003057a10 */ /* 0x000fc400007fe4ff */
[----:B-1----:R-:W-:Y:S01]  /*1350*/  SHF.R.U32.HI R2, RZ, 0x8, R0 ;  /* 0x00000008ff027819 */ /* 0x002fe20000011600 */
[C---:B------:R-:W-:Y:S02]  /*1360*/  IMAD.SHL.U32 R0, R109.reuse, 0x4, RZ ;  /* 0x000000046d007824 */ /* 0x040fe400078e00ff */
[----:B------:R1:W-:Y:S01]  /*1370*/  LDGSTS.E.LTC128B.64 [R194+0x7000], [R4.64], P6 ;  /* 0x0700000004c27fae */ /* 0x0003e2000b121b4e */
[----:B------:R-:W-:Y:S01]  /*1380*/  IMAD.SHL.U32 R3, R108, 0x8, RZ ;  /* 0x000000086c037824 */ /* 0x000fe200078e00ff */
[----:B------:R-:W-:Y:S02]  /*1390*/  ISETP.NE.U32.AND P3, PT, R2, RZ, PT ;  /* 0x000000ff0200720c */ /* 0x000fe40003f65070 */
[----:B------:R-:W-:Y:S01]  /*13a0*/  LOP3.LUT P0, RZ, R0, 0x8, RZ, 0xc0, !PT ;  /* 0x0000000800ff7812 */ /* 0x000fe2000780c0ff */
[----:B------:R-:W-:Y:S01]  /*13b0*/  IMAD.SHL.U32 R0, R109, 0x2, RZ ;  /* 0x000000026d007824 */ /* 0x000fe200078e00ff */
[----:B------:R1:W-:Y:S01]  /*13c0*/  LDGSTS.E.LTC128B.64 [R194+0x7080], [R4.64+0x80], P2 ;  /* 0x0708008004c27fae */ /* 0x0003e20009121b4e */
[----:B------:R-:W-:-:S02]  /*13d0*/  IADD3 R2, P2, R26, c[0x0][0x1a0], RZ ;  /* 0x000068001a027a10 */ /* 0x000fc40007f5e0ff */
[----:B------:R-:W-:Y:S01]  /*13e0*/  LOP3.LUT P4, RZ, R3, 0x8, RZ, 0xc0, !PT ;  /* 0x0000000803ff7812 */ /* 0x000fe2000788c0ff */
[----:B------:R1:W-:Y:S01]  /*13f0*/  LDGSTS.E.LTC128B.64 [R194+0x7100], [R4.64+0x100], P5 ;  /* 0x0710010004c27fae */ /* 0x0003e2000a921b4e */
[----:B------:R-:W-:Y:S01]  /*1400*/  LOP3.LUT P6, RZ, R0, 0x8, RZ, 0xc0, !PT ;  /* 0x0000000800ff7812 */ /* 0x000fe200078cc0ff */
[----:B------:R-:W-:Y:S01]  /*1410*/  IMAD.SHL.U32 R0, R108, 0x4, RZ ;  /* 0x000000046c007824 */ /* 0x000fe200078e00ff */
[----:B------:R-:W-:Y:S01]  /*1420*/  IADD3.X R3, R25, c[0x0][0x1a4], RZ, P2, !PT ;  /* 0x0000690019037a10 */ /* 0x000fe200017fe4ff */
[----:B------:R-:W-:Y:S01]  /*1430*/  CS2R R26, SRZ ;  /* 0x00000000001a7805 */ /* 0x000fe2000001ff00 */
[----:B------:R1:W-:Y:S01]  /*1440*/  LDGSTS.E.LTC128B.64 [R194+0x7180], [R4.64+0x180], P3 ;  /* 0x0718018004c27fae */ /* 0x0003e20009921b4e */
[----:B------:R-:W-:Y:S02]  /*1450*/  LOP3.LUT P5, RZ, R109, 0x8, RZ, 0xc0, !PT ;  /* 0x000000086dff7812 */ /* 0x000fe400078ac0ff */
[----:B------:R-:W-:Y:S01]  /*1460*/  LOP3.LUT P3, RZ, R0, 0x8, RZ, 0xc0, !PT ;  /* 0x0000000800ff7812 */ /* 0x000fe2000786c0ff */
[----:B------:R-:W-:Y:S01]  /*1470*/  IMAD.SHL.U32 R0, R108, 0x2, RZ ;  /* 0x000000026c007824 */ /* 0x000fe200078e00ff */
[----:B------:R-:W0:Y:S04]  /*1480*/  LDGDEPBAR ;  /* 0x00000000000079af */ /* 0x000e280000000000 */
[----:B------:R-:W-:Y:S01]  /*1490*/  LOP3.LUT P2, RZ, R0, 0x8, RZ, 0xc0, !PT ;  /* 0x0000000800ff7812 */ /* 0x000fe2000784c0ff */
[----:B------:R2:W-:Y:S04]  /*14a0*/  LDGSTS.E.LTC128B.64 [R194+0x2000], [R2.64], P1 ;  /* 0x0200000002c27fae */ /* 0x0005e80008921b4e */
[----:B------:R2:W-:Y:S04]  /*14b0*/  LDGSTS.E.LTC128B.64 [R194+0x2080], [R2.64+0x80], P0 ;  /* 0x0208008002c27fae */ /* 0x0005e80008121b4e */
[----:B------:R2:W-:Y:S04]  /*14c0*/  LDGSTS.E.LTC128B.64 [R194+0x2100], [R2.64+0x100], P6 ;  /* 0x0210010002c27fae */ /* 0x0005e8000b121b4e */
[----:B------:R2:W-:Y:S01]  /*14d0*/  LDGSTS.E.LTC128B.64 [R194+0x2180], [R2.64+0x180], P5 ;  /* 0x0218018002c27fae */ /* 0x0005e2000a921b4e */
[----:B------:R-:W-:-:S02]  /*14e0*/  IADD3 R112, P5, R2, c[0x0][0x188], RZ ;  /* 0x0000620002707a10 */ /* 0x000fc40007fbe0ff */
[C---:B-1----:R-:W-:Y:S02]  /*14f0*/  LOP3.LUT R5, R109.reuse, 0x200, RZ, 0xc0, !PT ;  /* 0x000002006d057812 */ /* 0x042fe400078ec0ff */
[----:B------:R-:W-:Y:S02]  /*1500*/  LOP3.LUT R4, R109, 0x100, RZ, 0xc0, !PT ;  /* 0x000001006d047812 */ /* 0x000fe400078ec0ff */
[----:B------:R-:W-:Y:S02]  /*1510*/  SHF.R.U32.HI R0, RZ, 0x6, R5 ;  /* 0x00000006ff007819 */ /* 0x000fe40000011605 */
[----:B------:R-:W-:Y:S02]  /*1520*/  SHF.R.U32.HI R5, RZ, 0x5, R68 ;  /* 0x00000005ff057819 */ /* 0x000fe40000011644 */
[----:B------:R-:W-:Y:S02]  /*1530*/  SHF.R.U32.HI R4, RZ, 0x5, R4 ;  /* 0x00000005ff047819 */ /* 0x000fe40000011604 */
[----:B------:R-:W-:-:S02]  /*1540*/  ISETP.NE.U32.AND P0, PT, R0, RZ, PT ;  /* 0x000000ff0000720c */ /* 0x000fc40003f05070 */
[----:B------:R-:W1:Y:S01]  /*1550*/  SHFL.IDX PT, R5, R5, RZ, 0x1f ;  /* 0x00001fff05057589 */ /* 0x000e6200000e0000 */
[----:B------:R-:W-:Y:S02]  /*1560*/  ISETP.NE.U32.AND P1, PT, R4, RZ, PT ;  /* 0x000000ff0400720c */ /* 0x000fe40003f25070 */
[C---:B------:R-:W-:Y:S02]  /*1570*/  LOP3.LUT R4, R109.reuse, 0x400, RZ, 0xc0, !PT ;  /* 0x000004006d047812 */ /* 0x040fe400078ec0ff */
[----:B------:R-:W-:Y:S02]  /*1580*/  LOP3.LUT R0, R109, 0x800, RZ, 0xc0, !PT ;  /* 0x000008006d007812 */ /* 0x000fe400078ec0ff */
[----:B------:R-:W-:Y:S02]  /*1590*/  SHF.R.U32.HI R4, RZ, 0x7, R4 ;  /* 0x00000007ff047819 */ /* 0x000fe40000011604 */
[----:B------:R-:W-:Y:S02]  /*15a0*/  SHF.R.U32.HI R0, RZ, 0x8, R0 ;  /* 0x00000008ff007819 */ /* 0x000fe40000011600 */
[----:B------:R-:W-:-:S02]  /*15b0*/  ISETP.NE.U32.AND P6, PT, R4, RZ, PT ;  /* 0x000000ff0400720c */ /* 0x000fc40003fc5070 */
[----:B--2---:R-:W-:Y:S02]  /*15c0*/  LOP3.LUT R2, R108, 0x100, RZ, 0xc0, !PT ;  /* 0x000001006c027812 */ /* 0x004fe400078ec0ff */
[----:B------:R-:W-:Y:S02]  /*15d0*/  IADD3.X R113, R3, c[0x0][0x18c], RZ, P5, !PT ;  /* 0x0000630003717a10 */ /* 0x000fe40002ffe4ff */
[----:B------:R-:W-:Y:S02]  /*15e0*/  ISETP.NE.U32.AND P5, PT, R0, RZ, PT ;  /* 0x000000ff0000720c */ /* 0x000fe40003fa5070 */
[----:B------:R-:W-:Y:S01]  /*15f0*/  LOP3.LUT R0, R108, 0x200, RZ, 0xc0, !PT ;  /* 0x000002006c007812 */ /* 0x000fe200078ec0ff */
[----:B------:R2:W-:Y:S01]  /*1600*/  LDGSTS.E.LTC128B.64 [R194+0x3000], [R112.64], P1 ;  /* 0x0300000070c27fae */ /* 0x0005e20008921b4e */
[----:B------:R-:W-:Y:S02]  /*1610*/  SHF.R.U32.HI R2, RZ, 0x5, R2 ;  /* 0x00000005ff027819 */ /* 0x000fe40000011602 */
[----:B------:R-:W-:Y:S01]  /*1620*/  SHF.R.U32.HI R0, RZ, 0x6, R0 ;  /* 0x00000006ff007819 */ /* 0x000fe20000011600 */
[----:B------:R2:W-:Y:S01]  /*1630*/  LDGSTS.E.LTC128B.64 [R194+0x3080], [R112.64+0x80], P0 ;  /* 0x0308008070c27fae */ /* 0x0005e20008121b4e */
[----:B------:R-:W-:Y:S01]  /*1640*/  ISETP.NE.U32.AND P1, PT, R2, RZ, PT ;  /* 0x000000ff0200720c */ /* 0x000fe20003f25070 */
[----:B-1----:R-:W1:Y:S01]  /*1650*/  R2UR UR5, R5 ;  /* 0x00000000050573c2 */ /* 0x002e6200000e0000 */
[----:B------:R-:W-:Y:S01]  /*1660*/  IADD3 R2, P0, R15, c[0x0][0x1d0], RZ ;  /* 0x000074000f027a10 */ /* 0x000fe20007f1e0ff */
[----:B------:R2:W-:Y:S01]  /*1670*/  LDGSTS.E.LTC128B.64 [R194+0x3100], [R112.64+0x100], P6 ;  /* 0x0310010070c27fae */ /* 0x0005e2000b121b4e */
[----:B------:R-:W-:-:S02]  /*1680*/  LOP3.LUT R4, R108, 0x400, RZ, 0xc0, !PT ;  /* 0x000004006c047812 */ /* 0x000fc400078ec0ff */
[----:B------:R-:W-:Y:S01]  /*1690*/  ISETP.NE.U32.AND P6, PT, R0, RZ, PT ;  /* 0x000000ff0000720c */ /* 0x000fe20003fc5070 */
[----:B------:R2:W-:Y:S01]  /*16a0*/  LDGSTS.E.LTC128B.64 [R194+0x3180], [R112.64+0x180], P5 ;  /* 0x0318018070c27fae */ /* 0x0005e2000a921b4e */
[----:B------:R-:W-:Y:S02]  /*16b0*/  LOP3.LUT R0, R108, 0x800, RZ, 0xc0, !PT ;  /* 0x000008006c007812 */ /* 0x000fe400078ec0ff */
[----:B------:R-:W-:Y:S02]  /*16c0*/  IADD3.X R3, R14, c[0x0][0x1d4], RZ, P0, !PT ;  /* 0x000075000e037a10 */ /* 0x000fe400007fe4ff */
[----:B------:R-:W-:Y:S01]  /*16d0*/  SHF.R.U32.HI R4, RZ, 0x7, R4 ;  /* 0x00000007ff047819 */ /* 0x000fe20000011604 */
[----:B------:R-:W-:Y:S01]  /*16e0*/  CS2R R14, SRZ ;  /* 0x00000000000e7805 */ /* 0x000fe2000001ff00 */
[----:B------:R-:W-:Y:S01]  /*16f0*/  SHF.R.U32.HI R0, RZ, 0x8, R0 ;  /* 0x00000008ff007819 */ /* 0x000fe20000011600 */
[----:B------:R2:W-:Y:S01]  /*1700*/  LDGSTS.E.LTC128B.64 [R194+0x8000], [R2.64], P4 ;  /* 0x0800000002c27fae */ /* 0x0005e2000a121b4e */
[----:B------:R-:W-:-:S02]  /*1710*/  LOP3.LUT P5, RZ, R108, 0x8, RZ, 0xc0, !PT ;  /* 0x000000086cff7812 */ /* 0x000fc400078ac0ff */
[----:B------:R-:W-:Y:S01]  /*1720*/  ISETP.NE.U32.AND P0, PT, R4, RZ, PT ;  /* 0x000000ff0400720c */ /* 0x000fe20003f05070 */
[----:B------:R2:W-:Y:S01]  /*1730*/  LDGSTS.E.LTC128B.64 [R194+0x8080], [R2.64+0x80], P3 ;  /* 0x0808008002c27fae */ /* 0x0005e20009921b4e */
[----:B------:R-:W-:Y:S02]  /*1740*/  ISETP.NE.U32.AND P4, PT, R0, RZ, PT ;  /* 0x000000ff0000720c */ /* 0x000fe40003f85070 */
[----:B------:R-:W-:Y:S01]  /*1750*/  IADD3 R110, P3, R2, c[0x0][0x1b8], RZ ;  /* 0x00006e00026e7a10 */ /* 0x000fe20007f7e0ff */
[----:B------:R2:W-:Y:S01]  /*1760*/  LDGSTS.E.LTC128B.64 [R194+0x8100], [R2.64+0x100], P2 ;  /* 0x0810010002c27fae */ /* 0x0005e20009121b4e */
[----:B------:R-:W-:Y:S01]  /*1770*/  ISETP.GE.AND P2, PT, R24, 0x10, PT ;  /* 0x000000101800780c */ /* 0x000fe20003f46270 */
[----:B-1----:R-:W-:Y:S01]  /*1780*/  USHF.R.S32.HI UR13, URZ, 0x1f, UR5 ;  /* 0x0000001f3f0d7899 */ /* 0x002fe20008011405 */
[----:B------:R-:W-:Y:S01]  /*1790*/  IADD3.X R111, R3, c[0x0][0x1bc], RZ, P3, !PT ;  /* 0x00006f00036f7a10 */ /* 0x000fe20001ffe4ff */
[----:B------:R-:W-:Y:S01]  /*17a0*/  CS2R R4, SRZ ;  /* 0x0000000000047805 */ /* 0x000fe2000001ff00 */
[----:B------:R-:W-:Y:S01]  /*17b0*/  SHF.R.S32.HI R0, RZ, 0x1f, R24 ;  /* 0x0000001fff007819 */ /* 0x000fe20000011418 */
[----:B------:R2:W-:Y:S01]  /*17c0*/  LDGSTS.E.LTC128B.64 [R194+0x8180], [R2.64+0x180], P5 ;  /* 0x0818018002c27fae */ /* 0x0005e2000a921b4e */
[----:B------:R-:W-:-:S02]  /*17d0*/  ULEA.HI UR13, UR13, UR5, URZ, 0x2 ;  /* 0x000000050d0d7291 */ /* 0x000fc4000f8f103f */
[----:B------:R-:W-:Y:S01]  /*17e0*/  LEA.HI R0, R0, R24, RZ, 0x4 ;  /* 0x0000001800007211 */ /* 0x000fe200078f20ff */
[----:B------:R2:W-:Y:S01]  /*17f0*/  LDGSTS.E.LTC128B.64 [R194+0x9000], [R110.64], P1 ;  /* 0x090000006ec27fae */ /* 0x0005e20008921b4e */
[----:B------:R-:W-:Y:S01]  /*1800*/  ULOP3.LUT UR4, UR13, 0xfffffffc, URZ, 0xc0, !UPT ;  /* 0xfffffffc0d047892 */ /* 0x000fe2000f8ec03f */
[----:B------:R-:W-:Y:S01]  /*1810*/  CS2R R24, SRZ ;  /* 0x0000000000187805 */ /* 0x000fe2000001ff00 */
[----:B------:R-:W-:Y:S01]  /*1820*/  USHF.R.S32.HI UR13, URZ, 0x2, UR13 ;  /* 0x000000023f0d7899 */ /* 0x000fe2000801140d */
[----:B------:R2:W-:Y:S01]  /*1830*/  LDGSTS.E.LTC128B.64 [R194+0x9080], [R110.64+0x80], P6 ;  /* 0x090800806ec27fae */ /* 0x0005e2000b121b4e */
[----:B------:R-:W-:Y:S01]  /*1840*/  UIADD3 UR4, UR5, -UR4, URZ ;  /* 0x8000000405047290 */ /* 0x000fe2000fffe03f */
[----:B------:R-:W-:Y:S02]  /*1850*/  LEA.HI.SX32 R193, R0, 0xfffffffe, 0x1c ;  /* 0xfffffffe00c17811 */ /* 0x000fe400078fe2ff */
[----:B------:R2:W-:Y:S01]  /*1860*/  LDGSTS.E.LTC128B.64 [R194+0x9100], [R110.64+0x100], P0 ;  /* 0x091001006ec27fae */ /* 0x0005e20008121b4e */
[----:B------:R-:W-:-:S03]  /*1870*/  ULEA.HI UR11, UR4, UR4, URZ, 0x1 ;  /* 0x00000004040b7291 */ /* 0x000fc6000f8f083f */
[----:B------:R2:W-:Y:S01]  /*1880*/  LDGSTS.E.LTC128B.64 [R194+0x9180], [R110.64+0x180], P4 ;  /* 0x091801806ec27fae */ /* 0x0005e2000a121b4e */
[----:B------:R-:W-:Y:S02]  /*1890*/  ULOP3.LUT UR12, UR11, 0xfffffffe, URZ, 0xc0, !UPT ;  /* 0xfffffffe0b0c7892 */ /* 0x000fe4000f8ec03f */
[----:B------:R-:W-:Y:S01]  /*18a0*/  USHF.R.S32.HI UR11, URZ, 0x1, UR11 ;  /* 0x000000013f0b7899 */ /* 0x000fe2000801140b */
[----:B------:R-:W0:Y:S01]  /*18b0*/  LDGDEPBAR ;  /* 0x00000000000079af */ /* 0x000e220000000000 */
[----:B------:R-:W-:Y:S01]  /*18c0*/  UIADD3 UR12, UR4, -UR12, URZ ;  /* 0x8000000c040c7290 */ /* 0x000fe2000fffe03f */
[----:B------:R-:W-:-:S04]  /*18d0*/  DEPBAR.LE SB0, 0x1 ;  /* 0x000080400000791a */ /* 0x000fc80000000000 */
[----:B------:R-:W-:Y:S06]  /*18e0*/  BAR.SYNC.DEFER_BLOCKING 0x0 ;  /* 0x0000000000007b1d */ /* 0x000fec0000010000 */
[----:B------:R-:W-:Y:S05]  /*18f0*/  @!P2 BRA `(.L_x_674) ;  /* 0x000040000000a947 */ /* 0x000fea0003800000 */
[--C-:B--2---:R-:W-:Y:S01]  /*1900*/  SHF.R.U32.HI R0, RZ, 0x3, R68.reuse ;  /* 0x00000003ff007819 */ /* 0x104fe20000011644 */
[----:B------:R-:W-:Y:S01]  /*1910*/  USHF.L.U32 UR5, UR13, 0xa, URZ ;  /* 0x0000000a0d057899 */ /* 0x000fe2000800063f */
[----:B------:R-:W-:Y:S01]  /*1920*/  IMAD.SHL.U32 R2, R68, 0x4, RZ ;  /* 0x0000000444027824 */ /* 0x000fe200078e00ff */
[----:B------:R-:W-:Y:S01]  /*1930*/  STL [R1+0x14], RZ ;  /* 0x000014ff01007387 */ /* 0x000fe20000100800 */
[----:B------:R-:W-:Y:S01]  /*1940*/  LOP3.LUT R0, R0, 0x3, RZ, 0xc0, !PT ;  /* 0x0000000300007812 */ /* 0x000fe200078ec0ff */
[----:B------:R-:W-:Y:S01]  /*1950*/  ULEA UR4, UR11, UR5, 0x5 ;  /* 0x000000050b047291 */ /* 0x000fe2000f8e283f */
[----:B------:R-:W-:Y:S01]  /*1960*/  IMAD.MOV.U32 R252, RZ, RZ, RZ ;  /* 0x000000fffffc7224 */ /* 0x000fe200078e00ff */
[----:B------:R-:W-:Y:S01]  /*1970*/  ULEA UR5, UR12, UR5, 0x5 ;  /* 0x000000050c057291 */ /* 0x000fe2000f8e283f */
[----:B------:R-:W-:Y:S01]  /*1980*/  LOP3.LUT R0, R0, 0x7, R68, 0x78, !PT ;  /* 0x0000000700007812 */ /* 0x000fe200078e7844 */
[----:B------:R-:W-:Y:S01]  /*1990*/  USHF.L.U32 UR4, UR4, 0x3, URZ ;  /* 0x0000000304047899 */ /* 0x000fe2000800063f */
[----:B------:R-:W-:Y:S01]  /*19a0*/  STL [R1+0x10], RZ ;  /* 0x000010ff01007387 */ /* 0x000fe20000100800 */
[----:B------:R-:W-:Y:S01]  /*19b0*/  USHF.L.U32 UR5, UR5, 0x3, URZ ;  /* 0x0000000305057899 */ /* 0x000fe2000800063f */
[----:B------:R-:W-:Y:S01]  /*19c0*/  LOP3.LUT R0, R0, 0x60, R2, 0xf8, !PT ;  /* 0x0000006000007812 */ /* 0x000fe200078ef802 */
[----:B------:R-:W-:Y:S01]  /*19d0*/  CS2R R250, SRZ ;  /* 0x0000000000fa7805 */ /* 0x000fe2000001ff00 */
[----:B------:R-:W-:Y:S01]  /*19e0*/  STL [R1+0xc], RZ ;  /* 0x00000cff01007387 */ /* 0x000fe20000100800 */
[----:B------:R-:W-:Y:S01]  /*19f0*/  CS2R R248, SRZ ;  /* 0x0000000000f87805 */ /* 0x000fe2000001ff00 */
[----:B------:R-:W-:Y:S01]  /*1a00*/  CS2R R246, SRZ ;  /* 0x0000000000f67805 */ /* 0x000fe2000001ff00 */
[----:B------:R-:W-:Y:S01]  /*1a10*/  IMAD.SHL.U32 R0, R0, 0x10, RZ ;  /* 0x0000001000007824 */ /* 0x000fe200078e00ff */
[----:B------:R-:W-:Y:S01]  /*1a20*/  STL [R1+0x8], RZ ;  /* 0x000008ff01007387 */ /* 0x000fe20000100800 */
[----:B------:R-:W-:Y:S01]  /*1a30*/  CS2R R244, SRZ ;  /* 0x0000000000f47805 */ /* 0x000fe2000001ff00 */
[----:B------:R-:W-:Y:S01]  /*1a40*/  CS2R R242, SRZ ;  /* 0x0000000000f27805 */ /* 0x000fe2000001ff00 */
[----:B------:R-:W-:Y:S01]  /*1a50*/  CS2R R240, SRZ ;  /* 0x0000000000f07805 */ /* 0x000fe2000001ff00 */
[----:B------:R-:W1:Y:S01]  /*1a60*/  LDS.128 R4, [R0+UR4+0x6880] ;  /* 0x0068800400047984 */ /* 0x000e620008000c00 */
[----:B------:R-:W-:Y:S01]  /*1a70*/  CS2R R238, SRZ ;  /* 0x0000000000ee7805 */ /* 0x000fe2000001ff00 */
[----:B------:R-:W-:Y:S01]  /*1a80*/  CS2R R236, SRZ ;  /* 0x0000000000ec7805 */ /* 0x000fe2000001ff00 */
[----:B------:R-:W-:Y:S01]  /*1a90*/  CS2R R234, SRZ ;  /* 0x0000000000ea7805 */ /* 0x000fe2000001ff00 */
[----:B------:R-:W2:Y:S01]  /*1aa0*/  LDS.128 R8, [R0+UR4+0x6080] ;  /* 0x0060800400087984 */ /* 0x000ea20008000c00 */
[----:B------:R-:W-:Y:S01]  /*1ab0*/  CS2R R232, SRZ ;  /* 0x0000000000e87805 */ /* 0x000fe2000001ff00 */
[----:B------:R-:W-:Y:S01]  /*1ac0*/  CS2R R230, SRZ ;  /* 0x0000000000e67805 */ /* 0x000fe2000001ff00 */
[----:B------:R-:W-:Y:S01]  /*1ad0*/  CS2R R228, SRZ ;  /* 0x0000000000e47805 */ /* 0x000fe2000001ff00 */
[----:B------:R-:W3:Y:S01]  /*1ae0*/  LDS.128 R12, [R0+UR4+0x6800] ;  /* 0x00680004000c7984 */ /* 0x000ee20008000c00 */
[----:B------:R-:W-:Y:S01]  /*1af0*/  CS2R R226, SRZ ;  /* 0x0000000000e27805 */ /* 0x000fe2000001ff00 */
[----:B------:R-:W-:Y:S01]  /*1b00*/  CS2R R224, SRZ ;  /* 0x0000000000e07805 */ /* 0x000fe2000001ff00 */
[----:B------:R-:W-:Y:S01]  /*1b10*/  CS2R R222, SRZ ;  /* 0x0000000000de7805 */ /* 0x000fe2000001ff00 */
[----:B------:R-:W4:Y:S01]  /*1b20*/  LDS.128 R16, [R0+UR4+0x6000] ;  /* 0x0060000400107984 */ /* 0x000f220008000c00 */
[----:B------:R-:W-:Y:S01]  /*1b30*/  CS2R R220, SRZ ;  /* 0x0000000000dc7805 */ /* 0x000fe2000001ff00 */
[----:B------:R-:W-:Y:S01]  /*1b40*/  CS2R R218, SRZ ;  /* 0x0000000000da7805 */ /* 0x000fe2000001ff00 */
[----:B------:R-:W-:Y:S01]  /*1b50*/  CS2R R216, SRZ ;  /* 0x0000000000d87805 */ /* 0x000fe2000001ff00 */
[----:B------:R-:W5:Y:S01]  /*1b60*/  LDS.128 R80, [R0+UR5+0x880] ;  /* 0x0008800500507984 */ /* 0x000f620008000c00 */
        /* <DEDUP_REMOVED lines=11> */
[----:B------:R-:W5:Y:S01]  /*1c20*/  LDS.128 R24, [R0+UR5] ;  /* 0x0000000500187984 */ /* 0x000f620008000c00 */
[----:B------:R-:W-:Y:S01]  /*1c30*/  CS2R R196, SRZ ;  /* 0x0000000000c47805 */ /* 0x000fe2000001ff00 */
[----:B------:R-:W-:Y:S01]  /*1c40*/  IMAD.MOV.U32 R195, RZ, RZ, RZ ;  /* 0x000000ffffc37224 */ /* 0x000fe200078e00ff */
[----:B------:R-:W-:Y:S01]  /*1c50*/  CS2R R66, SRZ ;  /* 0x0000000000427805 */ /* 0x000fe2000001ff00 */
[----:B------:R4:W-:Y:S01]  /*1c60*/  STL [R1+0x4], RZ ;  /* 0x000004ff01007387 */ /* 0x0009e20000100800 */
[----:B------:R-:W-:Y:S01]  /*1c70*/  CS2R R64, SRZ ;  /* 0x0000000000407805 */ /* 0x000fe2000001ff00 */
[----:B------:R-:W-:Y:S01]  /*1c80*/  CS2R R62, SRZ ;  /* 0x00000000003e7805 */ /* 0x000fe2000001ff00 */
[----:B------:R-:W-:Y:S01]  /*1c90*/  CS2R R60, SRZ ;  /* 0x00000000003c7805 */ /* 0x000fe2000001ff00 */
[----:B------:R4:W-:Y:S01]  /*1ca0*/  STL [R1], RZ ;  /* 0x000000ff01007387 */ /* 0x0009e20000100800 */
[----:B------:R-:W-:Y:S01]  /*1cb0*/  CS2R R58, SRZ ;  /* 0x00000000003a7805 */ /* 0x000fe2000001ff00 */
[----:B------:R-:W-:Y:S01]  /*1cc0*/  CS2R R56, SRZ ;  /* 0x0000000000387805 */ /* 0x000fe2000001ff00 */
[----:B------:R-:W-:Y:S01]  /*1cd0*/  CS2R R54, SRZ ;  /* 0x0000000000367805 */ /* 0x000fe2000001ff00 */
[C---:B-1----:R-:W-:Y:S01]  /*1ce0*/  LOP3.LUT R117, R6.reuse, 0xffffe000, RZ, 0xc0, !PT ;  /* 0xffffe00006757812 */ /* 0x042fe200078ec0ff */
[----:B------:R-:W-:Y:S01]  /*1cf0*/  CS2R R52, SRZ ;  /* 0x0000000000347805 */ /* 0x000fe2000001ff00 */
[----:B------:R-:W-:Y:S01]  /*1d00*/  LOP3.LUT R101, R7, 0xffffe000, RZ, 0xc0, !PT ;  /* 0xffffe00007657812 */ /* 0x000fe200078ec0ff */
[----:B------:R-:W-:Y:S01]  /*1d10*/  CS2R R50, SRZ ;  /* 0x0000000000327805 */ /* 0x000fe2000001ff00 */
[----:B--2---:R-:W-:Y:S01]  /*1d20*/  LOP3.LUT R100, R11, 0xffffe000, RZ, 0xc0, !PT ;  /* 0xffffe0000b647812 */ /* 0x004fe200078ec0ff */
[----:B------:R-:W-:Y:S01]  /*1d30*/  FADD R95, R6, -R117 ;  /* 0x80000075065f7221 */ /* 0x000fe20000000000 */
[----:B------:R-:W-:Y:S01]  /*1d40*/  LOP3.LUT R116, R10, 0xffffe000, RZ, 0xc0, !PT ;  /* 0xffffe0000a747812 */ /* 0x000fe200078ec0ff */
[----:B------:R-:W-:Y:S01]  /*1d50*/  FADD R97, R7, -R101 ;  /* 0x8000006507617221 */ /* 0x000fe20000000000 */
[----:B------:R-:W-:Y:S01]  /*1d60*/  LOP3.LUT R121, R4, 0xffffe000, RZ, 0xc0, !PT ;  /* 0xffffe00004797812 */ /* 0x000fe200078ec0ff */
[----:B------:R-:W-:Y:S01]  /*1d70*/  FADD R96, R11, -R100 ;  /* 0x800000640b607221 */ /* 0x000fe20000000000 */
[----:B------:R-:W-:Y:S01]  /*1d80*/  FSETP.GEU.AND P2, PT, |R95|, +INF , PT ;  /* 0x7f8000005f00780b */ /* 0x000fe20003f4e200 */
[----:B------:R-:W-:Y:S01]  /*1d90*/  FADD R94, R10, -R116 ;  /* 0x800000740a5e7221 */ /* 0x000fe20000000000 */
[C---:B---3--:R-:W-:Y:S01]  /*1da0*/  LOP3.LUT R105, R15.reuse, 0xffffe000, RZ, 0xc0, !PT ;  /* 0xffffe0000f697812 */ /* 0x048fe200078ec0ff */
[----:B------:R-:W-:Y:S01]  /*1db0*/  FADD R93, R4, -R121 ;  /* 0x80000079045d7221 */ /* 0x000fe20000000000 */
[----:B------:R-:W-:Y:S01]  /*1dc0*/  FSETP.GEU.AND P1, PT, |R96|, +INF , PT ;  /* 0x7f8000006000780b */ /* 0x000fe20003f2e200 */
[----:B------:R-:W-:Y:S01]  /*1dd0*/  IMAD.MOV.U32 R4, RZ, RZ, 0x1000 ;  /* 0x00001000ff047424 */ /* 0x000fe200078e00ff */
[----:B------:R-:W-:Y:S01]  /*1de0*/  FSETP.GEU.AND P0, PT, |R94|, +INF , PT ;  /* 0x7f8000005e00780b */ /* 0x000fe20003f0e200 */
[----:B------:R-:W-:Y:S01]  /*1df0*/  FADD R119, R15, -R105 ;  /* 0x800000690f777221 */ /* 0x000fe20000000000 */
[C---:B------:R-:W-:Y:S01]  /*1e00*/  LOP3.LUT R125, R14.reuse, 0xffffe000, RZ, 0xc0, !PT ;  /* 0xffffe0000e7d7812 */ /* 0x040fe200078ec0ff */
[----:B------:R-:W-:Y:S01]  /*1e10*/  CS2R R48, SRZ ;  /* 0x0000000000307805 */ /* 0x000fe2000001ff00 */
[----:B----4-:R-:W-:Y:S01]  /*1e20*/  LOP3.LUT R104, R19, 0xffffe000, RZ, 0xc0, !PT ;  /* 0xffffe00013687812 */ /* 0x010fe200078ec0ff */
[----:B------:R-:W-:Y:S01]  /*1e30*/  CS2R R46, SRZ ;  /* 0x00000000002e7805 */ /* 0x000fe2000001ff00 */
[----:B------:R-:W-:Y:S01]  /*1e40*/  FSETP.GEU.AND P3, PT, |R97|, +INF , PT ;  /* 0x7f8000006100780b */ /* 0x000fe20003f6e200 */
[----:B------:R-:W-:Y:S01]  /*1e50*/  FADD R91, R14, -R125 ;  /* 0x8000007d0e5b7221 */ /* 0x000fe20000000000 */
[----:B------:R-:W-:Y:S01]  /*1e60*/  LOP3.LUT R103, R5, 0xffffe000, RZ, 0xc0, !PT ;  /* 0xffffe00005677812 */ /* 0x000fe200078ec0ff */
[----:B------:R-:W-:Y:S01]  /*1e70*/  FADD R118, R19, -R104 ;  /* 0x8000006813767221 */ /* 0x000fe20000000000 */
[----:B------:R-:W-:Y:S01]  /*1e80*/  LOP3.LUT R102, R9, 0xffffe000, RZ, 0xc0, !PT ;  /* 0xffffe00009667812 */ /* 0x000fe200078ec0ff */
[----:B------:R-:W-:Y:S01]  /*1e90*/  @!P2 IMAD.IADD.U32 R95, R95, 0x1, R4 ;  /* 0x000000015f5fa824 */ /* 0x000fe200078e0004 */
[----:B------:R-:W-:Y:S01]  /*1ea0*/  LOP3.LUT R120, R8, 0xffffe000, RZ, 0xc0, !PT ;  /* 0xffffe00008787812 */ /* 0x000fe200078ec0ff */
[----:B------:R-:W-:Y:S01]  /*1eb0*/  FADD R99, R5, -R103 ;  /* 0x8000006705637221 */ /* 0x000fe20000000000 */
[----:B------:R-:W-:Y:S01]  /*1ec0*/  FSETP.GEU.AND P2, PT, |R119|, +INF , PT ;  /* 0x7f8000007700780b */ /* 0x000fe20003f4e200 */
[----:B------:R-:W-:Y:S01]  /*1ed0*/  FADD R98, R9, -R102 ;  /* 0x8000006609627221 */ /* 0x000fe20000000000 */
[----:B------:R-:W-:Y:S01]  /*1ee0*/  LOP3.LUT R2, R16, 0xffffe000, RZ, 0xc0, !PT ;  /* 0xffffe00010027812 */ /* 0x000fe200078ec0ff */
[----:B------:R-:W-:Y:S01]  /*1ef0*/  FADD R92, R8, -R120 ;  /* 0x80000078085c7221 */ /* 0x000fe20000000000 */
[----:B-----5:R-:W-:Y:S01]  /*1f00*/  LOP3.LUT R143, R83, 0xffffe000, RZ, 0xc0, !PT ;  /* 0xffffe000538f7812 */ /* 0x020fe200078ec0ff */
[--C-:B------:R-:W-:Y:S01]  /*1f10*/  @!P1 IMAD.IADD.U32 R96, R96, 0x1, R4.reuse ;  /* 0x0000000160609824 */ /* 0x100fe200078e0004 */
[----:B------:R-:W-:Y:S01]  /*1f20*/  FSETP.GEU.AND P1, PT, |R91|, +INF , PT ;  /* 0x7f8000005b00780b */ /* 0x000fe20003f2e200 */
[--C-:B------:R-:W-:Y:S01]  /*1f30*/  @!P0 IMAD.IADD.U32 R94, R94, 0x1, R4.reuse ;  /* 0x000000015e5e8824 */ /* 0x100fe200078e0004 */
[----:B------:R-:W-:Y:S01]  /*1f40*/  FSETP.GEU.AND P0, PT, |R118|, +INF , PT ;  /* 0x7f8000007600780b */ /* 0x000fe20003f0e200 */
[----:B------:R-:W-:Y:S01]  /*1f50*/  @!P3 IMAD.IADD.U32 R97, R97, 0x1, R4 ;  /* 0x000000016161b824 */ /* 0x000fe200078e0004 */
[----:B------:R-:W-:Y:S01]  /*1f60*/  LOP3.LUT R139, R82, 0xffffe000, RZ, 0xc0, !PT ;  /* 0xffffe000528b7812 */ /* 0x000fe200078ec0ff */
[----:B------:R-:W-:Y:S01]  /*1f70*/  FADD R88, R16, -R2 ;  /* 0x8000000210587221 */ /* 0x000fe20000000000 */
[----:B------:R-:W-:Y:S01]  /*1f80*/  FSETP.GEU.AND P6, PT, |R99|, +INF , PT ;  /* 0x7f8000006300780b */ /* 0x000fe20003fce200 */
[----:B------:R-:W-:Y:S01]  /*1f90*/  FADD R83, R83, -R143 ;  /* 0x8000008f53537221 */ /* 0x000fe20000000000 */
[----:B------:R-:W-:Y:S01]  /*1fa0*/  FSETP.GEU.AND P5, PT, |R93|, +INF , PT ;  /* 0x7f8000005d00780b */ /* 0x000fe20003fae200 */
[----:B------:R-:W-:Y:S01]  /*1fb0*/  FADD R79, R82, -R139 ;  /* 0x8000008b524f7221 */ /* 0x000fe20000000000 */
[----:B------:R-:W-:Y:S01]  /*1fc0*/  FSETP.GEU.AND P4, PT, |R98|, +INF , PT ;  /* 0x7f8000006200780b */ /* 0x000fe20003f8e200 */
[--C-:B------:R-:W-:Y:S01]  /*1fd0*/  @!P2 IMAD.IADD.U32 R119, R119, 0x1, R4.reuse ;  /* 0x000000017777a824 */ /* 0x100fe200078e0004 */
[----:B------:R-:W-:Y:S01]  /*1fe0*/  FSETP.GEU.AND P3, PT, |R92|, +INF , PT ;  /* 0x7f8000005c00780b */ /* 0x000fe20003f6e200 */
[--C-:B------:R-:W-:Y:S01]  /*1ff0*/  @!P1 IMAD.IADD.U32 R91, R91, 0x1, R4.reuse ;  /* 0x000000015b5b9824 */ /* 0x100fe200078e0004 */
[C---:B------:R-:W-:Y:S01]  /*2000*/  LOP3.LUT R107, R13.reuse, 0xffffe000, RZ, 0xc0, !PT ;  /* 0xffffe0000d6b7812 */ /* 0x040fe200078ec0ff */
[----:B------:R-:W-:Y:S01]  /*2010*/  @!P0 IMAD.IADD.U32 R118, R118, 0x1, R4 ;  /* 0x0000000176768824 */ /* 0x000fe200078e0004 */
[----:B------:R-:W-:Y:S01]  /*2020*/  LOP3.LUT R3, R12, 0xffffe000, RZ, 0xc0, !PT ;  /* 0xffffe0000c037812 */ /* 0x000fe200078ec0ff */
[----:B------:R-:W-:Y:S01]  /*2030*/  CS2R R44, SRZ ;  /* 0x00000000002c7805 */ /* 0x000fe2000001ff00 */
[----:B------:R-:W-:Y:S01]  /*2040*/  LOP3.LUT R124, R18, 0xffffe000, RZ, 0xc0, !PT ;  /* 0xffffe000127c7812 */ /* 0x000fe200078ec0ff */
[----:B------:R-:W-:Y:S01]  /*2050*/  FADD R123, R13, -R107 ;  /* 0x8000006b0d7b7221 */ /* 0x000fe20000000000 */
        /* <DEDUP_REMOVED lines=8> */
[----:B------:R-:W-:Y:S01]  /*20e0*/  LOP3.LUT R138, R80, 0xffffe000, RZ, 0xc0, !PT ;  /* 0xffffe000508a7812 */ /* 0x000fe200078ec0ff */
[--C-:B------:R-:W-:Y:S01]  /*20f0*/  @!P5 IMAD.IADD.U32 R93, R93, 0x1, R4.reuse ;  /* 0x000000015d5dd824 */ /* 0x100fe200078e0004 */
[----:B------:R-:W-:Y:S01]  /*2100*/  LOP3.LUT R140, R21, 0xffffe000, RZ, 0xc0, !PT ;  /* 0xffffe000158c7812 */ /* 0x000fe200078ec0ff */
[--C-:B------:R-:W-:Y:S01]  /*2110*/  @!P4 IMAD.IADD.U32 R98, R98, 0x1, R4.reuse ;  /* 0x000000016262c824 */ /* 0x100fe200078e0004 */
[----:B------:R-:W-:Y:S01]  /*2120*/  LOP3.LUT R136, R20, 0xffffe000, RZ, 0xc0, !PT ;  /* 0xffffe00014887812 */ /* 0x000fe200078ec0ff */
        /* <DEDUP_REMOVED lines=27> */
[C---:B------:R-:W-:Y:S01]  /*22e0*/  LOP3.LUT R132, R25.reuse, 0xffffe000, RZ, 0xc0, !PT ;  /* 0xffffe00019847812 */ /* 0x040fe200078ec0ff */
        /* <DEDUP_REMOVED lines=31> */
[----:B------:R-:W-:Y:S01]  /*24e0*/  ISETP.NE.AND P2, PT, R193, RZ, PT ;  /* 0x000000ffc100720c */ /* 0x000fe20003f45270 */
[--C-:B------:R-:W-:Y:S01]  /*24f0*/  @!P1 IMAD.IADD.U32 R72, R72, 0x1, R4.reuse ;  /* 0x0000000148489824 */ /* 0x100fe200078e0004 */
[----:B------:R-:W-:Y:S01]  /*2500*/  IADD3 R148, P1, R110, c[0x0][0x1c0], RZ ;  /* 0x000070006e947a10 */ /* 0x000fe20007f3e0ff */
[--C-:B------:R-:W-:Y:S01]  /*2510*/  @!P0 IMAD.IADD.U32 R68, R68, 0x1, R4.reuse ;  /* 0x0000000144448824 */ /* 0x100fe200078e0004 */
[----:B------:R-:W-:Y:S01]  /*2520*/  IADD3 R146, P0, R112, c[0x0][0x190], RZ ;  /* 0x0000640070927a10 */ /* 0x000fe20007f1e0ff */
[--C-:B------:R-:W-:Y:S01]  /*2530*/  @!P6 IMAD.IADD.U32 R71, R71, 0x1, R4.reuse ;  /* 0x000000014747e824 */ /* 0x100fe200078e0004 */
[----:B------:R-:W-:Y:S01]  /*2540*/  CS2R R42, SRZ ;  /* 0x00000000002a7805 */ /* 0x000fe2000001ff00 */
[--C-:B------:R-:W-:Y:S01]  /*2550*/  @!P5 IMAD.IADD.U32 R74, R74, 0x1, R4.reuse ;  /* 0x000000014a4ad824 */ /* 0x100fe200078e0004 */
[----:B------:R-:W-:Y:S01]  /*2560*/  CS2R R40, SRZ ;  /* 0x0000000000287805 */ /* 0x000fe2000001ff00 */
[--C-:B------:R-:W-:Y:S01]  /*2570*/  @!P4 IMAD.IADD.U32 R70, R70, 0x1, R4.reuse ;  /* 0x000000014646c824 */ /* 0x100fe200078e0004 */
[----:B------:R-:W-:Y:S01]  /*2580*/  CS2R R38, SRZ ;  /* 0x0000000000267805 */ /* 0x000fe2000001ff00 */
[----:B------:R-:W-:Y:S01]  /*2590*/  @!P3 IMAD.IADD.U32 R73, R73, 0x1, R4 ;  /* 0x000000014949b824 */ /* 0x000fe200078e0004 */
        /* <DEDUP_REMOVED lines=17> */
[----:B------:R-:W-:Y:S01]  /*26b0*/  IADD3.X R188, R111, c[0x0][0x1c4], RZ, P1, !PT ;  /* 0x000071006fbc7a10 */ /* 0x000fe20000ffe4ff */
[----:B------:R-:W-:Y:S01]  /*26c0*/  UMOV UR8, URZ ;  /* 0x0000003f00087c82 */ /* 0x000fe20008000000 */
[----:B------:R-:W-:Y:S01]  /*26d0*/  IADD3.X R186, R113, c[0x0][0x194], RZ, P0, !PT ;  /* 0x0000650071ba7a10 */ /* 0x000fe200007fe4ff */
[----:B------:R-:W-:Y:S01]  /*26e0*/  UMOV UR10, 0x2 ;  /* 0x00000002000a7882 */ /* 0x000fe20000000000 */
[----:B------:R-:W-:Y:S01]  /*26f0*/  SEL R190, R109, RZ, P2 ;  /* 0x000000ff6dbe7207 */ /* 0x000fe20001000000 */
[----:B------:R-:W-:Y:S01]  /*2700*/  UMOV UR9, 0x4000 ;  /* 0x0000400000097882 */ /* 0x000fe20000000000 */
[----:B------:R-:W-:Y:S01]  /*2710*/  SEL R185, R108, RZ, P2 ;  /* 0x000000ff6cb97207 */ /* 0x000fe20001000000 */
[----:B------:R-:W-:-:S02]  /*2720*/  UMOV UR6, 0xffffc000 ;  /* 0xffffc00000067882 */ /* 0x000fc40000000000 */
.L_x_675:
[C---:B------:R-:W-:Y:S01]  /*2730*/  HMMA.1688.F32.TF32 R4, R68.reuse, R2, R4 ;  /* 0x000000024404723c */ /* 0x040fe20000081004 */
[----:B------:R-:W-:Y:S01]  /*2740*/  LDS.128 R164, [R0+UR5+0x1000] ;  /* 0x0010000500a47984 */ /* 0x000fe20008000c00 */
[----:B------:R-:W-:Y:S02]  /*2750*/  UIADD3 UR8, UR8, 0x1, URZ ;  /* 0x0000000108087890 */ /* 0x000fe4000fffe03f */
[----:B------:R-:W-:Y:S01]  /*2760*/  IMAD.MOV.U32 R149, RZ, RZ, 0x1000 ;  /* 0x00001000ff957424 */ /* 0x000fe200078e00ff */
[----:B------:R-:W-:Y:S01]  /*2770*/  IADD3 R184, R194, UR9, RZ ;  /* 0x00000009c2b87c10 */ /* 0x000fe2000fffe0ff */
[----:B------:R-:W-:Y:S01]  /*2780*/  UISETP.NE.AND UP0, UPT, UR8, 0x3, UPT ;  /* 0x000000030800788c */ /* 0x000fe2000bf05270 */
[----:B------:R-:W-:Y:S01]  /*2790*/  LOP3.LUT R109, R107, 0x80000000, RZ, 0x3c, !PT ;  /* 0x800000006b6d7812 */ /* 0x000fe200078e3cff */
[C---:B------:R-:W-:Y:S01]  /*27a0*/  HMMA.1688.F32.TF32 R8, R68.reuse, R124, R8 ;  /* 0x0000007c4408723c */ /* 0x040fe20000081008 */
[----:B------:R-:W-:Y:S01]  /*27b0*/  LDS.128 R160, [R0+UR5+0x1800] ;  /* 0x0018000500a07984 */ /* 0x000fe20008000c00 */
[----:B------:R-:W-:Y:S02]  /*27c0*/  USEL UR7, UR6, 0x2000, !UP0 ;  /* 0x0000200006077887 */ /* 0x000fe4000c000000 */
[----:B------:R-:W-:Y:S01]  /*27d0*/  LOP3.LUT R108, R106, 0x80000000, RZ, 0x3c, !PT ;  /* 0x800000006a6c7812 */ /* 0x000fe200078e3cff */
[----:B------:R-:W-:Y:S01]  /*27e0*/  UIADD3 UR10, UR10, 0x1, URZ ;  /* 0x000000010a0a7890 */ /* 0x000fe2000fffe03f */
[----:B------:R-:W-:Y:S01]  /*27f0*/  LOP3.LUT R111, R105, 0x80000000, RZ, 0x3c, !PT ;  /* 0x80000000696f7812 */ /* 0x000fe200078e3cff */
[----:B------:R-:W-:Y:S01]  /*2800*/  USEL UR8, UR8, URZ, UP0 ;  /* 0x0000003f08087287 */ /* 0x000fe20008000000 */
[C---:B------:R-:W-:Y:S01]  /*2810*/  HMMA.1688.F32.TF32 R12, R68.reuse, R120, R12 ;  /* 0x00000078440c723c */ /* 0x040fe2000008100c */
[----:B------:R-:W-:Y:S01]  /*2820*/  LDS.128 R180, [R0+UR4+0x7800] ;  /* 0x0078000400b47984 */ /* 0x000fe20008000c00 */
[----:B------:R-:W-:Y:S02]  /*2830*/  UISETP.NE.AND UP1, UPT, UR10, 0x3, UPT ;  /* 0x000000030a00788c */ /* 0x000fe4000bf25270 */
[----:B------:R-:W-:Y:S02]  /*2840*/  LOP3.LUT R110, R104, 0x80000000, RZ, 0x3c, !PT ;  /* 0x80000000686e7812 */ /* 0x000fe400078e3cff */
[----:B------:R-:W-:Y:S01]  /*2850*/  LOP3.LUT R113, R103, 0x80000000, RZ, 0x3c, !PT ;  /* 0x8000000067717812 */ /* 0x000fe200078e3cff */
[----:B------:R-:W-:Y:S01]  /*2860*/  USEL UR10, UR10, URZ, UP1 ;  /* 0x0000003f0a0a7287 */ /* 0x000fe20008800000 */
[C---:B------:R-:W-:Y:S01]  /*2870*/  HMMA.1688.F32.TF32 R16, R68.reuse, R116, R16 ;  /* 0x000000744410723c */ /* 0x040fe20000081010 */
[----:B------:R-:W1:Y:S03]  /*2880*/  LDS.128 R176, [R0+UR4+0x7880] ;  /* 0x0078800400b07984 */ /* 0x000e660008000c00 */
[----:B------:R-:W-:Y:S02]  /*2890*/  LOP3.LUT R112, R102, 0x80000000, RZ, 0x3c, !PT ;  /* 0x8000000066707812 */ /* 0x000fe400078e3cff */
[----:B------:R-:W-:Y:S02]  /*28a0*/  LOP3.LUT R115, R101, 0x80000000, RZ, 0x3c, !PT ;  /* 0x8000000065737812 */ /* 0x000fe400078e3cff */
[C---:B------:R-:W-:Y:S01]  /*28b0*/  HMMA.1688.F32.TF32 R20, R68.reuse, R100, R20 ;  /* 0x000000644414723c */ /* 0x040fe20000081014 */
[----:B------:R-:W-:Y:S03]  /*28c0*/  LDS.128 R172, [R0+UR5+0x1080] ;  /* 0x0010800500ac7984 */ /* 0x000fe60008000c00 */
[----:B------:R-:W-:Y:S04]  /*28d0*/  LOP3.LUT R114, R100, 0x80000000, RZ, 0x3c, !PT ;  /* 0x8000000064727812 */ /* 0x000fe800078e3cff */
[C---:B------:R-:W-:Y:S01]  /*28e0*/  HMMA.1688.F32.TF32 R24, R68.reuse, R102, R24 ;  /* 0x000000664418723c */ /* 0x040fe20000081018 */
[----:B------:R-:W2:Y:S01]  /*28f0*/  LDS.128 R168, [R0+UR5+0x1880] ;  /* 0x0018800500a87984 */ /* 0x000ea20008000c00 */
[----:B------:R-:W-:Y:S06]  /*2900*/  UIADD3 UR5, UR7, UR5, URZ ;  /* 0x0000000507057290 */ /* 0x000fec000fffe03f */
[C---:B------:R-:W-:Y:S08]  /*2910*/  HMMA.1688.F32.TF32 R28, R68.reuse, R104, R28 ;  /* 0x00000068441c723c */ /* 0x040ff0000008101c */
[----:B------:R-:W-:Y:S07]  /*2920*/  HMMA.1688.F32.TF32 R32, R68, R106, R32 ;  /* 0x0000006a4420723c */ /* 0x000fee0000081020 */
[----:B------:R-:W-:Y:S01]  /*2930*/  LOP3.LUT R69, R123, 0x80000000, RZ, 0x3c, !PT ;  /* 0x800000007b457812 */ /* 0x000fe200078e3cff */
[C---:B------:R-:W-:Y:S05]  /*2940*/  HMMA.1688.F32.TF32 R4, R72.reuse, R108, R4 ;  /* 0x0000006c4804723c */ /* 0x040fea0000081004 */
[----:B------:R-:W-:Y:S02]  /*2950*/  LOP3.LUT R68, R122, 0x80000000, RZ, 0x3c, !PT ;  /* 0x800000007a447812 */ /* 0x000fe400078e3cff */
[----:B------:R-:W-:Y:S01]  /*2960*/  LOP3.LUT R71, R119, 0x80000000, RZ, 0x3c, !PT ;  /* 0x8000000077477812 */ /* 0x000fe200078e3cff */
[C---:B------:R-:W-:Y:S04]  /*2970*/  HMMA.1688.F32.TF32 R8, R72.reuse, R110, R8 ;  /* 0x0000006e4808723c */ /* 0x040fe80000081008 */
[----:B------:R-:W-:Y:S04]  /*2980*/  LOP3.LUT R70, R118, 0x80000000, RZ, 0x3c, !PT ;  /* 0x8000000076467812 */ /* 0x000fe800078e3cff */
[C---:B------:R-:W-:Y:S04]  /*2990*/  HMMA.1688.F32.TF32 R12, R72.reuse, R112, R12 ;  /* 0x00000070480c723c */ /* 0x040fe8000008100c */
[----:B-1----:R-:W-:Y:S02]  /*29a0*/  LOP3.LUT R155, R177, 0xffffe000, RZ, 0xc0, !PT ;  /* 0xffffe000b19b7812 */ /* 0x002fe400078ec0ff */
[----:B------:R-:W-:Y:S02]  /*29b0*/  LOP3.LUT R159, R181, 0xffffe000, RZ, 0xc0, !PT ;  /* 0xffffe000b59f7812 */ /* 0x000fe400078ec0ff */
[C---:B------:R-:W-:Y:S04]  /*29c0*/  HMMA.1688.F32.TF32 R16, R72.reuse, R114, R16 ;  /* 0x000000724810723c */ /* 0x040fe80000081010 */
[----:B------:R-:W-:Y:S02]  /*29d0*/  LOP3.LUT R157, R183, 0xffffe000, RZ, 0xc0, !PT ;  /* 0xffffe000b79d7812 */ /* 0x000fe400078ec0ff */
[----:B------:R-:W-:Y:S02]  /*29e0*/  LOP3.LUT R153, R179, 0xffffe000, RZ, 0xc0, !PT ;  /* 0xffffe000b3997812 */ /* 0x000fe400078ec0ff */
[C---:B------:R-:W-:Y:S04]  /*29f0*/  HMMA.1688.F32.TF32 R20, R72.reuse, R116, R20 ;  /* 0x000000744814723c */ /* 0x040fe80000081014 */
[----:B------:R-:W-:Y:S01]  /*2a00*/  LOP3.LUT R145, R153, 0x80000000, RZ, 0x3c, !PT ;  /* 0x8000000099917812 */ /* 0x000fe200078e3cff */
[----:B------:R-:W-:Y:S01]  /*2a10*/  FADD R153, R179, -R153 ;  /* 0x80000099b3997221 */ /* 0x000fe20000000000 */
[C---:B--2---:R-:W-:Y:S02]  /*2a20*/  LOP3.LUT R150, R169.reuse, 0xffffe000, RZ, 0xc0, !PT ;  /* 0xffffe000a9967812 */ /* 0x044fe400078ec0ff */
[C---:B------:R-:W-:Y:S04]  /*2a30*/  HMMA.1688.F32.TF32 R24, R72.reuse, R120, R24 ;  /* 0x000000784818723c */ /* 0x040fe80000081018 */
[----:B------:R-:W-:Y:S01]  /*2a40*/  FADD R150, R169, -R150 ;  /* 0x80000096a9967221 */ /* 0x000fe20000000000 */
[C---:B------:R-:W-:Y:S03]  /*2a50*/  LOP3.LUT R151, R171.reuse, 0xffffe000, RZ, 0xc0, !PT ;  /* 0xffffe000ab977812 */ /* 0x040fe600078ec0ff */
[C---:B------:R-:W-:Y:S04]  /*2a60*/  HMMA.1688.F32.TF32 R28, R72.reuse, R124, R28 ;  /* 0x0000007c481c723c */ /* 0x040fe8000008101c */
[----:B------:R-:W-:Y:S04]  /*2a70*/  FADD R151, R171, -R151 ;  /* 0x80000097ab977221 */ /* 0x000fe80000000000 */
[-C--:B------:R-:W-:Y:S07]  /*2a80*/  HMMA.1688.F32.TF32 R32, R72, R2.reuse, R32 ;  /* 0x000000024820723c */ /* 0x080fee0000081020 */
[----:B------:R-:W-:Y:S01]  /*2a90*/  LOP3.LUT R73, R99, 0x80000000, RZ, 0x3c, !PT ;  /* 0x8000000063497812 */ /* 0x000fe200078e3cff */
[C---:B------:R-:W-:Y:S04]  /*2aa0*/  HMMA.1688.F32.TF32 R36, R76.reuse, R2, R36 ;  /* 0x000000024c24723c */ /* 0x040fe80000081024 */
[----:B------:R-:W-:Y:S02]  /*2ab0*/  LOP3.LUT R72, R98, 0x80000000, RZ, 0x3c, !PT ;  /* 0x8000000062487812 */ /* 0x000fe400078e3cff */
[----:B------:R-:W-:Y:S02]  /*2ac0*/  LOP3.LUT R75, R97, 0x80000000, RZ, 0x3c, !PT ;  /* 0x80000000614b7812 */ /* 0x000fe400078e3cff */
[C---:B------:R-:W-:Y:S04]  /*2ad0*/  HMMA.1688.F32.TF32 R40, R76.reuse, R124, R40 ;  /* 0x0000007c4c28723c */ /* 0x040fe80000081028 */
[----:B------:R-:W-:Y:S04]  /*2ae0*/  LOP3.LUT R74, R96, 0x80000000, RZ, 0x3c, !PT ;  /* 0x80000000604a7812 */ /* 0x000fe800078e3cff */
[C---:B------:R-:W-:Y:S08]  /*2af0*/  HMMA.1688.F32.TF32 R44, R76.reuse, R120, R44 ;  /* 0x000000784c2c723c */ /* 0x040ff0000008102c */
[C---:B------:R-:W-:Y:S08]  /*2b00*/  HMMA.1688.F32.TF32 R48, R76.reuse, R116, R48 ;  /* 0x000000744c30723c */ /* 0x040ff00000081030 */
[C---:B------:R-:W-:Y:S08]  /*2b10*/  HMMA.1688.F32.TF32 R52, R76.reuse, R100, R52 ;  /* 0x000000644c34723c */ /* 0x040ff00000081034 */
[C---:B------:R-:W-:Y:S08]  /*2b20*/  HMMA.1688.F32.TF32 R56, R76.reuse, R102, R56 ;  /* 0x000000664c38723c */ /* 0x040ff00000081038 */
[C---:B------:R-:W-:Y:S08]  /*2b30*/  HMMA.1688.F32.TF32 R60, R76.reuse, R104, R60 ;  /* 0x000000684c3c723c */ /* 0x040ff0000008103c */
[----:B------:R-:W-:Y:S08]  /*2b40*/  HMMA.1688.F32.TF32 R64, R76, R106, R64 ;  /* 0x0000006a4c40723c */ /* 0x000ff00000081040 */
[C---:B------:R-:W-:Y:S08]  /*2b50*/  HMMA.1688.F32.TF32 R36, R80.reuse, R108, R36 ;  /* 0x0000006c5024723c */ /* 0x040ff00000081024 */
[C---:B------:R-:W-:Y:S08]  /*2b60*/  HMMA.1688.F32.TF32 R40, R80.reuse, R110, R40 ;  /* 0x0000006e5028723c */ /* 0x040ff00000081028 */
        /* <DEDUP_REMOVED lines=21> */
[-C--:B------:R-:W-:Y:S08]  /*2cc0*/  HMMA.1688.F32.TF32 R32, R132, R88.reuse, R32 ;  /* 0x000000588420723c */ /* 0x080ff00000081020 */
        /* <DEDUP_REMOVED lines=25> */
[C---:B------:R-:W-:Y:S07]  /*2e60*/  HMMA.1688.F32.TF32 R72, R132.reuse, R110, R8 ;  /* 0x0000006e8448723c */ /* 0x040fee0000081008 */
[----:B------:R-:W-:Y:S01]  /*2e70*/  IMAD.MOV.U32 R9, RZ, RZ, R182 ;  /* 0x000000ffff097224 */ /* 0x000fe200078e00b6 */
[C---:B------:R-:W-:Y:S08]  /*2e80*/  HMMA.1688.F32.TF32 R76, R132.reuse, R112, R12 ;  /* 0x00000070844c723c */ /* 0x040ff0000008100c */
[C---:B------:R-:W-:Y:S04]  /*2e90*/  HMMA.1688.F32.TF32 R80, R132.reuse, R114, R16 ;  /* 0x000000728450723c */ /* 0x040fe80000081010 */
[----:B------:R-:W-:Y:S02]  /*2ea0*/  FADD R197, R70, R197 ;  /* 0x000000c546c57221 */ /* 0x000fe40000000000 */
[----:B------:R-:W-:Y:S01]  /*2eb0*/  IMAD.MOV.U32 R70, RZ, RZ, 0x1000 ;  /* 0x00001000ff467424 */ /* 0x000fe200078e00ff */
[----:B------:R-:W-:Y:S01]  /*2ec0*/  MOV R17, R178 ;  /* 0x000000b200117202 */ /* 0x000fe20000000f00 */
[C---:B------:R-:W-:Y:S04]  /*2ed0*/  HMMA.1688.F32.TF32 R84, R132.reuse, R116, R20 ;  /* 0x000000748454723c */ /* 0x040fe80000081014 */
[----:B------:R-:W-:Y:S02]  /*2ee0*/  FADD R205, R74, R205 ;  /* 0x000000cd4acd7221 */ /* 0x000fe40000000000 */
[----:B------:R-:W-:Y:S02]  /*2ef0*/  FADD R206, R75, R206 ;  /* 0x000000ce4bce7221 */ /* 0x000fe40000000000 */
[C---:B------:R-:W-:Y:S04]  /*2f00*/  HMMA.1688.F32.TF32 R88, R132.reuse, R120, R24 ;  /* 0x000000788458723c */ /* 0x040fe80000081018 */
[----:B------:R-:W-:Y:S02]  /*2f10*/  FADD R212, R77, R212 ;  /* 0x000000d44dd47221 */ /* 0x000fe40000000000 */
[----:B------:R-:W2:Y:S01]  /*2f20*/  LDL.LU R77, [R1] ;  /* 0x00000000014d7983 */ /* 0x000ea20000300800 */
[----:B------:R-:W-:Y:S01]  /*2f30*/  FADD R211, R76, R211 ;  /* 0x000000d34cd37221 */ /* 0x000fe20000000000 */
[C---:B------:R-:W-:Y:S02]  /*2f40*/  HMMA.1688.F32.TF32 R92, R132.reuse, R124, R28 ;  /* 0x0000007c845c723c */ /* 0x040fe4000008101c */
[----:B------:R-:W3:Y:S02]  /*2f50*/  LDL.LU R76, [R1+0x4] ;  /* 0x00000400014c7983 */ /* 0x000ee40000300800 */
[----:B------:R-:W-:Y:S02]  /*2f60*/  FADD R222, R83, R222 ;  /* 0x000000de53de7221 */ /* 0x000fe40000000000 */
[----:B------:R-:W-:Y:S02]  /*2f70*/  FADD R221, R82, R221 ;  /* 0x000000dd52dd7221 */ /* 0x000fe40000000000 */
[-C--:B------:R-:W-:Y:S01]  /*2f80*/  HMMA.1688.F32.TF32 R96, R132, R2.reuse, R32 ;  /* 0x000000028460723c */ /* 0x080fe20000081020 */
[----:B------:R-:W1:Y:S03]  /*2f90*/  LDS.128 R132, [R0+UR4+0x7000] ;  /* 0x0070000400847984 */ /* 0x000e660008000c00 */
[----:B------:R-:W-:Y:S02]  /*2fa0*/  FADD R252, R85, R252 ;  /* 0x000000fc55fc7221 */ /* 0x000fe40000000000 */
[----:B------:R-:W-:Y:S01]  /*2fb0*/  FADD R251, R84, R251 ;  /* 0x000000fb54fb7221 */ /* 0x000fe20000000000 */
[----:B------:R-:W-:Y:S01]  /*2fc0*/  LOP3.LUT R32, R164, 0xffffe000, RZ, 0xc0, !PT ;  /* 0xffffe000a4207812 */ /* 0x000fe200078ec0ff */
[C---:B------:R-:W-:Y:S01]  /*2fd0*/  HMMA.1688.F32.TF32 R36, R136.reuse, R2, R36 ;  /* 0x000000028824723c */ /* 0x040fe20000081024 */
[----:B------:R-:W4:Y:S03]  /*2fe0*/  LDL.LU R85, [R1+0x8] ;  /* 0x0000080001557983 */ /* 0x000f260000300800 */
[----:B------:R-:W-:Y:S01]  /*2ff0*/  FADD R243, R88, R243 ;  /* 0x000000f358f37221 */ /* 0x000fe20000000000 */
[----:B------:R-:W5:Y:S01]  /*3000*/  LDL.LU R84, [R1+0xc] ;  /* 0x00000c0001547983 */ /* 0x000f620000300800 */
[----:B------:R-:W-:Y:S01]  /*3010*/  FADD R244, R89, R244 ;  /* 0x000000f459f47221 */ /* 0x000fe20000000000 */
[----:B------:R-:W-:Y:S01]  /*3020*/  LOP3.LUT R33, R166, 0xffffe000, RZ, 0xc0, !PT ;  /* 0xffffe000a6217812 */ /* 0x000fe200078ec0ff */
[C---:B------:R-:W-:Y:S04]  /*3030*/  HMMA.1688.F32.TF32 R40, R136.reuse, R124, R40 ;  /* 0x0000007c8828723c */ /* 0x040fe80000081028 */
[----:B------:R-:W-:Y:S01]  /*3040*/  FADD R235, R92, R235 ;  /* 0x000000eb5ceb7221 */ /* 0x000fe20000000000 */
[----:B------:R-:W-:Y:S01]  /*3050*/  LOP3.LUT R35, R162, 0xffffe000, RZ, 0xc0, !PT ;  /* 0xffffe000a2237812 */ /* 0x000fe200078ec0ff */
[----:B------:R-:W-:Y:S01]  /*3060*/  FADD R236, R93, R236 ;  /* 0x000000ec5dec7221 */ /* 0x000fe20000000000 */
[----:B------:R-:W-:Y:S01]  /*3070*/  LOP3.LUT R34, R160, 0xffffe000, RZ, 0xc0, !PT ;  /* 0xffffe000a0227812 */ /* 0x000fe200078ec0ff */
[C---:B------:R-:W-:Y:S04]  /*3080*/  HMMA.1688.F32.TF32 R44, R136.reuse, R120, R44 ;  /* 0x00000078882c723c */ /* 0x040fe8000008102c */
[----:B------:R-:W-:Y:S02]  /*3090*/  FADD R227, R96, R227 ;  /* 0x000000e360e37221 */ /* 0x000fe40000000000 */
[----:B------:R-:W-:Y:S02]  /*30a0*/  FADD R228, R97, R228 ;  /* 0x000000e461e47221 */ /* 0x000fe40000000000 */
[C---:B------:R-:W-:Y:S04]  /*30b0*/  HMMA.1688.F32.TF32 R48, R136.reuse, R116, R48 ;  /* 0x000000748830723c */ /* 0x040fe80000081030 */
[----:B------:R-:W-:Y:S02]  /*30c0*/  FADD R229, R98, R229 ;  /* 0x000000e562e57221 */ /* 0x000fe40000000000 */
[----:B------:R-:W-:Y:S02]  /*30d0*/  FADD R230, R99, R230 ;  /* 0x000000e663e67221 */ /* 0x000fe40000000000 */
[C---:B------:R-:W-:Y:S04]  /*30e0*/  HMMA.1688.F32.TF32 R52, R136.reuse, R100, R52 ;  /* 0x000000648834723c */ /* 0x040fe80000081034 */
[----:B------:R-:W-:Y:S01]  /*30f0*/  FADD R237, R94, R237 ;  /* 0x000000ed5eed7221 */ /* 0x000fe20000000000 */
[----:B-1----:R-:W-:Y:S01]  /*3100*/  LOP3.LUT R158, R133, 0xffffe000, RZ, 0xc0, !PT ;  /* 0xffffe000859e7812 */ /* 0x002fe200078ec0ff */
        /* <DEDUP_REMOVED lines=8> */
[----:B------:R-:W-:Y:S01]  /*3190*/  HMMA.1688.F32.TF32 R64, R136, R106, R64 ;  /* 0x0000006a8840723c */ /* 0x000fe20000081040 */
[----:B------:R-:W1:Y:S01]  /*31a0*/  LDS.128 R136, [R0+UR4+0x7080] ;  /* 0x0070800400887984 */ /* 0x000e620008000c00 */
[----:B------:R-:W-:Y:S02]  /*31b0*/  UIADD3 UR4, UR7, UR4, URZ ;  /* 0x0000000407047290 */ /* 0x000fe4000fffe03f */
[----:B------:R-:W-:Y:S01]  /*31c0*/  FADD R219, R80, R219 ;  /* 0x000000db50db7221 */ /* 0x000fe20000000000 */
[----:B------:R-:W-:Y:S01]  /*31d0*/  UIADD3 UR7, UR9, -0x4000, URZ ;  /* 0xffffc00009077890 */ /* 0x000fe2000fffe03f */
[----:B------:R-:W-:Y:S01]  /*31e0*/  FADD R220, R81, R220 ;  /* 0x000000dc51dc7221 */ /* 0x000fe20000000000 */
[----:B------:R-:W-:Y:S01]  /*31f0*/  @UP1 UIADD3 UR7, UR9, 0x2000, URZ ;  /* 0x0000200009071890 */ /* 0x000fe2000fffe03f */
[C---:B------:R-:W-:Y:S05]  /*3200*/  HMMA.1688.F32.TF32 R100, R140.reuse, R108, R36 ;  /* 0x0000006c8c64723c */ /* 0x040fea0000081024 */
[----:B------:R-:W-:Y:S01]  /*3210*/  FADD R156, R135, -R152 ;  /* 0x80000098879c7221 */ /* 0x000fe20000000000 */
[----:B------:R-:W-:Y:S01]  /*3220*/  UMOV UR9, UR7 ;  /* 0x0000000700097c82 */ /* 0x000fe20008000000 */
[----:B------:R-:W-:Y:S01]  /*3230*/  FADD R32, R164, -R32 ;  /* 0x80000020a4207221 */ /* 0x000fe20000000000 */
[C---:B------:R-:W-:Y:S04]  /*3240*/  HMMA.1688.F32.TF32 R104, R140.reuse, R110, R40 ;  /* 0x0000006e8c68723c */ /* 0x040fe80000081028 */
[----:B------:R-:W-:Y:S01]  /*3250*/  FSETP.GEU.AND P3, PT, |R32|, +INF , PT ;  /* 0x7f8000002000780b */ /* 0x000fe20003f6e200 */
[----:B------:R-:W-:Y:S01]  /*3260*/  FADD R198, R71, R198 ;  /* 0x000000c647c67221 */ /* 0x000fe20000000000 */
[C---:B------:R-:W-:Y:S01]  /*3270*/  LOP3.LUT R36, R165.reuse, 0xffffe000, RZ, 0xc0, !PT ;  /* 0xffffe000a5247812 */ /* 0x040fe200078ec0ff */
[----:B------:R-:W-:Y:S01]  /*3280*/  IMAD.MOV.U32 R71, RZ, RZ, R162 ;  /* 0x000000ffff477224 */ /* 0x000fe200078e00a2 */
[C---:B------:R-:W-:Y:S04]  /*3290*/  HMMA.1688.F32.TF32 R108, R140.reuse, R112, R44 ;  /* 0x000000708c6c723c */ /* 0x040fe8000008102c */
[----:B------:R-:W-:Y:S01]  /*32a0*/  FADD R36, R165, -R36 ;  /* 0x80000024a5247221 */ /* 0x000fe20000000000 */
[----:B------:R-:W-:Y:S01]  /*32b0*/  LOP3.LUT R42, R190, 0x2, RZ, 0xc0, !PT ;  /* 0x00000002be2a7812 */ /* 0x000fe200078ec0ff */
[----:B------:R-:W-:Y:S01]  /*32c0*/  FADD R33, R166, -R33 ;  /* 0x80000021a6217221 */ /* 0x000fe20000000000 */
[----:B------:R-:W-:Y:S01]  /*32d0*/  LOP3.LUT R43, R190, 0x8, RZ, 0xc0, !PT ;  /* 0x00000008be2b7812 */ /* 0x000fe200078ec0ff */
[C---:B------:R-:W-:Y:S03]  /*32e0*/  HMMA.1688.F32.TF32 R112, R140.reuse, R114, R48 ;  /* 0x000000728c70723c */ /* 0x040fe60000081030 */
[----:B------:R-:W-:Y:S01]  /*32f0*/  FSETP.GEU.AND P2, PT, |R33|, +INF , PT ;  /* 0x7f8000002100780b */ /* 0x000fe20003f4e200 */
[----:B------:R-:W-:Y:S01]  /*3300*/  @!P3 IMAD.IADD.U32 R32, R32, 0x1, R149 ;  /* 0x000000012020b824 */ /* 0x000fe200078e0095 */
[----:B------:R-:W-:Y:S01]  /*3310*/  FSETP.GEU.AND P3, PT, |R36|, +INF , PT ;  /* 0x7f8000002400780b */ /* 0x000fe20003f6e200 */
[----:B------:R-:W-:Y:S01]  /*3320*/  FADD R35, R162, -R35 ;  /* 0x80000023a2237221 */ /* 0x000fe20000000000 */
[----:B------:R-:W-:Y:S01]  /*3330*/  SHF.R.U32.HI R42, RZ, 0x1, R42 ;  /* 0x00000001ff2a7819 */ /* 0x000fe2000001162a */
[C---:B------:R-:W-:Y:S03]  /*3340*/  HMMA.1688.F32.TF32 R116, R140.reuse, R116, R52 ;  /* 0x000000748c74723c */ /* 0x040fe60000081034 */
[----:B------:R-:W-:Y:S01]  /*3350*/  ISETP.NE.U32.AND P5, PT, R42, RZ, PT ;  /* 0x000000ff2a00720c */ /* 0x000fe20003fa5070 */
[----:B------:R-:W-:Y:S01]  /*3360*/  IMAD.MOV.U32 R8, RZ, RZ, R134 ;  /* 0x000000ffff087224 */ /* 0x000fe200078e0086 */
[----:B------:R-:W-:Y:S01]  /*3370*/  SHF.R.U32.HI R43, RZ, 0x3, R43 ;  /* 0x00000003ff2b7819 */ /* 0x000fe2000001162b */
[----:B------:R-:W-:Y:S01]  /*3380*/  FADD R34, R160, -R34 ;  /* 0x80000022a0227221 */ /* 0x000fe20000000000 */
[----:B------:R-:W-:Y:S01]  /*3390*/  FSETP.GEU.AND P0, PT, |R35|, +INF , PT ;  /* 0x7f8000002300780b */ /* 0x000fe20003f0e200 */
[C---:B------:R-:W-:Y:S03]  /*33a0*/  HMMA.1688.F32.TF32 R120, R140.reuse, R120, R56 ;  /* 0x000000788c78723c */ /* 0x040fe60000081038 */
[----:B------:R-:W-:Y:S01]  /*33b0*/  FSETP.GEU.AND P1, PT, |R34|, +INF , PT ;  /* 0x7f8000002200780b */ /* 0x000fe20003f2e200 */
[----:B------:R-:W-:Y:S01]  /*33c0*/  FADD R215, R108, R215 ;  /* 0x000000d76cd77221 */ /* 0x000fe20000000000 */
[----:B------:R-:W-:Y:S01]  /*33d0*/  LOP3.LUT R42, R185, 0x2, RZ, 0xc0, !PT ;  /* 0x00000002b92a7812 */ /* 0x000fe200078ec0ff */
[----:B------:R-:W-:Y:S01]  /*33e0*/  FADD R216, R109, R216 ;  /* 0x000000d86dd87221 */ /* 0x000fe20000000000 */
[----:B------:R-:W-:Y:S01]  /*33f0*/  LOP3.LUT R44, R190, 0x4, RZ, 0xc0, !PT ;  /* 0x00000004be2c7812 */ /* 0x000fe200078ec0ff */
[C---:B------:R-:W-:Y:S04]  /*3400*/  HMMA.1688.F32.TF32 R124, R140.reuse, R124, R60 ;  /* 0x0000007c8c7c723c */ /* 0x040fe8000008103c */
[----:B------:R-:W-:Y:S01]  /*3410*/  IMAD.MOV.U32 R58, RZ, RZ, R148 ;  /* 0x000000ffff3a7224 */ /* 0x000fe200078e0094 */
[----:B------:R-:W-:Y:S01]  /*3420*/  SHF.R.U32.HI R42, RZ, 0x1, R42 ;  /* 0x00000001ff2a7819 */ /* 0x000fe2000001162a */
[----:B------:R-:W-:Y:S01]  /*3430*/  FADD R223, R112, R223 ;  /* 0x000000df70df7221 */ /* 0x000fe20000000000 */
[----:B------:R-:W-:Y:S01]  /*3440*/  SHF.R.U32.HI R44, RZ, 0x2, R44 ;  /* 0x00000002ff2c7819 */ /* 0x000fe2000001162c */
[----:B------:R-:W-:Y:S03]  /*3450*/  HMMA.1688.F32.TF32 R128, R140, R2, R64 ;  /* 0x000000028c80723c */ /* 0x000fe60000081040 */
[----:B------:R-:W-:Y:S01]  /*3460*/  ISETP.NE.U32.AND P4, PT, R44, RZ, PT ;  /* 0x000000ff2c00720c */ /* 0x000fe20003f85070 */
[--C-:B------:R-:W-:Y:S01]  /*3470*/  @!P2 IMAD.IADD.U32 R33, R33, 0x1, R149.reuse ;  /* 0x000000012121a824 */ /* 0x100fe200078e0095 */
[----:B-1----:R-:W-:Y:S01]  /*3480*/  MOV R24, R137 ;  /* 0x0000008900187202 */ /* 0x002fe20000000f00 */
[--C-:B------:R-:W-:Y:S01]  /*3490*/  @!P0 IMAD.IADD.U32 R35, R35, 0x1, R149.reuse ;  /* 0x0000000123238824 */ /* 0x100fe200078e0095 */
[----:B------:R-:W-:Y:S01]  /*34a0*/  MOV R3, R180 ;  /* 0x000000b400037202 */ /* 0x000fe20000000f00 */
[----:B------:R-:W-:Y:S01]  /*34b0*/  @!P1 IMAD.IADD.U32 R34, R34, 0x1, R149 ;  /* 0x0000000122229824 */ /* 0x000fe200078e0095 */
[----:B------:R-:W-:Y:S03]  /*34c0*/  LOP3.LUT R37, R167, 0xffffe000, RZ, 0xc0, !PT ;  /* 0xffffe000a7257812 */ /* 0x000fe600078ec0ff */
[----:B------:R-:W-:Y:S01]  /*34d0*/  IMAD.MOV.U32 R2, RZ, RZ, R132 ;  /* 0x000000ffff027224 */ /* 0x000fe200078e0084 */
[----:B------:R-:W-:Y:S01]  /*34e0*/  LOP3.LUT R44, R185, 0x8, RZ, 0xc0, !PT ;  /* 0x00000008b92c7812 */ /* 0x000fe200078ec0ff */
[----:B------:R-:W-:Y:S01]  /*34f0*/  IMAD.MOV.U32 R59, RZ, RZ, R188 ;  /* 0x000000ffff3b7224 */ /* 0x000fe200078e00bc */
[----:B------:R-:W-:Y:S01]  /*3500*/  LOP3.LUT R47, R190, 0x400, RZ, 0xc0, !PT ;  /* 0x00000400be2f7812 */ /* 0x000fe200078ec0ff */
[----:B------:R-:W-:Y:S01]  /*3510*/  FADD R224, R113, R224 ;  /* 0x000000e071e07221 */ /* 0x000fe20000000000 */
[----:B------:R-:W-:Y:S01]  /*3520*/  SHF.R.U32.HI R45, RZ, 0x3, R44 ;  /* 0x00000003ff2d7819 */ /* 0x000fe2000001162c */
[----:B------:R-:W-:Y:S01]  /*3530*/  FADD R225, R114, R225 ;  /* 0x000000e172e17221 */ /* 0x000fe20000000000 */
[C---:B------:R-:W-:Y:S02]  /*3540*/  HMMA.1688.F32.TF32 R4, R32.reuse, R2, RZ ;  /* 0x000000022004723c */ /* 0x040fe400000810ff */
[----:B------:R-:W-:Y:S01]  /*3550*/  FADD R226, R115, R226 ;  /* 0x000000e273e27221 */ /* 0x000fe20000000000 */
[----:B------:R-:W-:Y:S01]  /*3560*/  SHF.R.U32.HI R52, RZ, 0xa, R47 ;  /* 0x0000000aff347819 */ /* 0x000fe2000001162f */
[----:B------:R-:W-:Y:S01]  /*3570*/  FADD R217, R110, R217 ;  /* 0x000000d96ed97221 */ /* 0x000fe20000000000 */
[----:B------:R-:W-:Y:S01]  /*3580*/  LOP3.LUT R44, R190, 0x100, RZ, 0xc0, !PT ;  /* 0x00000100be2c7812 */ /* 0x000fe200078ec0ff */
[----:B------:R-:W-:Y:S01]  /*3590*/  FADD R218, R111, R218 ;  /* 0x000000da6fda7221 */ /* 0x000fe20000000000 */
[----:B------:R-:W-:Y:S01]  /*35a0*/  LOP3.LUT R50, R185, 0x100, RZ, 0xc0, !PT ;  /* 0x00000100b9327812 */ /* 0x000fe200078ec0ff */
[C---:B------:R-:W-:Y:S01]  /*35b0*/  HMMA.1688.F32.TF32 R8, R32.reuse, R8, RZ ;  /* 0x000000082008723c */ /* 0x040fe200000810ff */
[----:B------:R-:W-:Y:S03]  /*35c0*/  MOV R2, R136 ;  /* 0x0000008800027202 */ /* 0x000fe60000000f00 */
[----:B------:R-:W-:Y:S01]  /*35d0*/  IMAD.MOV.U32 R3, RZ, RZ, R176 ;  /* 0x000000ffff037224 */ /* 0x000fe200078e00b0 */
[----:B------:R-:W-:Y:S01]  /*35e0*/  SHF.R.U32.HI R192, RZ, 0x8, R44 ;  /* 0x00000008ffc07819 */ /* 0x000fe2000001162c */
[----:B------:R-:W-:Y:S01]  /*35f0*/  @!P3 IMAD.IADD.U32 R36, R36, 0x1, R149 ;  /* 0x000000012424b824 */ /* 0x000fe200078e0095 */
[----:B------:R-:W-:Y:S01]  /*3600*/  ISETP.NE.U32.AND P3, PT, R43, RZ, PT ;  /* 0x000000ff2b00720c */ /* 0x000fe20003f65070 */
[----:B------:R-:W-:Y:S01]  /*3610*/  IMAD.MOV.U32 R43, RZ, RZ, R186 ;  /* 0x000000ffff2b7224 */ /* 0x000fe200078e00ba */
[----:B------:R-:W-:Y:S02]  /*3620*/  SHF.R.U32.HI R55, RZ, 0x8, R50 ;  /* 0x00000008ff377819 */ /* 0x000fe40000011632 */
[C---:B------:R-:W-:Y:S01]  /*3630*/  HMMA.1688.F32.TF32 R12, R32.reuse, R2, RZ ;  /* 0x00000002200c723c */ /* 0x040fe200000810ff */
[----:B------:R-:W-:Y:S01]  /*3640*/  IMAD.MOV.U32 R16, RZ, RZ, R138 ;  /* 0x000000ffff107224 */ /* 0x000fe200078e008a */
[----:B------:R-:W-:Y:S01]  /*3650*/  LOP3.LUT R54, R185, 0x200, RZ, 0xc0, !PT ;  /* 0x00000200b9367812 */ /* 0x000fe200078ec0ff */
[----:B------:R-:W-:Y:S01]  /*3660*/  FADD R37, R167, -R37 ;  /* 0x80000025a7257221 */ /* 0x000fe20000000000 */
[----:B------:R-:W-:Y:S01]  /*3670*/  LOP3.LUT R60, R185, 0x400, RZ, 0xc0, !PT ;  /* 0x00000400b93c7812 */ /* 0x000fe200078ec0ff */
[----:B------:R-:W-:Y:S01]  /*3680*/  IMAD.MOV.U32 R41, RZ, RZ, R181 ;  /* 0x000000ffff297224 */ /* 0x000fe200078e00b5 */
[----:B------:R-:W-:Y:S01]  /*3690*/  SHF.R.U32.HI R61, RZ, 0x9, R54 ;  /* 0x00000009ff3d7819 */ /* 0x000fe20000011636 */
[----:B------:R-:W-:Y:S01]  /*36a0*/  IMAD.MOV.U32 R44, RZ, RZ, R136 ;  /* 0x000000ffff2c7224 */ /* 0x000fe200078e0088 */
[C---:B------:R-:W-:Y:S01]  /*36b0*/  HMMA.1688.F32.TF32 R16, R32.reuse, R16, RZ ;  /* 0x000000102010723c */ /* 0x040fe200000810ff */
[----:B------:R-:W-:Y:S01]  /*36c0*/  IMAD.MOV.U32 R2, RZ, RZ, R139 ;  /* 0x000000ffff027224 */ /* 0x000fe200078e008b */
[----:B------:R-:W-:Y:S02]  /*36d0*/  FSETP.GEU.AND P2, PT, |R37|, +INF , PT ;  /* 0x7f8000002500780b */ /* 0x000fe40003f4e200 */
[----:B------:R-:W-:Y:S01]  /*36e0*/  IMAD.MOV.U32 R3, RZ, RZ, R179 ;  /* 0x000000ffff037224 */ /* 0x000fe200078e00b3 */
[----:B------:R-:W-:Y:S01]  /*36f0*/  SHF.R.U32.HI R60, RZ, 0xa, R60 ;  /* 0x0000000aff3c7819 */ /* 0x000fe2000001163c */
[----:B------:R-:W-:Y:S01]  /*3700*/  IMAD.MOV.U32 R49, RZ, RZ, R178 ;  /* 0x000000ffff317224 */ /* 0x000fe200078e00b2 */
[----:B------:R-:W-:Y:S01]  /*3710*/  LOP3.LUT R140, R152, 0x80000000, RZ, 0x3c, !PT ;  /* 0x80000000988c7812 */ /* 0x000fe200078e3cff */
[----:B------:R-:W-:Y:S01]  /*3720*/  IMAD.MOV.U32 R25, RZ, RZ, R177 ;  /* 0x000000ffff197224 */ /* 0x000fe200078e00b1 */
[----:B------:R-:W-:Y:S02]  /*3730*/  LOP3.LUT R39, R163, 0xffffe000, RZ, 0xc0, !PT ;  /* 0xffffe000a3277812 */ /* 0x000fe400078ec0ff */
[C---:B------:R-:W-:Y:S01]  /*3740*/  HMMA.1688.F32.TF32 R20, R32.reuse, R2, RZ ;  /* 0x000000022014723c */ /* 0x040fe200000810ff */
[----:B------:R-:W-:Y:S01]  /*3750*/  LOP3.LUT R38, R161, 0xffffe000, RZ, 0xc0, !PT ;  /* 0xffffe000a1267812 */ /* 0x000fe200078ec0ff */
[----:B------:R-:W-:Y:S01]  /*3760*/  IMAD.MOV.U32 R56, RZ, RZ, R137 ;  /* 0x000000ffff387224 */ /* 0x000fe200078e0089 */
[----:B------:R-:W-:Y:S01]  /*3770*/  LOP3.LUT R141, R157, 0x80000000, RZ, 0x3c, !PT ;  /* 0x800000009d8d7812 */ /* 0x000fe200078e3cff */
[----:B------:R-:W-:Y:S01]  /*3780*/  FADD R39, R163, -R39 ;  /* 0x80000027a3277221 */ /* 0x000fe20000000000 */
[----:B------:R-:W-:Y:S01]  /*3790*/  LOP3.LUT R143, R155, 0x80000000, RZ, 0x3c, !PT ;  /* 0x800000009b8f7812 */ /* 0x000fe200078e3cff */
[----:B------:R-:W-:Y:S01]  /*37a0*/  FADD R38, R161, -R38 ;  /* 0x80000026a1267221 */ /* 0x000fe20000000000 */
[----:B------:R-:W-:Y:S01]  /*37b0*/  LOP3.LUT R154, R137, 0xffffe000, RZ, 0xc0, !PT ;  /* 0xffffe000899a7812 */ /* 0x000fe200078ec0ff */
[C---:B------:R-:W-:Y:S01]  /*37c0*/  HMMA.1688.F32.TF32 R24, R32.reuse, R24, RZ ;  /* 0x000000182018723c */ /* 0x040fe200000810ff */
[----:B------:R-:W-:Y:S01]  /*37d0*/  IMAD.MOV.U32 R2, RZ, RZ, R135 ;  /* 0x000000ffff027224 */ /* 0x000fe200078e0087 */
[----:B------:R-:W-:Y:S02]  /*37e0*/  FSETP.GEU.AND P0, PT, |R39|, +INF , PT ;  /* 0x7f8000002700780b */ /* 0x000fe40003f0e200 */
[----:B------:R-:W-:Y:S01]  /*37f0*/  IMAD.MOV.U32 R3, RZ, RZ, R183 ;  /* 0x000000ffff037224 */ /* 0x000fe200078e00b7 */
[----:B------:R-:W-:Y:S01]  /*3800*/  FSETP.GEU.AND P1, PT, |R38|, +INF , PT ;  /* 0x7f8000002600780b */ /* 0x000fe20003f2e200 */
[----:B------:R-:W-:Y:S01]  /*3810*/  @!P2 IMAD.IADD.U32 R37, R37, 0x1, R149 ;  /* 0x000000012525a824 */ /* 0x000fe200078e0095 */
[----:B------:R-:W-:Y:S01]  /*3820*/  ISETP.NE.U32.AND P2, PT, R42, RZ, PT ;  /* 0x000000ff2a00720c */ /* 0x000fe20003f45070 */
[----:B------:R-:W-:Y:S01]  /*3830*/  FADD R157, R183, -R157 ;  /* 0x8000009db79d7221 */ /* 0x000fe20000000000 */
[----:B------:R-:W-:Y:S02]  /*3840*/  MOV R42, R146 ;  /* 0x00000092002a7202 */ /* 0x000fe40000000f00 */
[C---:B------:R-:W-:Y:S01]  /*3850*/  HMMA.1688.F32.TF32 R28, R32.reuse, R2, RZ ;  /* 0x00000002201c723c */ /* 0x040fe200000810ff */
[----:B------:R-:W-:Y:S01]  /*3860*/  MOV R40, R133 ;  /* 0x0000008500287202 */ /* 0x000fe20000000f00 */
[----:B------:R-:W-:Y:S01]  /*3870*/  FADD R155, R177, -R155 ;  /* 0x8000009bb19b7221 */ /* 0x000fe20000000000 */
[----:B------:R-:W-:Y:S01]  /*3880*/  LOP3.LUT R65, R174, 0xffffe000, RZ, 0xc0, !PT ;  /* 0xffffe000ae417812 */ /* 0x000fe200078ec0ff */
[----:B------:R-:W-:Y:S01]  /*3890*/  @!P0 IMAD.IADD.U32 R39, R39, 0x1, R149 ;  /* 0x0000000127278824 */ /* 0x000fe200078e0095 */
[----:B------:R-:W-:Y:S01]  /*38a0*/  LOP3.LUT P0, RZ, R190, 0x1, RZ, 0xc0, !PT ;  /* 0x00000001beff7812 */ /* 0x000fe2000780c0ff */
[----:B------:R-:W-:Y:S01]  /*38b0*/  IMAD.MOV.U32 R57, RZ, RZ, R177 ;  /* 0x000000ffff397224 */ /* 0x000fe200078e00b1 */
[----:B------:R-:W-:Y:S01]  /*38c0*/  LOP3.LUT R2, R158, 0x80000000, RZ, 0x3c, !PT ;  /* 0x800000009e027812 */ /* 0x000fe200078e3cff */
[----:B------:R-:W-:Y:S01]  /*38d0*/  HMMA.1688.F32.TF32 R32, R32, R40, RZ ;  /* 0x000000282020723c */ /* 0x000fe200000810ff */
[----:B------:R-:W-:Y:S03]  /*38e0*/  @!P1 IMAD.IADD.U32 R38, R38, 0x1, R149 ;  /* 0x0000000126269824 */ /* 0x000fe600078e0095 */
[----:B------:R-:W-:Y:S01]  /*38f0*/  LOP3.LUT R3, R159, 0x80000000, RZ, 0x3c, !PT ;  /* 0x800000009f037812 */ /* 0x000fe200078e3cff */
[----:B------:R-:W-:Y:S01]  /*3900*/  FADD R158, R133, -R158 ;  /* 0x8000009e859e7221 */ /* 0x000fe20000000000 */
[----:B------:R-:W-:Y:S01]  /*3910*/  LOP3.LUT R66, R168, 0xffffe000, RZ, 0xc0, !PT ;  /* 0xffffe000a8427812 */ /* 0x000fe200078ec0ff */
[----:B------:R-:W-:Y:S01]  /*3920*/  FADD R65, R174, -R65 ;  /* 0x80000041ae417221 */ /* 0x000fe20000000000 */
[----:B------:R-:W-:Y:S01]  /*3930*/  LOP3.LUT R142, R154, 0x80000000, RZ, 0x3c, !PT ;  /* 0x800000009a8e7812 */ /* 0x000fe200078e3cff */
[----:B------:R-:W-:Y:S01]  /*3940*/  FADD R154, R137, -R154 ;  /* 0x8000009a899a7221 */ /* 0x000fe20000000000 */
[----:B------:R-:W-:Y:S01]  /*3950*/  @!PT LDS RZ, [RZ] ;  /* 0x00000000fffff984 */ /* 0x000fe20000000800 */
[----:B------:R-:W-:Y:S01]  /*3960*/  @!PT LDS RZ, [RZ] ;  /* 0x00000000fffff984 */ /* 0x000fe20000000800 */
[----:B------:R-:W-:Y:S01]  /*3970*/  @!PT LDS RZ, [RZ] ;  /* 0x00000000fffff984 */ /* 0x000fe20000000800 */
[----:B------:R1:W-:Y:S01]  /*3980*/  @P0 LDGSTS.E.LTC128B.64 [R184], [R42.64] ;  /* 0x000000002ab80fae */ /* 0x0003e2000b921b4e */
[C---:B------:R-:W-:Y:S05]  /*3990*/  HMMA.1688.F32.TF32 R4, R36.reuse, R2, R4 ;  /* 0x000000022404723c */ /* 0x040fea0000081004 */
[----:B------:R1:W-:Y:S01]  /*39a0*/  @P5 LDGSTS.E.LTC128B.64 [R184+0x80], [R42.64+0x80] ;  /* 0x000800802ab85fae */ /* 0x0003e2000b921b4e */
[----:B------:R-:W-:Y:S01]  /*39b0*/  ISETP.NE.U32.AND P5, PT, R52, RZ, PT ;  /* 0x000000ff3400720c */ /* 0x000fe20003fa5070 */
[----:B------:R-:W-:Y:S01]  /*39c0*/  FADD R66, R168, -R66 ;  /* 0x80000042a8427221 */ /* 0x000fe20000000000 */
[C---:B------:R-:W-:Y:S03]  /*39d0*/  HMMA.1688.F32.TF32 R8, R36.reuse, R140, R8 ;  /* 0x0000008c2408723c */ /* 0x040fe60000081008 */
[----:B------:R1:W-:Y:S01]  /*39e0*/  @P4 LDGSTS.E.LTC128B.64 [R184+0x100], [R42.64+0x100] ;  /* 0x001001002ab84fae */ /* 0x0003e2000b921b4e */
[----:B------:R-:W-:Y:S01]  /*39f0*/  LOP3.LUT R147, R139, 0xffffe000, RZ, 0xc0, !PT ;  /* 0xffffe0008b937812 */ /* 0x000fe200078ec0ff */
[----:B------:R-:W-:Y:S01]  /*3a00*/  FADD R159, R181, -R159 ;  /* 0x8000009fb59f7221 */ /* 0x000fe20000000000 */
[----:B------:R-:W-:Y:S01]  /*3a10*/  IADD3 R188, P4, R58, c[0x0][0x1b8], RZ ;  /* 0x00006e003abc7a10 */ /* 0x000fe20007f9e0ff */
[----:B------:R-:W-:Y:S01]  /*3a20*/  IMAD.MOV.U32 R41, RZ, RZ, R178 ;  /* 0x000000ffff297224 */ /* 0x000fe200078e00b2 */
[C---:B------:R-:W-:Y:S01]  /*3a30*/  HMMA.1688.F32.TF32 R12, R36.reuse, R142, R12 ;  /* 0x0000008e240c723c */ /* 0x040fe2000008100c */
[----:B------:R1:W-:Y:S02]  /*3a40*/  @P3 LDGSTS.E.LTC128B.64 [R184+0x180], [R42.64+0x180] ;  /* 0x001801802ab83fae */ /* 0x0003e4000b921b4e */
[----:B------:R-:W-:Y:S01]  /*3a50*/  FSETP.GEU.AND P1, PT, |R65|, +INF , PT ;  /* 0x7f8000004100780b */ /* 0x000fe20003f2e200 */
[----:B------:R-:W-:Y:S01]  /*3a60*/  IMAD.MOV.U32 R52, RZ, RZ, R139 ;  /* 0x000000ffff347224 */ /* 0x000fe200078e008b */
[----:B------:R-:W-:Y:S01]  /*3a70*/  LOP3.LUT R144, R147, 0x80000000, RZ, 0x3c, !PT ;  /* 0x8000000093907812 */ /* 0x000fe200078e3cff */
[----:B------:R-:W-:Y:S01]  /*3a80*/  FADD R152, R139, -R147 ;  /* 0x800000938b987221 */ /* 0x000fe20000000000 */
[----:B------:R-:W-:Y:S01]  /*3a90*/  LOP3.LUT P3, RZ, R185, 0x1, RZ, 0xc0, !PT ;  /* 0x00000001b9ff7812 */ /* 0x000fe2000786c0ff */
[----:B------:R-:W-:Y:S01]  /*3aa0*/  FADD R195, R68, R195 ;  /* 0x000000c344c37221 */ /* 0x000fe20000000000 */
[----:B------:R-:W-:Y:S02]  /*3ab0*/  IADD3.X R189, R59, c[0x0][0x1bc], RZ, P4, !PT ;  /* 0x00006f003bbd7a10 */ /* 0x000fe400027fe4ff */
[----:B------:R-:W-:Y:S01]  /*3ac0*/  FSETP.GEU.AND P0, PT, |R66|, +INF , PT ;  /* 0x7f8000004200780b */ /* 0x000fe20003f0e200 */
[C---:B------:R-:W-:Y:S03]  /*3ad0*/  HMMA.1688.F32.TF32 R16, R36.reuse, R144, R16 ;  /* 0x000000902410723c */ /* 0x040fe60000081010 */
[-C--:B------:R-:W-:Y:S01]  /*3ae0*/  MOV R40, R138.reuse ;  /* 0x0000008a00287202 */ /* 0x080fe20000000f00 */
[----:B------:R-:W-:Y:S01]  /*3af0*/  @!P1 IMAD.IADD.U32 R65, R65, 0x1, R149 ;  /* 0x0000000141419824 */ /* 0x000fe200078e0095 */
[----:B------:R-:W-:Y:S01]  /*3b00*/  LOP3.LUT R67, R170, 0xffffe000, RZ, 0xc0, !PT ;  /* 0xffffe000aa437812 */ /* 0x000fe200078ec0ff */
[----:B------:R-:W-:Y:S01]  /*3b10*/  IMAD.MOV.U32 R68, RZ, RZ, R133 ;  /* 0x000000ffff447224 */ /* 0x000fe200078e0085 */
[----:B------:R-:W-:Y:S01]  /*3b20*/  MOV R48, R138 ;  /* 0x0000008a00307202 */ /* 0x000fe20000000f00 */
[----:B------:R1:W-:Y:S01]  /*3b30*/  @P3 LDGSTS.E.LTC128B.64 [R184+0x6000], [R58.64] ;  /* 0x060000003ab83fae */ /* 0x0003e2000b921b4e */
[----:B------:R-:W-:Y:S01]  /*3b40*/  ISETP.NE.U32.AND P3, PT, R55, RZ, PT ;  /* 0x000000ff3700720c */ /* 0x000fe20003f65070 */
[C---:B------:R-:W-:Y:S03]  /*3b50*/  HMMA.1688.F32.TF32 R20, R36.reuse, R40, R20 ;  /* 0x000000282414723c */ /* 0x040fe60000081014 */
[----:B------:R-:W-:Y:S01]  /*3b60*/  LOP3.LUT R64, R172, 0xffffe000, RZ, 0xc0, !PT ;  /* 0xffffe000ac407812 */ /* 0x000fe200078ec0ff */
[----:B------:R-:W-:Y:S01]  /*3b70*/  FADD R67, R170, -R67 ;  /* 0x80000043aa437221 */ /* 0x000fe20000000000 */
[----:B------:R1:W-:Y:S01]  /*3b80*/  @P2 LDGSTS.E.LTC128B.64 [R184+0x6080], [R58.64+0x80] ;  /* 0x060800803ab82fae */ /* 0x0003e2000b921b4e */
[----:B------:R-:W-:Y:S01]  /*3b90*/  @!P0 IMAD.IADD.U32 R66, R66, 0x1, R149 ;  /* 0x0000000142428824 */ /* 0x000fe200078e0095 */
[-C--:B------:R-:W-:Y:S01]  /*3ba0*/  MOV R41, R176.reuse ;  /* 0x000000b000297202 */ /* 0x080fe20000000f00 */
[----:B------:R-:W-:Y:S01]  /*3bb0*/  IMAD.MOV.U32 R40, RZ, RZ, R136 ;  /* 0x000000ffff287224 */ /* 0x000fe200078e0088 */
[----:B------:R-:W-:Y:S02]  /*3bc0*/  ISETP.NE.U32.AND P0, PT, R45, RZ, PT ;  /* 0x000000ff2d00720c */ /* 0x000fe40003f05070 */
[----:B------:R-:W-:Y:S01]  /*3bd0*/  ISETP.NE.U32.AND P2, PT, R61, RZ, PT ;  /* 0x000000ff3d00720c */ /* 0x000fe20003f45070 */
[----:B------:R-:W-:Y:S01]  /*3be0*/  FADD R64, R172, -R64 ;  /* 0x80000040ac407221 */ /* 0x000fe20000000000 */
[----:B------:R-:W-:Y:S01]  /*3bf0*/  MOV R45, R176 ;  /* 0x000000b0002d7202 */ /* 0x000fe20000000f00 */
[----:B------:R-:W-:Y:S01]  /*3c00*/  IMAD.MOV.U32 R61, RZ, RZ, R183 ;  /* 0x000000ffff3d7224 */ /* 0x000fe200078e00b7 */
[C---:B------:R-:W-:Y:S02]  /*3c10*/  HMMA.1688.F32.TF32 R24, R36.reuse, R40, R24 ;  /* 0x000000282418723c */ /* 0x040fe40000081018 */
[----:B------:R-:W-:Y:S01]  /*3c20*/  FSETP.GEU.AND P6, PT, |R64|, +INF , PT ;  /* 0x7f8000004000780b */ /* 0x000fe20003fce200 */
[----:B------:R-:W-:Y:S01]  /*3c30*/  FADD R196, R69, R196 ;  /* 0x000000c445c47221 */ /* 0x000fe20000000000 */
[C---:B------:R-:W-:Y:S01]  /*3c40*/  LOP3.LUT R148, R173.reuse, 0xffffe000, RZ, 0xc0, !PT ;  /* 0xffffe000ad947812 */ /* 0x040fe200078ec0ff */
[----:B------:R-:W-:Y:S01]  /*3c50*/  FADD R203, R72, R203 ;  /* 0x000000cb48cb7221 */ /* 0x000fe20000000000 */
[----:B------:R-:W-:Y:S01]  /*3c60*/  MOV R53, R179 ;  /* 0x000000b300357202 */ /* 0x000fe20000000f00 */
[----:B------:R-:W-:Y:S01]  /*3c70*/  IMAD.MOV.U32 R40, RZ, RZ, R134 ;  /* 0x000000ffff287224 */ /* 0x000fe200078e0086 */
[----:B------:R-:W-:Y:S01]  /*3c80*/  MOV R69, R181 ;  /* 0x000000b500457202 */ /* 0x000fe20000000f00 */
[----:B------:R-:W-:Y:S03]  /*3c90*/  IMAD.MOV.U32 R41, RZ, RZ, R182 ;  /* 0x000000ffff297224 */ /* 0x000fe600078e00b6 */
[----:B------:R-:W-:Y:S01]  /*3ca0*/  FADD R148, R173, -R148 ;  /* 0x80000094ad947221 */ /* 0x000fe20000000000 */
[----:B------:R-:W-:Y:S01]  /*3cb0*/  LOP3.LUT R146, R132, 0xffffe000, RZ, 0xc0, !PT ;  /* 0xffffe00084927812 */ /* 0x000fe200078ec0ff */
[----:B--2---:R-:W-:Y:S01]  /*3cc0*/  FADD R77, R86, R77 ;  /* 0x0000004d564d7221 */ /* 0x004fe20000000000 */
[----:B------:R-:W-:Y:S01]  /*3cd0*/  LOP3.LUT R72, R136, 0xffffe000, RZ, 0xc0, !PT ;  /* 0xffffe00088487812 */ /* 0x000fe200078ec0ff */
[C---:B------:R-:W-:Y:S02]  /*3ce0*/  HMMA.1688.F32.TF32 R28, R36.reuse, R40, R28 ;  /* 0x00000028241c723c */ /* 0x040fe4000008101c */
[----:B------:R-:W-:Y:S01]  /*3cf0*/  @!P6 IMAD.IADD.U32 R64, R64, 0x1, R149 ;  /* 0x000000014040e824 */ /* 0x000fe200078e0095 */
[----:B------:R-:W-:Y:S01]  /*3d00*/  FSETP.GEU.AND P6, PT, |R67|, +INF , PT ;  /* 0x7f8000004300780b */ /* 0x000fe20003fce200 */
[----:B------:R-:W-:Y:S01]  /*3d10*/  FADD R146, R132, -R146 ;  /* 0x8000009284927221 */ /* 0x000fe20000000000 */
[----:B------:R-:W-:Y:S01]  /*3d20*/  LOP3.LUT R147, R180, 0xffffe000, RZ, 0xc0, !PT ;  /* 0xffffe000b4937812 */ /* 0x000fe200078ec0ff */
[----:B------:R-:W-:Y:S01]  /*3d30*/  FADD R72, R136, -R72 ;  /* 0x8000004888487221 */ /* 0x000fe20000000000 */
[----:B------:R-:W-:Y:S01]  /*3d40*/  LOP3.LUT R40, R185, 0x4, RZ, 0xc0, !PT ;  /* 0x00000004b9287812 */ /* 0x000fe200078ec0ff */
[----:B------:R-:W-:Y:S01]  /*3d50*/  FADD R204, R73, R204 ;  /* 0x000000cc49cc7221 */ /* 0x000fe20000000000 */
[----:B------:R-:W-:Y:S01]  /*3d60*/  MOV R41, R180 ;  /* 0x000000b400297202 */ /* 0x000fe20000000f00 */
[----:B------:R-:W-:Y:S02]  /*3d70*/  STL [R1], R77 ;  /* 0x0000004d01007387 */ /* 0x000fe40000100800 */
[----:B------:R-:W-:Y:S01]  /*3d80*/  SHF.R.U32.HI R46, RZ, 0x2, R40 ;  /* 0x00000002ff2e7819 */ /* 0x000fe20000011628 */
[----:B------:R-:W-:Y:S01]  /*3d90*/  IMAD.MOV.U32 R40, RZ, RZ, R132 ;  /* 0x000000ffff287224 */ /* 0x000fe200078e0084 */
[----:B------:R-:W2:Y:S01]  /*3da0*/  LDL.LU R83, [R1+0x10] ;  /* 0x0000100001537983 */ /* 0x000ea20000300800 */
[----:B---3--:R-:W-:Y:S01]  /*3db0*/  FADD R76, R87, R76 ;  /* 0x0000004c574c7221 */ /* 0x008fe20000000000 */
[----:B------:R-:W-:Y:S01]  /*3dc0*/  ISETP.NE.U32.AND P1, PT, R46, RZ, PT ;  /* 0x000000ff2e00720c */ /* 0x000fe20003f25070 */
[----:B----4-:R-:W-:Y:S01]  /*3dd0*/  FADD R85, R116, R85 ;  /* 0x0000005574557221 */ /* 0x010fe20000000000 */
[----:B------:R-:W-:Y:S01]  /*3de0*/  LOP3.LUT R46, R190, 0x800, RZ, 0xc0, !PT ;  /* 0x00000800be2e7812 */ /* 0x000fe200078ec0ff */
[----:B------:R-:W-:Y:S01]  /*3df0*/  @!P6 IMAD.IADD.U32 R67, R67, 0x1, R149 ;  /* 0x000000014343e824 */ /* 0x000fe200078e0095 */
[----:B------:R-:W-:Y:S01]  /*3e00*/  HMMA.1688.F32.TF32 R32, R36, R40, R32 ;  /* 0x000000282420723c */ /* 0x000fe20000081020 */
[----:B------:R3:W-:Y:S01]  /*3e10*/  STL [R1+0x4], R76 ;  /* 0x0000044c01007387 */ /* 0x0007e20000100800 */
[----:B------:R-:W-:Y:S01]  /*3e20*/  IADD3 R186, P6, R42, c[0x0][0x188], RZ ;  /* 0x000062002aba7a10 */ /* 0x000fe20007fde0ff */
[----:B------:R-:W-:Y:S01]  /*3e30*/  FADD R147, R180, -R147 ;  /* 0x80000093b4937221 */ /* 0x000fe20000000000 */
[----:B------:R-:W-:Y:S01]  /*3e40*/  LOP3.LUT R149, R175, 0xffffe000, RZ, 0xc0, !PT ;  /* 0xffffe000af957812 */ /* 0x000fe200078ec0ff */
[----:B------:R-:W4:Y:S01]  /*3e50*/  LDL.LU R82, [R1+0x14] ;  /* 0x0000140001527983 */ /* 0x000f220000300800 */
[----:B------:R-:W-:Y:S01]  /*3e60*/  IADD3.X R187, R43, c[0x0][0x18c], RZ, P6, !PT ;  /* 0x000063002bbb7a10 */ /* 0x000fe200037fe4ff */
[----:B------:R-:W-:Y:S01]  /*3e70*/  IMAD.MOV.U32 R36, RZ, RZ, R132 ;  /* 0x000000ffff247224 */ /* 0x000fe200078e0084 */
[----:B------:R-:W-:Y:S01]  /*3e80*/  LOP3.LUT R38, R190, 0x200, RZ, 0xc0, !PT ;  /* 0x00000200be267812 */ /* 0x000fe200078ec0ff */
[----:B------:R-:W-:Y:S01]  /*3e90*/  IMAD.MOV.U32 R37, RZ, RZ, R180 ;  /* 0x000000ffff257224 */ /* 0x000fe200078e00b4 */
[----:B------:R3:W-:Y:S01]  /*3ea0*/  @P1 LDGSTS.E.LTC128B.64 [R184+0x6100], [R58.64+0x100] ;  /* 0x061001003ab81fae */ /* 0x0007e2000b921b4e */
[----:B------:R-:W-:Y:S01]  /*3eb0*/  ISETP.NE.U32.AND P1, PT, R60, RZ, PT ;  /* 0x000000ff3c00720c */ /* 0x000fe20003f25070 */
[----:B------:R-:W-:Y:S01]  /*3ec0*/  IMAD.MOV.U32 R41, RZ, RZ, R182 ;  /* 0x000000ffff297224 */ /* 0x000fe200078e00b6 */
[----:B------:R-:W-:Y:S01]  /*3ed0*/  SHF.R.U32.HI R38, RZ, 0x9, R38 ;  /* 0x00000009ff267819 */ /* 0x000fe20000011626 */
[----:B------:R-:W-:Y:S01]  /*3ee0*/  FADD R149, R175, -R149 ;  /* 0x80000095af957221 */ /* 0x000fe20000000000 */
[----:B------:R-:W-:Y:S01]  /*3ef0*/  MOV R40, R134 ;  /* 0x0000008600287202 */ /* 0x000fe20000000f00 */
[----:B------:R3:W-:Y:S01]  /*3f00*/  @P0 LDGSTS.E.LTC128B.64 [R184+0x6180], [R58.64+0x180] ;  /* 0x061801803ab80fae */ /* 0x0007e2000b921b4e */
[----:B------:R-:W-:Y:S01]  /*3f10*/  ISETP.NE.U32.AND P6, PT, R38, RZ, PT ;  /* 0x000000ff2600720c */ /* 0x000fe20003fc5070 */
[----:B-----5:R-:W-:Y:S01]  /*3f20*/  FADD R84, R117, R84 ;  /* 0x0000005475547221 */ /* 0x020fe20000000000 */
[C---:B------:R-:W-:Y:S02]  /*3f30*/  HMMA.1688.F32.TF32 R36, R64.reuse, R36, RZ ;  /* 0x000000244024723c */ /* 0x040fe400000810ff */
[----:B------:R-:W-:Y:S01]  /*3f40*/  P2R R191, PR, RZ, 0x40 ;  /* 0x00000040ffbf7803 */ /* 0x000fe20000000000 */
[----:B------:R-:W-:Y:S01]  /*3f50*/  STL [R1+0x8], R85 ;  /* 0x0000085501007387 */ /* 0x000fe20000100800 */
[----:B------:R-:W-:Y:S01]  /*3f60*/  FSETP.GEU.AND P0, PT, |R148|, +INF , PT ;  /* 0x7f8000009400780b */ /* 0x000fe20003f0e200 */
[----:B------:R-:W-:Y:S01]  /*3f70*/  FADD R241, R126, R241 ;  /* 0x000000f17ef17221 */ /* 0x000fe20000000000 */
[----:B------:R-:W-:Y:S01]  /*3f80*/  ISETP.NE.U32.AND P6, PT, R192, RZ, PT ;  /* 0x000000ffc000720c */ /* 0x000fe20003fc5070 */
[----:B------:R-:W-:Y:S01]  /*3f90*/  STL [R1+0xc], R84 ;  /* 0x00000c5401007387 */ /* 0x000fe20000100800 */
[C---:B-1----:R-:W-:Y:S01]  /*3fa0*/  HMMA.1688.F32.TF32 R40, R64.reuse, R40, RZ ;  /* 0x000000284028723c */ /* 0x042fe200000810ff */
[----:B------:R-:W-:Y:S03]  /*3fb0*/  SHF.R.U32.HI R51, RZ, 0xb, R46 ;  /* 0x0000000bff337819 */ /* 0x000fe6000001162e */
[----:B------:R-:W-:Y:S01]  /*3fc0*/  LOP3.LUT R73, R176, 0xffffe000, RZ, 0xc0, !PT ;  /* 0xffffe000b0497812 */ /* 0x000fe200078ec0ff */
[----:B------:R-:W-:Y:S01]  /*3fd0*/  IMAD.MOV.U32 R192, RZ, RZ, 0x1000 ;  /* 0x00001000ffc07424 */ /* 0x000fe200078e00ff */
[----:B------:R-:W-:Y:S01]  /*3fe0*/  ISETP.NE.U32.AND P4, PT, R51, RZ, PT ;  /* 0x000000ff3300720c */ /* 0x000fe20003f85070 */
[----:B------:R-:W-:Y:S01]  /*3ff0*/  FADD R199, R100, R199 ;  /* 0x000000c764c77221 */ /* 0x000fe20000000000 */
[C---:B------:R-:W-:Y:S01]  /*4000*/  HMMA.1688.F32.TF32 R44, R64.reuse, R44, RZ ;  /* 0x0000002c402c723c */ /* 0x040fe200000810ff */
[----:B------:R-:W-:Y:S01]  /*4010*/  @!P0 IMAD.IADD.U32 R148, R148, 0x1, R70 ;  /* 0x0000000194948824 */ /* 0x000fe200078e0046 */
[----:B------:R-:W-:Y:S01]  /*4020*/  FSETP.GEU.AND P0, PT, |R149|, +INF , PT ;  /* 0x7f8000009500780b */ /* 0x000fe20003f0e200 */
[----:B------:R1:W-:Y:S01]  /*4030*/  @P6 LDGSTS.E.LTC128B.64 [R184+0x1000], [R186.64] ;  /* 0x01000000bab86fae */ /* 0x0003e2000b921b4e */
[----:B------:R-:W-:Y:S01]  /*4040*/  ISETP.NE.AND P6, PT, R191, RZ, PT ;  /* 0x000000ffbf00720c */ /* 0x000fe20003fc5270 */
[----:B------:R-:W-:Y:S01]  /*4050*/  FADD R73, R176, -R73 ;  /* 0x80000049b0497221 */ /* 0x000fe20000000000 */
[----:B------:R-:W-:Y:S01]  /*4060*/  MOV R60, R135 ;  /* 0x00000087003c7202 */ /* 0x000fe20000000f00 */
[----:B------:R-:W-:Y:S01]  /*4070*/  FADD R200, R101, R200 ;  /* 0x000000c865c87221 */ /* 0x000fe20000000000 */
[C---:B------:R-:W-:Y:S01]  /*4080*/  HMMA.1688.F32.TF32 R48, R64.reuse, R48, RZ ;  /* 0x000000304030723c */ /* 0x040fe200000810ff */
[----:B------:R-:W-:Y:S03]  /*4090*/  IADD3 R126, R193, -0x1, RZ ;  /* 0xffffffffc17e7810 */ /* 0x000fe60007ffe0ff */
[----:B------:R-:W-:Y:S02]  /*40a0*/  FADD R201, R102, R201 ;  /* 0x000000c966c97221 */ /* 0x000fe40000000000 */
[----:B------:R-:W-:Y:S02]  /*40b0*/  FADD R202, R103, R202 ;  /* 0x000000ca67ca7221 */ /* 0x000fe40000000000 */
[C---:B------:R-:W-:Y:S01]  /*40c0*/  HMMA.1688.F32.TF32 R52, R64.reuse, R52, RZ ;  /* 0x000000344034723c */ /* 0x040fe200000810ff */
[----:B------:R-:W-:Y:S01]  /*40d0*/  @!P0 IMAD.IADD.U32 R149, R149, 0x1, R70 ;  /* 0x0000000195958824 */ /* 0x000fe200078e0046 */
[----:B------:R-:W-:Y:S01]  /*40e0*/  FSETP.GEU.AND P0, PT, |R150|, +INF , PT ;  /* 0x7f8000009600780b */ /* 0x000fe20003f0e200 */
[----:B------:R1:W-:Y:S01]  /*40f0*/  @P6 LDGSTS.E.LTC128B.64 [R184+0x1080], [R186.64+0x80] ;  /* 0x01080080bab86fae */ /* 0x0003e2000b921b4e */
[----:B------:R-:W-:Y:S02]  /*4100*/  FADD R207, R104, R207 ;  /* 0x000000cf68cf7221 */ /* 0x000fe40000000000 */
[----:B------:R-:W-:Y:S02]  /*4110*/  FADD R208, R105, R208 ;  /* 0x000000d069d07221 */ /* 0x000fe40000000000 */
[C---:B---3--:R-:W-:Y:S01]  /*4120*/  HMMA.1688.F32.TF32 R56, R64.reuse, R56, RZ ;  /* 0x000000384038723c */ /* 0x048fe200000810ff */
[----:B------:R1:W-:Y:S03]  /*4130*/  @P5 LDGSTS.E.LTC128B.64 [R184+0x1100], [R186.64+0x100] ;  /* 0x01100100bab85fae */ /* 0x0003e6000b921b4e */
[----:B------:R-:W-:Y:S02]  /*4140*/  FADD R209, R106, R209 ;  /* 0x000000d16ad17221 */ /* 0x000fe40000000000 */
[----:B------:R-:W-:Y:S01]  /*4150*/  FADD R210, R107, R210 ;  /* 0x000000d26bd27221 */ /* 0x000fe20000000000 */
[----:B------:R1:W-:Y:S01]  /*4160*/  @P4 LDGSTS.E.LTC128B.64 [R184+0x1180], [R186.64+0x180] ;  /* 0x01180180bab84fae */ /* 0x0003e2000b921b4e */
[C---:B------:R-:W-:Y:S01]  /*4170*/  HMMA.1688.F32.TF32 R60, R64.reuse, R60, RZ ;  /* 0x0000003c403c723c */ /* 0x040fe200000810ff */
[----:B------:R-:W-:Y:S01]  /*4180*/  @!P0 IMAD.IADD.U32 R150, R150, 0x1, R70 ;  /* 0x0000000196968824 */ /* 0x000fe200078e0046 */
[----:B------:R-:W-:Y:S02]  /*4190*/  FSETP.GEU.AND P0, PT, |R151|, +INF , PT ;  /* 0x7f8000009700780b */ /* 0x000fe40003f0e200 */
[----:B------:R-:W-:Y:S01]  /*41a0*/  FADD R249, R122, R249 ;  /* 0x000000f97af97221 */ /* 0x000fe20000000000 */
[----:B------:R3:W-:Y:S01]  /*41b0*/  @P3 LDGSTS.E.LTC128B.64 [R184+0x7000], [R188.64] ;  /* 0x07000000bcb83fae */ /* 0x0007e2000b921b4e */
[----:B------:R-:W-:Y:S01]  /*41c0*/  ISETP.NE.AND P3, PT, R126, RZ, PT ;  /* 0x000000ff7e00720c */ /* 0x000fe20003f65270 */
[----:B------:R-:W-:Y:S01]  /*41d0*/  FADD R250, R123, R250 ;  /* 0x000000fa7bfa7221 */ /* 0x000fe20000000000 */
[----:B------:R-:W-:Y:S01]  /*41e0*/  HMMA.1688.F32.TF32 R64, R64, R68, RZ ;  /* 0x000000444040723c */ /* 0x000fe200000810ff */
[----:B------:R-:W-:Y:S02]  /*41f0*/  FADD R247, R120, R247 ;  /* 0x000000f778f77221 */ /* 0x000fe40000000000 */
[----:B------:R3:W-:Y:S01]  /*4200*/  @P2 LDGSTS.E.LTC128B.64 [R184+0x7080], [R188.64+0x80] ;  /* 0x07080080bcb82fae */ /* 0x0007e2000b921b4e */
[----:B------:R-:W-:Y:S01]  /*4210*/  SEL R190, R190, RZ, P3 ;  /* 0x000000ffbebe7207 */ /* 0x000fe20001800000 */
[----:B------:R-:W-:Y:S02]  /*4220*/  FADD R248, R121, R248 ;  /* 0x000000f879f87221 */ /* 0x000fe40000000000 */
[----:B------:R-:W-:Y:S01]  /*4230*/  @!P0 IMAD.IADD.U32 R151, R151, 0x1, R70 ;  /* 0x0000000197978824 */ /* 0x000fe200078e0046 */
[----:B------:R-:W-:Y:S01]  /*4240*/  FSETP.GEU.AND P0, PT, |R146|, +INF , PT ;  /* 0x7f8000009200780b */ /* 0x000fe20003f0e200 */
[----:B------:R3:W-:Y:S03]  /*4250*/  @P1 LDGSTS.E.LTC128B.64 [R184+0x7100], [R188.64+0x100] ;  /* 0x07100100bcb81fae */ /* 0x0007e6000b921b4e */
[----:B------:R-:W-:Y:S01]  /*4260*/  IMAD.MOV.U32 R68, RZ, RZ, R138 ;  /* 0x000000ffff447224 */ /* 0x000fe200078e008a */
[----:B------:R-:W-:Y:S01]  /*4270*/  MOV R69, R178 ;  /* 0x000000b200457202 */ /* 0x000fe20000000f00 */
[C---:B------:R-:W-:Y:S05]  /*4280*/  HMMA.1688.F32.TF32 R36, R148.reuse, R2, R36 ;  /* 0x000000029424723c */ /* 0x040fea0000081024 */
[----:B------:R-:W-:Y:S02]  /*4290*/  FADD R239, R124, R239 ;  /* 0x000000ef7cef7221 */ /* 0x000fe40000000000 */
[----:B------:R-:W-:Y:S01]  /*42a0*/  @!P0 IMAD.IADD.U32 R146, R146, 0x1, R70 ;  /* 0x0000000192928824 */ /* 0x000fe200078e0046 */
[C---:B------:R-:W-:Y:S04]  /*42b0*/  HMMA.1688.F32.TF32 R40, R148.reuse, R140, R40 ;  /* 0x0000008c9428723c */ /* 0x040fe80000081028 */
[----:B------:R-:W-:Y:S02]  /*42c0*/  FADD R240, R125, R240 ;  /* 0x000000f07df07221 */ /* 0x000fe40000000000 */
[----:B------:R-:W-:Y:S02]  /*42d0*/  FADD R242, R127, R242 ;  /* 0x000000f27ff27221 */ /* 0x000fe40000000000 */
[C---:B------:R-:W-:Y:S04]  /*42e0*/  HMMA.1688.F32.TF32 R44, R148.reuse, R142, R44 ;  /* 0x0000008e942c723c */ /* 0x040fe8000008102c */
[----:B------:R-:W-:Y:S02]  /*42f0*/  FADD R231, R128, R231 ;  /* 0x000000e780e77221 */ /* 0x000fe40000000000 */
[----:B------:R-:W-:Y:S02]  /*4300*/  FADD R232, R129, R232 ;  /* 0x000000e881e87221 */ /* 0x000fe40000000000 */
[C---:B------:R-:W-:Y:S04]  /*4310*/  HMMA.1688.F32.TF32 R48, R148.reuse, R144, R48 ;  /* 0x000000909430723c */ /* 0x040fe80000081030 */
[----:B------:R-:W-:Y:S02]  /*4320*/  FADD R233, R130, R233 ;  /* 0x000000e982e97221 */ /* 0x000fe40000000000 */
[----:B------:R-:W-:Y:S02]  /*4330*/  FADD R234, R131, R234 ;  /* 0x000000ea83ea7221 */ /* 0x000fe40000000000 */
[C---:B------:R-:W-:Y:S07]  /*4340*/  HMMA.1688.F32.TF32 R52, R148.reuse, R68, R52 ;  /* 0x000000449434723c */ /* 0x040fee0000081034 */
[----:B------:R-:W-:Y:S02]  /*4350*/  IMAD.MOV.U32 R68, RZ, RZ, R136 ;  /* 0x000000ffff447224 */ /* 0x000fe400078e0088 */
[----:B------:R-:W-:Y:S07]  /*4360*/  IMAD.MOV.U32 R69, RZ, RZ, R176 ;  /* 0x000000ffff457224 */ /* 0x000fee00078e00b0 */
[C---:B------:R-:W-:Y:S07]  /*4370*/  HMMA.1688.F32.TF32 R56, R148.reuse, R68, R56 ;  /* 0x000000449438723c */ /* 0x040fee0000081038 */
[----:B------:R-:W-:Y:S01]  /*4380*/  MOV R68, R134 ;  /* 0x0000008600447202 */ /* 0x000fe20000000f00 */
[----:B------:R-:W-:Y:S07]  /*4390*/  IMAD.MOV.U32 R69, RZ, RZ, R182 ;  /* 0x000000ffff457224 */ /* 0x000fee00078e00b6 */
[C---:B------:R-:W-:Y:S07]  /*43a0*/  HMMA.1688.F32.TF32 R60, R148.reuse, R68, R60 ;  /* 0x00000044943c723c */ /* 0x040fee000008103c */
[----:B------:R-:W-:Y:S01]  /*43b0*/  IMAD.MOV.U32 R68, RZ, RZ, R132 ;  /* 0x000000ffff447224 */ /* 0x000fe200078e0084 */
[----:B------:R-:W-:Y:S07]  /*43c0*/  MOV R69, R180 ;  /* 0x000000b400457202 */ /* 0x000fee0000000f00 */
[----:B------:R-:W-:Y:S07]  /*43d0*/  HMMA.1688.F32.TF32 R64, R148, R68, R64 ;  /* 0x000000449440723c */ /* 0x000fee0000081040 */
[----:B------:R-:W-:Y:S01]  /*43e0*/  LOP3.LUT R148, R134, 0xffffe000, RZ, 0xc0, !PT ;  /* 0xffffe00086947812 */ /* 0x000fe200078ec0ff */
[----:B------:R-:W-:Y:S01]  /*43f0*/  IMAD.MOV.U32 R69, RZ, RZ, R166 ;  /* 0x000000ffff457224 */ /* 0x000fe200078e00a6 */
[----:B------:R-:W-:Y:S03]  /*4400*/  LOP3.LUT R150, R138, 0xffffe000, RZ, 0xc0, !PT ;  /* 0xffffe0008a967812 */ /* 0x000fe600078ec0ff */
[----:B------:R-:W-:Y:S01]  /*4410*/  FADD R148, R134, -R148 ;  /* 0x8000009486947221 */ /* 0x000fe20000000000 */
[----:B------:R-:W-:Y:S01]  /*4420*/  LOP3.LUT R149, R182, 0xffffe000, RZ, 0xc0, !PT ;  /* 0xffffe000b6957812 */ /* 0x000fe200078ec0ff */
[----:B------:R-:W-:Y:S01]  /*4430*/  FADD R150, R138, -R150 ;  /* 0x800000968a967221 */ /* 0x000fe20000000000 */
[----:B------:R-:W-:Y:S02]  /*4440*/  LOP3.LUT R151, R178, 0xffffe000, RZ, 0xc0, !PT ;  /* 0xffffe000b2977812 */ /* 0x000fe400078ec0ff */
[----:B------:R-:W-:Y:S01]  /*4450*/  FSETP.GEU.AND P0, PT, |R148|, +INF , PT ;  /* 0x7f8000009400780b */ /* 0x000fe20003f0e200 */
[----:B------:R-:W-:Y:S01]  /*4460*/  FADD R149, R182, -R149 ;  /* 0x80000095b6957221 */ /* 0x000fe20000000000 */
[C---:B------:R-:W-:Y:S01]  /*4470*/  LOP3.LUT R68, R185.reuse, 0x800, RZ, 0xc0, !PT ;  /* 0x00000800b9447812 */ /* 0x040fe200078ec0ff */
[----:B------:R-:W-:Y:S01]  /*4480*/  FADD R151, R178, -R151 ;  /* 0x80000097b2977221 */ /* 0x000fe20000000000 */
[----:B------:R-:W-:Y:S02]  /*4490*/  SEL R185, R185, RZ, P3 ;  /* 0x000000ffb9b97207 */ /* 0x000fe40001800000 */
[----:B------:R-:W-:Y:S07]  /*44a0*/  SHF.R.U32.HI R68, RZ, 0xb, R68 ;  /* 0x0000000bff447819 */ /* 0x000fee0000011644 */
[----:B------:R-:W-:Y:S01]  /*44b0*/  @!P0 IMAD.IADD.U32 R148, R148, 0x1, R70 ;  /* 0x0000000194948824 */ /* 0x000fe200078e0046 */
[----:B------:R-:W-:-:S13]  /*44c0*/  FSETP.GEU.AND P0, PT, |R156|, +INF , PT ;  /* 0x7f8000009c00780b */ /* 0x000fda0003f0e200 */
[--C-:B------:R-:W-:Y:S01]  /*44d0*/  @!P0 IMAD.IADD.U32 R156, R156, 0x1, R70.reuse ;  /* 0x000000019c9c8824 */ /* 0x100fe200078e0046 */
[----:B------:R-:W-:Y:S04]  /*44e0*/  FSETP.GEU.AND P0, PT, |R158|, +INF , PT ;  /* 0x7f8000009e00780b */ /* 0x000fe80003f0e200 */
[----:B------:R-:W-:Y:S09]  /*44f0*/  LOP3.LUT R76, R156, 0x80000000, RZ, 0x3c, !PT ;  /* 0x800000009c4c7812 */ /* 0x000ff200078e3cff */
[--C-:B------:R-:W-:Y:S01]  /*4500*/  @!P0 IMAD.IADD.U32 R158, R158, 0x1, R70.reuse ;  /* 0x000000019e9e8824 */ /* 0x100fe200078e0046 */
[----:B------:R-:W-:Y:S04]  /*4510*/  FSETP.GEU.AND P0, PT, |R72|, +INF , PT ;  /* 0x7f8000004800780b */ /* 0x000fe80003f0e200 */
[----:B------:R-:W-:Y:S09]  /*4520*/  LOP3.LUT R74, R158, 0x80000000, RZ, 0x3c, !PT ;  /* 0x800000009e4a7812 */ /* 0x000ff200078e3cff */
[----:B------:R-:W-:Y:S01]  /*4530*/  @!P0 IMAD.IADD.U32 R72, R72, 0x1, R70 ;  /* 0x0000000148488824 */ /* 0x000fe200078e0046 */
[----:B------:R-:W-:-:S13]  /*4540*/  FSETP.GEU.AND P0, PT, |R150|, +INF , PT ;  /* 0x7f8000009600780b */ /* 0x000fda0003f0e200 */
[----:B------:R-:W-:Y:S01]  /*4550*/  @!P0 IMAD.IADD.U32 R150, R150, 0x1, R70 ;  /* 0x0000000196968824 */ /* 0x000fe200078e0046 */
[----:B------:R-:W-:-:S13]  /*4560*/  FSETP.GEU.AND P0, PT, |R152|, +INF , PT ;  /* 0x7f8000009800780b */ /* 0x000fda0003f0e200 */
[--C-:B------:R-:W-:Y:S01]  /*4570*/  @!P0 IMAD.IADD.U32 R152, R152, 0x1, R70.reuse ;  /* 0x0000000198988824 */ /* 0x100fe200078e0046 */
[----:B------:R-:W-:Y:S04]  /*4580*/  FSETP.GEU.AND P0, PT, |R154|, +INF , PT ;  /* 0x7f8000009a00780b */ /* 0x000fe80003f0e200 */
[----:B------:R-:W-:Y:S09]  /*4590*/  LOP3.LUT R80, R152, 0x80000000, RZ, 0x3c, !PT ;  /* 0x8000000098507812 */ /* 0x000ff200078e3cff */
[--C-:B------:R-:W-:Y:S01]  /*45a0*/  @!P0 IMAD.IADD.U32 R154, R154, 0x1, R70.reuse ;  /* 0x000000019a9a8824 */ /* 0x100fe200078e0046 */
[C---:B------:R-:W-:Y:S04]  /*45b0*/  FSETP.GEU.AND P0, PT, |R147|.reuse, +INF , PT ;  /* 0x7f8000009300780b */ /* 0x040fe80003f0e200 */
[----:B------:R-:W-:Y:S01]  /*45c0*/  LOP3.LUT R78, R154, 0x80000000, RZ, 0x3c, !PT ;  /* 0x800000009a4e7812 */ /* 0x000fe200078e3cff */
[----:B--2---:R-:W-:Y:S08]  /*45d0*/  FADD R83, R118, R83 ;  /* 0x0000005376537221 */ /* 0x004ff00000000000 */
[----:B------:R-:W-:Y:S01]  /*45e0*/  @!P0 IMAD.IADD.U32 R147, R147, 0x1, R70 ;  /* 0x0000000193938824 */ /* 0x000fe200078e0046 */
[----:B------:R-:W-:Y:S01]  /*45f0*/  FSETP.GEU.AND P0, PT, |R149|, +INF , PT ;  /* 0x7f8000009500780b */ /* 0x000fe20003f0e200 */
[----:B------:R-:W-:Y:S01]  /*4600*/  STL [R1+0x10], R83 ;  /* 0x0000105301007387 */ /* 0x000fe20000100800 */
[----:B----4-:R-:W-:Y:S11]  /*4610*/  FADD R82, R119, R82 ;  /* 0x0000005277527221 */ /* 0x010ff60000000000 */
[----:B------:R-:W-:Y:S01]  /*4620*/  @!P0 IMAD.IADD.U32 R149, R149, 0x1, R70 ;  /* 0x0000000195958824 */ /* 0x000fe200078e0046 */
[----:B------:R-:W-:Y:S01]  /*4630*/  FSETP.GEU.AND P0, PT, |R157|, +INF , PT ;  /* 0x7f8000009d00780b */ /* 0x000fe20003f0e200 */
[----:B------:R-:W-:-:S12]  /*4640*/  STL [R1+0x14], R82 ;  /* 0x0000145201007387 */ /* 0x000fd80000100800 */
        /* <DEDUP_REMOVED lines=13> */
[----:B------:R-:W-:Y:S01]  /*4720*/  @!P0 IMAD.IADD.U32 R155, R155, 0x1, R70 ;  /* 0x000000019b9b8824 */ /* 0x000fe200078e0046 */
[----:B------:R-:W-:Y:S01]  /*4730*/  ISETP.NE.U32.AND P0, PT, R68, RZ, PT ;  /* 0x000000ff4400720c */ /* 0x000fe20003f05070 */
[----:B------:R-:W-:Y:S01]  /*4740*/  IMAD.MOV.U32 R68, RZ, RZ, R164 ;  /* 0x000000ffff447224 */ /* 0x000fe200078e00a4 */
[----:B------:R-:W-:Y:S02]  /*4750*/  MOV R70, R160 ;  /* 0x000000a000467202 */ /* 0x000fe40000000f00 */
[----:B------:R-:W-:Y:S05]  /*4760*/  LOP3.LUT R79, R155, 0x80000000, RZ, 0x3c, !PT ;  /* 0x800000009b4f7812 */ /* 0x000fea00078e3cff */
[C---:B------:R-:W-:Y:S04]  /*4770*/  HMMA.1688.F32.TF32 R4, R68.reuse, R146, R4 ;  /* 0x000000924404723c */ /* 0x040fe80000081004 */
[----:B------:R3:W-:Y:S01]  /*4780*/  @P0 LDGSTS.E.LTC128B.64 [R184+0x7180], [R188.64+0x180] ;  /* 0x07180180bcb80fae */ /* 0x0007e2000b921b4e */
[----:B------:R-:W-:Y:S02]  /*4790*/  ISETP.GT.AND P0, PT, R193, -0x1, PT ;  /* 0xffffffffc100780c */ /* 0x000fe40003f04270 */
[----:B------:R-:W-:Y:S01]  /*47a0*/  MOV R193, R126 ;  /* 0x0000007e00c17202 */ /* 0x000fe20000000f00 */
[C---:B------:R-:W-:Y:S02]  /*47b0*/  HMMA.1688.F32.TF32 R8, R68.reuse, R148, R8 ;  /* 0x000000944408723c */ /* 0x040fe40000081008 */
[----:B------:R-:W0:Y:S06]  /*47c0*/  LDGDEPBAR ;  /* 0x00000000000079af */ /* 0x000e2c0000000000 */
[C---:B------:R-:W-:Y:S08]  /*47d0*/  HMMA.1688.F32.TF32 R12, R68.reuse, R72, R12 ;  /* 0x00000048440c723c */ /* 0x040ff0000008100c */
[C---:B------:R-:W-:Y:S08]  /*47e0*/  HMMA.1688.F32.TF32 R16, R68.reuse, R150, R16 ;  /* 0x000000964410723c */ /* 0x040ff00000081010 */
[C---:B------:R-:W-:Y:S01]  /*47f0*/  HMMA.1688.F32.TF32 R20, R68.reuse, R152, R20 ;  /* 0x000000984414723c */ /* 0x040fe20000081014 */
[----:B------:R-:W-:Y:S04]  /*4800*/  DEPBAR.LE SB0, 0x1 ;  /* 0x000080400000791a */ /* 0x000fe80000000000 */
[----:B------:R-:W-:Y:S03]  /*4810*/  BAR.SYNC.DEFER_BLOCKING 0x0 ;  /* 0x0000000000007b1d */ /* 0x000fe60000010000 */
[C---:B------:R-:W-:Y:S08]  /*4820*/  HMMA.1688.F32.TF32 R24, R68.reuse, R154, R24 ;  /* 0x0000009a4418723c */ /* 0x040ff00000081018 */
[C---:B------:R-:W-:Y:S08]  /*4830*/  HMMA.1688.F32.TF32 R28, R68.reuse, R156, R28 ;  /* 0x0000009c441c723c */ /* 0x040ff0000008101c */
[----:B------:R-:W-:Y:S07]  /*4840*/  HMMA.1688.F32.TF32 R32, R68, R158, R32 ;  /* 0x0000009e4420723c */ /* 0x000fee0000081020 */
[----:B------:R-:W-:Y:S01]  /*4850*/  MOV R69, R167 ;  /* 0x000000a700457202 */ /* 0x000fe20000000f00 */
[----:B------:R-:W-:Y:S04]  /*4860*/  IMAD.MOV.U32 R68, RZ, RZ, R165 ;  /* 0x000000ffff447224 */ /* 0x000fe800078e00a5 */
[----:B------:R-:W-:Y:S02]  /*4870*/  IMAD.MOV.U32 R70, RZ, RZ, R161 ;  /* 0x000000ffff467224 */ /* 0x000fe400078e00a1 */
[----:B------:R-:W-:Y:S07]  /*4880*/  IMAD.MOV.U32 R71, RZ, RZ, R163 ;  /* 0x000000ffff477224 */ /* 0x000fee00078e00a3 */
[C---:B------:R-:W-:Y:S08]  /*4890*/  HMMA.1688.F32.TF32 R4, R68.reuse, R74, R4 ;  /* 0x0000004a4404723c */ /* 0x040ff00000081004 */
[C---:B------:R-:W-:Y:S08]  /*48a0*/  HMMA.1688.F32.TF32 R8, R68.reuse, R76, R8 ;  /* 0x0000004c4408723c */ /* 0x040ff00000081008 */
[C---:B------:R-:W-:Y:S08]  /*48b0*/  HMMA.1688.F32.TF32 R12, R68.reuse, R78, R12 ;  /* 0x0000004e440c723c */ /* 0x040ff0000008100c */
[C---:B------:R-:W-:Y:S08]  /*48c0*/  HMMA.1688.F32.TF32 R16, R68.reuse, R80, R16 ;  /* 0x000000504410723c */ /* 0x040ff00000081010 */
[C---:B------:R-:W-:Y:S08]  /*48d0*/  HMMA.1688.F32.TF32 R20, R68.reuse, R150, R20 ;  /* 0x000000964414723c */ /* 0x040ff00000081014 */
[C---:B------:R-:W-:Y:S08]  /*48e0*/  HMMA.1688.F32.TF32 R24, R68.reuse, R72, R24 ;  /* 0x000000484418723c */ /* 0x040ff00000081018 */
[C---:B------:R-:W-:Y:S08]  /*48f0*/  HMMA.1688.F32.TF32 R28, R68.reuse, R148, R28 ;  /* 0x00000094441c723c */ /* 0x040ff0000008101c */
[-C--:B------:R-:W-:Y:S07]  /*4900*/  HMMA.1688.F32.TF32 R32, R68, R146.reuse, R32 ;  /* 0x000000924420723c */ /* 0x080fee0000081020 */
[----:B------:R-:W-:Y:S01]  /*4910*/  MOV R68, R172 ;  /* 0x000000ac00447202 */ /* 0x000fe20000000f00 */
[----:B------:R-:W-:Y:S01]  /*4920*/  IMAD.MOV.U32 R69, RZ, RZ, R174 ;  /* 0x000000ffff457224 */ /* 0x000fe200078e00ae */
[----:B------:R-:W-:Y:S03]  /*4930*/  MOV R71, R170 ;  /* 0x000000aa00477202 */ /* 0x000fe60000000f00 */
        /* <DEDUP_REMOVED lines=8> */
[----:B------:R-:W-:Y:S01]  /*49c0*/  HMMA.1688.F32.TF32 R64, R68, R158, R64 ;  /* 0x0000009e4440723c */ /* 0x000fe20000081040 */
[----:B------:R-:W2:Y:S06]  /*49d0*/  LDS.128 R96, [R0+UR5+0x800] ;  /* 0x0008000500607984 */ /* 0x000eac0008000c00 */
[----:B------:R-:W-:Y:S01]  /*49e0*/  IMAD.MOV.U32 R68, RZ, RZ, R173 ;  /* 0x000000ffff447224 */ /* 0x000fe200078e00ad */
[----:B------:R-:W-:Y:S01]  /*49f0*/  MOV R70, R169 ;  /* 0x000000a900467202 */ /* 0x000fe20000000f00 */
[----:B------:R-:W-:Y:S01]  /*4a00*/  IMAD.MOV.U32 R69, RZ, RZ, R175 ;  /* 0x000000ffff457224 */ /* 0x000fe200078e00af */
[----:B------:R-:W4:Y:S02]  /*4a10*/  LDS.128 R92, [R0+UR4+0x6080] ;  /* 0x00608004005c7984 */ /* 0x000f240008000c00 */
[----:B------:R-:W-:Y:S06]  /*4a20*/  IMAD.MOV.U32 R71, RZ, RZ, R171 ;  /* 0x000000ffff477224 */ /* 0x000fec00078e00ab */
[----:B------:R-:W5:Y:S01]  /*4a30*/  LDS.128 R88, [R0+UR4+0x6000] ;  /* 0x0060000400587984 */ /* 0x000f620008000c00 */
[C---:B------:R-:W-:Y:S07]  /*4a40*/  HMMA.1688.F32.TF32 R36, R68.reuse, R74, R36 ;  /* 0x0000004a4424723c */ /* 0x040fee0000081024 */
[----:B------:R-:W-:Y:S01]  /*4a50*/  LDS.128 R112, [R0+UR5+0x80] ;  /* 0x0000800500707984 */ /* 0x000fe20008000c00 */
[C---:B------:R-:W-:Y:S07]  /*4a60*/  HMMA.1688.F32.TF32 R40, R68.reuse, R76, R40 ;  /* 0x0000004c4428723c */ /* 0x040fee0000081028 */
[----:B------:R-:W-:Y:S01]  /*4a70*/  LDS.128 R108, [R0+UR5+0x880] ;  /* 0x00088005006c7984 */ /* 0x000fe20008000c00 */
[C---:B------:R-:W-:Y:S04]  /*4a80*/  HMMA.1688.F32.TF32 R44, R68.reuse, R78, R44 ;  /* 0x0000004e442c723c */ /* 0x040fe8000008102c */
[----:B--2---:R-:W-:Y:S03]  /*4a90*/  LOP3.LUT R86, R96, 0xffffe000, RZ, 0xc0, !PT ;  /* 0xffffe00060567812 */ /* 0x004fe600078ec0ff */
[----:B------:R-:W-:Y:S01]  /*4aa0*/  LDS.128 R76, [R0+UR4+0x6800] ;  /* 0x00680004004c7984 */ /* 0x000fe20008000c00 */
[C---:B------:R-:W-:Y:S04]  /*4ab0*/  HMMA.1688.F32.TF32 R48, R68.reuse, R80, R48 ;  /* 0x000000504430723c */ /* 0x040fe80000081030 */
[----:B------:R-:W-:Y:S03]  /*4ac0*/  LOP3.LUT R87, R98, 0xffffe000, RZ, 0xc0, !PT ;  /* 0xffffe00062577812 */ /* 0x000fe600078ec0ff */
[----:B------:R-:W2:Y:S01]  /*4ad0*/  LDS.128 R80, [R0+UR4+0x6880] ;  /* 0x0068800400507984 */ /* 0x000ea20008000c00 */
[C---:B------:R-:W-:Y:S04]  /*4ae0*/  HMMA.1688.F32.TF32 R52, R68.reuse, R150, R52 ;  /* 0x000000964434723c */ /* 0x040fe80000081034 */
[----:B----4-:R-:W-:Y:S02]  /*4af0*/  LOP3.LUT R100, R95, 0xffffe000, RZ, 0xc0, !PT ;  /* 0xffffe0005f647812 */ /* 0x010fe400078ec0ff */
[----:B------:R-:W-:Y:S02]  /*4b00*/  LOP3.LUT R102, R93, 0xffffe000, RZ, 0xc0, !PT ;  /* 0xffffe0005d667812 */ /* 0x000fe400078ec0ff */
[C---:B------:R-:W-:Y:S04]  /*4b10*/  HMMA.1688.F32.TF32 R56, R68.reuse, R72, R56 ;  /* 0x000000484438723c */ /* 0x040fe80000081038 */
[----:B-----5:R-:W-:Y:S02]  /*4b20*/  LOP3.LUT R104, R91, 0xffffe000, RZ, 0xc0, !PT ;  /* 0xffffe0005b687812 */ /* 0x020fe400078ec0ff */
[----:B------:R-:W-:Y:S01]  /*4b30*/  LOP3.LUT R106, R89, 0xffffe000, RZ, 0xc0, !PT ;  /* 0xffffe000596a7812 */ /* 0x000fe200078ec0ff */
[----:B------:R-:W-:Y:S01]  /*4b40*/  IMAD.MOV.U32 R73, RZ, RZ, R180 ;  /* 0x000000ffff497224 */ /* 0x000fe200078e00b4 */
[C---:B------:R-:W-:Y:S04]  /*4b50*/  HMMA.1688.F32.TF32 R60, R68.reuse, R148, R60 ;  /* 0x00000094443c723c */ /* 0x040fe8000008103c */
[----:B------:R-:W-:Y:S01]  /*4b60*/  MOV R72, R132 ;  /* 0x0000008400487202 */ /* 0x000fe20000000f00 */
[----:B------:R-:W-:Y:S01]  /*4b70*/  FADD R118, R91, -R104 ;  /* 0x800000685b767221 */ /* 0x000fe20000000000 */
[----:B------:R-:W-:Y:S01]  /*4b80*/  LOP3.LUT R116, R94, 0xffffe000, RZ, 0xc0, !PT ;  /* 0xffffe0005e747812 */ /* 0x000fe200078ec0ff */
[----:B------:R-:W-:Y:S01]  /*4b90*/  FADD R122, R89, -R106 ;  /* 0x8000006a597a7221 */ /* 0x000fe20000000000 */
[----:B------:R-:W-:Y:S04]  /*4ba0*/  HMMA.1688.F32.TF32 R64, R68, R146, R64 ;  /* 0x000000924440723c */ /* 0x000fe80000081040 */
[----:B------:R-:W-:Y:S01]  /*4bb0*/  IADD3 R148, P1, R188, c[0x0][0x1c0], RZ ;  /* 0x00007000bc947a10 */ /* 0x000fe20007f3e0ff */
[----:B------:R-:W-:Y:S01]  /*4bc0*/  FADD R94, R94, -R116 ;  /* 0x800000745e5e7221 */ /* 0x000fe20000000000 */
[----:B------:R-:W-:Y:S01]  /*4bd0*/  LOP3.LUT R124, R90, 0xffffe000, RZ, 0xc0, !PT ;  /* 0xffffe0005a7c7812 */ /* 0x000fe200078ec0ff */
[----:B------:R-:W-:Y:S01]  /*4be0*/  IMAD.MOV.U32 R68, RZ, RZ, R164 ;  /* 0x000000ffff447224 */ /* 0x000fe200078e00a4 */
[----:B------:R-:W-:Y:S01]  /*4bf0*/  MOV R69, R166 ;  /* 0x000000a600457202 */ /* 0x000fe20000000f00 */
[----:B------:R-:W-:Y:S03]  /*4c00*/  IMAD.MOV.U32 R70, RZ, RZ, R160 ;  /* 0x000000ffff467224 */ /* 0x000fe600078e00a0 */
[----:B------:R-:W-:Y:S01]  /*4c10*/  IMAD.MOV.U32 R71, RZ, RZ, R162 ;  /* 0x000000ffff477224 */ /* 0x000fe200078e00a2 */
[----:B------:R-:W-:Y:S01]  /*4c20*/  IADD3 R146, P2, R186, c[0x0][0x190], RZ ;  /* 0x00006400ba927a10 */ /* 0x000fe20007f5e0ff */
[----:B------:R-:W-:Y:S01]  /*4c30*/  FADD R90, R90, -R124 ;  /* 0x8000007c5a5a7221 */ /* 0x000fe20000000000 */
[----:B---3--:R-:W-:Y:S02]  /*4c40*/  IADD3.X R188, R189, c[0x0][0x1c4], RZ, P1, !PT ;  /* 0x00007100bdbc7a10 */ /* 0x008fe40000ffe4ff */
[----:B-1----:R-:W-:Y:S02]  /*4c50*/  IADD3.X R186, R187, c[0x0][0x194], RZ, P2, !PT ;  /* 0x00006500bbba7a10 */ /* 0x002fe400017fe4ff */
[C---:B------:R-:W-:Y:S03]  /*4c60*/  HMMA.1688.F32.TF32 R4, R68.reuse, R72, R4 ;  /* 0x000000484404723c */ /* 0x040fe60000081004 */
[----:B--2---:R-:W-:Y:S02]  /*4c70*/  LOP3.LUT R101, R83, 0xffffe000, RZ, 0xc0, !PT ;  /* 0xffffe00053657812 */ /* 0x004fe400078ec0ff */
[----:B------:R-:W-:Y:S02]  /*4c80*/  LOP3.LUT R103, R81, 0xffffe000, RZ, 0xc0, !PT ;  /* 0xffffe00051677812 */ /* 0x000fe400078ec0ff */
[----:B------:R-:W-:Y:S01]  /*4c90*/  IMAD.MOV.U32 R72, RZ, RZ, R134 ;  /* 0x000000ffff487224 */ /* 0x000fe200078e0086 */
[----:B------:R-:W-:Y:S04]  /*4ca0*/  MOV R73, R182 ;  /* 0x000000b600497202 */ /* 0x000fe80000000f00 */
[----:B------:R-:W-:Y:S02]  /*4cb0*/  LOP3.LUT R105, R79, 0xffffe000, RZ, 0xc0, !PT ;  /* 0xffffe0004f697812 */ /* 0x000fe400078ec0ff */
[----:B------:R-:W-:Y:S01]  /*4cc0*/  LOP3.LUT R107, R77, 0xffffe000, RZ, 0xc0, !PT ;  /* 0xffffe0004d6b7812 */ /* 0x000fe200078ec0ff */
[C---:B------:R-:W-:Y:S02]  /*4cd0*/  HMMA.1688.F32.TF32 R8, R68.reuse, R72, R8 ;  /* 0x000000484408723c */ /* 0x040fe40000081008 */
[----:B------:R-:W-:Y:S01]  /*4ce0*/  FADD R119, R79, -R105 ;  /* 0x800000694f777221 */ /* 0x000fe20000000000 */
[----:B------:R-:W-:Y:S01]  /*4cf0*/  LOP3.LUT R117, R82, 0xffffe000, RZ, 0xc0, !PT ;  /* 0xffffe00052757812 */ /* 0x000fe200078ec0ff */
[----:B------:R-:W-:Y:S01]  /*4d00*/  FADD R123, R77, -R107 ;  /* 0x8000006b4d7b7221 */ /* 0x000fe20000000000 */
[----:B------:R-:W-:Y:S02]  /*4d10*/  LOP3.LUT R125, R78, 0xffffe000, RZ, 0xc0, !PT ;  /* 0xffffe0004e7d7812 */ /* 0x000fe400078ec0ff */
[----:B------:R-:W-:Y:S01]  /*4d20*/  IMAD.MOV.U32 R72, RZ, RZ, R136 ;  /* 0x000000ffff487224 */ /* 0x000fe200078e0088 */
[----:B------:R-:W-:Y:S04]  /*4d30*/  MOV R73, R176 ;  /* 0x000000b000497202 */ /* 0x000fe80000000f00 */
[----:B------:R-:W-:Y:S01]  /*4d40*/  LOP3.LUT R120, R92, 0xffffe000, RZ, 0xc0, !PT ;  /* 0xffffe0005c787812 */ /* 0x000fe200078ec0ff */
[----:B------:R-:W-:Y:S01]  /*4d50*/  FADD R91, R78, -R125 ;  /* 0x8000007d4e5b7221 */ /* 0x000fe20000000000 */
[----:B------:R-:W-:Y:S01]  /*4d60*/  LOP3.LUT R121, R80, 0xffffe000, RZ, 0xc0, !PT ;  /* 0xffffe00050797812 */ /* 0x000fe200078ec0ff */
[C---:B------:R-:W-:Y:S02]  /*4d70*/  HMMA.1688.F32.TF32 R12, R68.reuse, R72, R12 ;  /* 0x00000048440c723c */ /* 0x040fe4000008100c */
[----:B------:R-:W-:Y:S05]  /*4d80*/  FADD R92, R92, -R120 ;  /* 0x800000785c5c7221 */ /* 0x000fea0000000000 */
[--C-:B------:R-:W-:Y:S01]  /*4d90*/  IMAD.MOV.U32 R72, RZ, RZ, R138.reuse ;  /* 0x000000ffff487224 */ /* 0x100fe200078e008a */
[-C--:B------:R-:W-:Y:S07]  /*4da0*/  MOV R73, R178.reuse ;  /* 0x000000b200497202 */ /* 0x080fee0000000f00 */
[C---:B------:R-:W-:Y:S07]  /*4db0*/  HMMA.1688.F32.TF32 R16, R68.reuse, R72, R16 ;  /* 0x000000484410723c */ /* 0x040fee0000081010 */
[----:B------:R-:W-:Y:S01]  /*4dc0*/  IMAD.MOV.U32 R72, RZ, RZ, R139 ;  /* 0x000000ffff487224 */ /* 0x000fe200078e008b */
[----:B------:R-:W-:Y:S07]  /*4dd0*/  MOV R73, R179 ;  /* 0x000000b300497202 */ /* 0x000fee0000000f00 */
        /* <DEDUP_REMOVED lines=9> */
[----:B------:R-:W-:Y:S07]  /*4e70*/  HMMA.1688.F32.TF32 R32, R68, R72, R32 ;  /* 0x000000484420723c */ /* 0x000fee0000081020 */
[----:B------:R-:W-:Y:S01]  /*4e80*/  IMAD.MOV.U32 R68, RZ, RZ, R165 ;  /* 0x000000ffff447224 */ /* 0x000fe200078e00a5 */
[----:B------:R-:W-:Y:S01]  /*4e90*/  MOV R69, R167 ;  /* 0x000000a700457202 */ /* 0x000fe20000000f00 */
[----:B------:R-:W-:Y:S03]  /*4ea0*/  IMAD.MOV.U32 R70, RZ, RZ, R161 ;  /* 0x000000ffff467224 */ /* 0x000fe600078e00a1 */
[----:B------:R-:W-:Y:S01]  /*4eb0*/  MOV R71, R163 ;  /* 0x000000a300477202 */ /* 0x000fe20000000f00 */
[----:B------:R-:W-:Y:S01]  /*4ec0*/  IMAD.MOV.U32 R72, RZ, RZ, R138 ;  /* 0x000000ffff487224 */ /* 0x000fe200078e008a */
[----:B------:R-:W-:Y:S05]  /*4ed0*/  MOV R73, R178 ;  /* 0x000000b200497202 */ /* 0x000fea0000000f00 */
[C---:B------:R-:W-:Y:S08]  /*4ee0*/  HMMA.1688.F32.TF32 R4, R68.reuse, R2, R4 ;  /* 0x000000024404723c */ /* 0x040ff00000081004 */
[C---:B------:R-:W-:Y:S08]  /*4ef0*/  HMMA.1688.F32.TF32 R8, R68.reuse, R140, R8 ;  /* 0x0000008c4408723c */ /* 0x040ff00000081008 */
[C---:B------:R-:W-:Y:S08]  /*4f00*/  HMMA.1688.F32.TF32 R12, R68.reuse, R142, R12 ;  /* 0x0000008e440c723c */ /* 0x040ff0000008100c */
[C---:B------:R-:W-:Y:S08]  /*4f10*/  HMMA.1688.F32.TF32 R16, R68.reuse, R144, R16 ;  /* 0x000000904410723c */ /* 0x040ff00000081010 */
        /* <DEDUP_REMOVED lines=9> */
[-C--:B------:R-:W-:Y:S07]  /*4fb0*/  HMMA.1688.F32.TF32 R32, R68, R72.reuse, R32 ;  /* 0x000000484420723c */ /* 0x080fee0000081020 */
[----:B------:R-:W-:Y:S01]  /*4fc0*/  IMAD.MOV.U32 R68, RZ, RZ, R172 ;  /* 0x000000ffff447224 */ /* 0x000fe200078e00ac */
[----:B------:R-:W-:Y:S01]  /*4fd0*/  MOV R69, R174 ;  /* 0x000000ae00457202 */ /* 0x000fe20000000f00 */
[----:B------:R-:W-:Y:S03]  /*4fe0*/  IMAD.MOV.U32 R70, RZ, RZ, R168 ;  /* 0x000000ffff467224 */ /* 0x000fe600078e00a8 */
        /* <DEDUP_REMOVED lines=12> */
[----:B------:R-:W-:Y:S01]  /*50b0*/  MOV R73, R179 ;  /* 0x000000b300497202 */ /* 0x000fe20000000f00 */
[----:B------:R-:W-:Y:S06]  /*50c0*/  IMAD.MOV.U32 R139, RZ, RZ, R178 ;  /* 0x000000ffff8b7224 */ /* 0x000fec00078e00b2 */
[C---:B------:R-:W-:Y:S07]  /*50d0*/  HMMA.1688.F32.TF32 R52, R68.reuse, R72, R52 ;  /* 0x000000484434723c */ /* 0x040fee0000081034 */
[----:B------:R-:W-:Y:S01]  /*50e0*/  IMAD.MOV.U32 R72, RZ, RZ, R137 ;  /* 0x000000ffff487224 */ /* 0x000fe200078e0089 */
[----:B------:R-:W-:Y:S04]  /*50f0*/  MOV R73, R177 ;  /* 0x000000b100497202 */ /* 0x000fe80000000f00 */
[----:B------:R-:W-:Y:S03]  /*5100*/  MOV R137, R176 ;  /* 0x000000b000897202 */ /* 0x000fe60000000f00 */
        /* <DEDUP_REMOVED lines=8> */
[----:B------:R-:W-:Y:S01]  /*5190*/  HMMA.1688.F32.TF32 R64, R68, R72, R64 ;  /* 0x000000484440723c */ /* 0x000fe20000081040 */
[----:B------:R-:W1:Y:S06]  /*51a0*/  LDS.128 R72, [R0+UR5] ;  /* 0x0000000500487984 */ /* 0x000e6c0008000c00 */
[----:B------:R-:W-:Y:S01]  /*51b0*/  IMAD.MOV.U32 R68, RZ, RZ, R173 ;  /* 0x000000ffff447224 */ /* 0x000fe200078e00ad */
[----:B------:R-:W-:Y:S01]  /*51c0*/  MOV R69, R175 ;  /* 0x000000af00457202 */ /* 0x000fe20000000f00 */
[----:B------:R-:W-:Y:S03]  /*51d0*/  IMAD.MOV.U32 R70, RZ, RZ, R169 ;  /* 0x000000ffff467224 */ /* 0x000fe600078e00a9 */
[----:B------:R-:W-:Y:S07]  /*51e0*/  MOV R71, R171 ;  /* 0x000000ab00477202 */ /* 0x000fee0000000f00 */
[C---:B------:R-:W-:Y:S07]  /*51f0*/  HMMA.1688.F32.TF32 R36, R68.reuse, R2, R36 ;  /* 0x000000024424723c */ /* 0x040fee0000081024 */
[C---:B------:R-:W-:Y:S01]  /*5200*/  LOP3.LUT R3, R76.reuse, 0xffffe000, RZ, 0xc0, !PT ;  /* 0xffffe0004c037812 */ /* 0x040fe200078ec0ff */
[C---:B------:R-:W-:Y:S04]  /*5210*/  HMMA.1688.F32.TF32 R40, R68.reuse, R140, R40 ;  /* 0x0000008c4428723c */ /* 0x040fe80000081028 */
[----:B------:R-:W-:Y:S01]  /*5220*/  FADD R89, R76, -R3 ;  /* 0x800000034c597221 */ /* 0x000fe20000000000 */
[C---:B------:R-:W-:Y:S02]  /*5230*/  LOP3.LUT R2, R88.reuse, 0xffffe000, RZ, 0xc0, !PT ;  /* 0xffffe00058027812 */ /* 0x040fe400078ec0ff */
[----:B------:R-:W-:Y:S01]  /*5240*/  LOP3.LUT R140, R113, 0xffffe000, RZ, 0xc0, !PT ;  /* 0xffffe000718c7812 */ /* 0x000fe200078ec0ff */
[C---:B------:R-:W-:Y:S04]  /*5250*/  HMMA.1688.F32.TF32 R44, R68.reuse, R142, R44 ;  /* 0x0000008e442c723c */ /* 0x040fe8000008102c */
[----:B------:R-:W-:Y:S01]  /*5260*/  FADD R88, R88, -R2 ;  /* 0x8000000258587221 */ /* 0x000fe20000000000 */
[----:B------:R-:W-:Y:S02]  /*5270*/  LOP3.LUT R141, R115, 0xffffe000, RZ, 0xc0, !PT ;  /* 0xffffe000738d7812 */ /* 0x000fe400078ec0ff */
[----:B-1----:R-:W-:Y:S01]  /*5280*/  LOP3.LUT R84, R72, 0xffffe000, RZ, 0xc0, !PT ;  /* 0xffffe00048547812 */ /* 0x002fe200078ec0ff */
[C---:B------:R-:W-:Y:S04]  /*5290*/  HMMA.1688.F32.TF32 R48, R68.reuse, R144, R48 ;  /* 0x000000904430723c */ /* 0x040fe80000081030 */
[----:B------:R-:W-:Y:S02]  /*52a0*/  LOP3.LUT R85, R74, 0xffffe000, RZ, 0xc0, !PT ;  /* 0xffffe0004a557812 */ /* 0x000fe400078ec0ff */
[----:B------:R-:W-:Y:S02]  /*52b0*/  LOP3.LUT R142, R109, 0xffffe000, RZ, 0xc0, !PT ;  /* 0xffffe0006d8e7812 */ /* 0x000fe400078ec0ff */
[C---:B------:R-:W-:Y:S04]  /*52c0*/  HMMA.1688.F32.TF32 R52, R68.reuse, R138, R52 ;  /* 0x0000008a4434723c */ /* 0x040fe80000081034 */
[----:B------:R-:W-:Y:S03]  /*52d0*/  LOP3.LUT R143, R111, 0xffffe000, RZ, 0xc0, !PT ;  /* 0xffffe0006f8f7812 */ /* 0x000fe600078ec0ff */
[C---:B------:R-:W-:Y:S01]  /*52e0*/  LOP3.LUT R138, R108.reuse, 0xffffe000, RZ, 0xc0, !PT ;  /* 0xffffe0006c8a7812 */ /* 0x040fe200078ec0ff */
[C---:B------:R-:W-:Y:S04]  /*52f0*/  HMMA.1688.F32.TF32 R56, R68.reuse, R136, R56 ;  /* 0x000000884438723c */ /* 0x040fe80000081038 */
[----:B------:R-:W-:Y:S01]  /*5300*/  FADD R78, R108, -R138 ;  /* 0x8000008a6c4e7221 */ /* 0x000fe20000000000 */
[----:B------:R-:W-:Y:S02]  /*5310*/  LOP3.LUT R139, R110, 0xffffe000, RZ, 0xc0, !PT ;  /* 0xffffe0006e8b7812 */ /* 0x000fe400078ec0ff */
[----:B------:R-:W-:Y:S01]  /*5320*/  LOP3.LUT R136, R112, 0xffffe000, RZ, 0xc0, !PT ;  /* 0xffffe00070887812 */ /* 0x000fe200078ec0ff */
[C---:B------:R-:W-:Y:S03]  /*5330*/  HMMA.1688.F32.TF32 R60, R68.reuse, R134, R60 ;  /* 0x00000086443c723c */ /* 0x040fe6000008103c */
[----:B------:R-:W-:Y:S01]  /*5340*/  FSETP.GEU.AND P6, PT, |R78|, +INF , PT ;  /* 0x7f8000004e00780b */ /* 0x000fe20003fce200 */
[----:B------:R-:W-:Y:S01]  /*5350*/  FADD R76, R112, -R136 ;  /* 0x80000088704c7221 */ /* 0x000fe20000000000 */
[----:B------:R-:W-:Y:S01]  /*5360*/  LOP3.LUT R137, R114, 0xffffe000, RZ, 0xc0, !PT ;  /* 0xffffe00072897812 */ /* 0x000fe200078ec0ff */
[----:B------:R-:W-:Y:S01]  /*5370*/  FADD R79, R110, -R139 ;  /* 0x8000008b6e4f7221 */ /* 0x000fe20000000000 */
[----:B------:R-:W-:Y:S01]  /*5380*/  LOP3.LUT R134, R97, 0xffffe000, RZ, 0xc0, !PT ;  /* 0xffffe00061867812 */ /* 0x000fe200078ec0ff */
[----:B------:R-:W-:Y:S04]  /*5390*/  HMMA.1688.F32.TF32 R64, R68, R132, R64 ;  /* 0x000000844440723c */ /* 0x000fe80000081040 */
[----:B------:R-:W-:Y:S01]  /*53a0*/  FADD R77, R114, -R137 ;  /* 0x80000089724d7221 */ /* 0x000fe20000000000 */
[----:B------:R-:W-:Y:S02]  /*53b0*/  LOP3.LUT R135, R99, 0xffffe000, RZ, 0xc0, !PT ;  /* 0xffffe00063877812 */ /* 0x000fe400078ec0ff */
[----:B------:R-:W-:Y:S01]  /*53c0*/  FADD R68, R72, -R84 ;  /* 0x8000005448447221 */ /* 0x000fe20000000000 */
[----:B------:R-:W-:Y:S01]  /*53d0*/  LOP3.LUT R132, R73, 0xffffe000, RZ, 0xc0, !PT ;  /* 0xffffe00049847812 */ /* 0x000fe200078ec0ff */
[----:B------:R-:W-:Y:S03]  /*53e0*/  FADD R69, R74, -R85 ;  /* 0x800000554a457221 */ /* 0x000fe60000000000 */
[----:B------:R-:W-:Y:S01]  /*53f0*/  FADD R70, R96, -R86 ;  /* 0x8000005660467221 */ /* 0x000fe20000000000 */
[----:B------:R-:W-:Y:S01]  /*5400*/  FSETP.GEU.AND P3, PT, |R68|, +INF , PT ;  /* 0x7f8000004400780b */ /* 0x000fe20003f6e200 */
[----:B------:R-:W-:Y:S01]  /*5410*/  FADD R71, R98, -R87 ;  /* 0x8000005762477221 */ /* 0x000fe20000000000 */
[----:B------:R-:W-:Y:S01]  /*5420*/  FSETP.GEU.AND P2, PT, |R69|, +INF , PT ;  /* 0x7f8000004500780b */ /* 0x000fe20003f4e200 */
[----:B------:R-:W-:Y:S01]  /*5430*/  FADD R72, R73, -R132 ;  /* 0x8000008449487221 */ /* 0x000fe20000000000 */
[----:B------:R-:W-:Y:S01]  /*5440*/  FSETP.GEU.AND P1, PT, |R70|, +INF , PT ;  /* 0x7f8000004600780b */ /* 0x000fe20003f2e200 */
[----:B------:R-:W-:Y:S01]  /*5450*/  FADD R74, R97, -R134 ;  /* 0x80000086614a7221 */ /* 0x000fe20000000000 */
[----:B------:R-:W-:Y:S01]  /*5460*/  LOP3.LUT R133, R75, 0xffffe000, RZ, 0xc0, !PT ;  /* 0xffffe0004b857812 */ /* 0x000fe200078ec0ff */
[----:B------:R-:W-:Y:S01]  /*5470*/  FADD R96, R95, -R100 ;  /* 0x800000645f607221 */ /* 0x000fe20000000000 */
[----:B------:R-:W-:Y:S01]  /*5480*/  FSETP.GEU.AND P4, PT, |R71|, +INF , PT ;  /* 0x7f8000004700780b */ /* 0x000fe20003f8e200 */
[----:B------:R-:W-:Y:S01]  /*5490*/  FADD R97, R83, -R101 ;  /* 0x8000006553617221 */ /* 0x000fe20000000000 */
[----:B------:R-:W-:Y:S01]  /*54a0*/  FSETP.GEU.AND P5, PT, |R72|, +INF , PT ;  /* 0x7f8000004800780b */ /* 0x000fe20003fae200 */
[----:B------:R-:W-:Y:S02]  /*54b0*/  FADD R73, R75, -R133 ;  /* 0x800000854b497221 */ /* 0x000fe40000000000 */
[----:B------:R-:W-:Y:S02]  /*54c0*/  FADD R75, R99, -R135 ;  /* 0x80000087634b7221 */ /* 0x000fe40000000000 */
[--C-:B------:R-:W-:Y:S01]  /*54d0*/  @!P3 IMAD.IADD.U32 R68, R68, 0x1, R192.reuse ;  /* 0x000000014444b824 */ /* 0x100fe200078e00c0 */
[----:B------:R-:W-:Y:S01]  /*54e0*/  FSETP.GEU.AND P3, PT, |R73|, +INF , PT ;  /* 0x7f8000004900780b */ /* 0x000fe20003f6e200 */
[--C-:B------:R-:W-:Y:S01]  /*54f0*/  @!P2 IMAD.IADD.U32 R69, R69, 0x1, R192.reuse ;  /* 0x000000014545a824 */ /* 0x100fe200078e00c0 */
[----:B------:R-:W-:Y:S01]  /*5500*/  FSETP.GEU.AND P2, PT, |R74|, +INF , PT ;  /* 0x7f8000004a00780b */ /* 0x000fe20003f4e200 */
[----:B------:R-:W-:Y:S01]  /*5510*/  @!P1 IMAD.IADD.U32 R70, R70, 0x1, R192 ;  /* 0x0000000146469824 */ /* 0x000fe200078e00c0 */
[----:B------:R-:W-:Y:S01]  /*5520*/  FSETP.GEU.AND P1, PT, |R75|, +INF , PT ;  /* 0x7f8000004b00780b */ /* 0x000fe20003f2e200 */
[----:B------:R-:W-:Y:S02]  /*5530*/  FADD R98, R93, -R102 ;  /* 0x800000665d627221 */ /* 0x000fe40000000000 */
[----:B------:R-:W-:Y:S02]  /*5540*/  FADD R99, R81, -R103 ;  /* 0x8000006751637221 */ /* 0x000fe40000000000 */
[--C-:B------:R-:W-:Y:S01]  /*5550*/  @!P4 IMAD.IADD.U32 R71, R71, 0x1, R192.reuse ;  /* 0x000000014747c824 */ /* 0x100fe200078e00c0 */
[----:B------:R-:W-:Y:S01]  /*5560*/  FSETP.GEU.AND P4, PT, |R96|, +INF , PT ;  /* 0x7f8000006000780b */ /* 0x000fe20003f8e200 */
[----:B------:R-:W-:Y:S02]  /*5570*/  FADD R95, R82, -R117 ;  /* 0x80000075525f7221 */ /* 0x000fe40000000000 */
[--C-:B------:R-:W-:Y:S01]  /*5580*/  @!P3 IMAD.IADD.U32 R73, R73, 0x1, R192.reuse ;  /* 0x000000014949b824 */ /* 0x100fe200078e00c0 */
[----:B------:R-:W-:Y:S01]  /*5590*/  FSETP.GEU.AND P3, PT, |R97|, +INF , PT ;  /* 0x7f8000006100780b */ /* 0x000fe20003f6e200 */
[--C-:B------:R-:W-:Y:S01]  /*55a0*/  @!P2 IMAD.IADD.U32 R74, R74, 0x1, R192.reuse ;  /* 0x000000014a4aa824 */ /* 0x100fe200078e00c0 */
[----:B------:R-:W-:Y:S01]  /*55b0*/  FSETP.GEU.AND P2, PT, |R98|, +INF , PT ;  /* 0x7f8000006200780b */ /* 0x000fe20003f4e200 */
[--C-:B------:R-:W-:Y:S01]  /*55c0*/  @!P1 IMAD.IADD.U32 R75, R75, 0x1, R192.reuse ;  /* 0x000000014b4b9824 */ /* 0x100fe200078e00c0 */
[----:B------:R-:W-:Y:S01]  /*55d0*/  FSETP.GEU.AND P1, PT, |R99|, +INF , PT ;  /* 0x7f8000006300780b */ /* 0x000fe20003f2e200 */
[----:B------:R-:W-:Y:S02]  /*55e0*/  FADD R93, R80, -R121 ;  /* 0x80000079505d7221 */ /* 0x000fe40000000000 */
[--C-:B------:R-:W-:Y:S01]  /*55f0*/  @!P5 IMAD.IADD.U32 R72, R72, 0x1, R192.reuse ;  /* 0x000000014848d824 */ /* 0x100fe200078e00c0 */
[----:B------:R-:W-:Y:S01]  /*5600*/  FSETP.GEU.AND P5, PT, |R79|, +INF , PT ;  /* 0x7f8000004f00780b */ /* 0x000fe20003fae200 */
[----:B------:R-:W-:Y:S01]  /*5610*/  @!P4 IMAD.IADD.U32 R96, R96, 0x1, R192 ;  /* 0x000000016060c824 */ /* 0x000fe200078e00c0 */
[----:B------:R-:W-:Y:S01]  /*5620*/  FSETP.GEU.AND P4, PT, |R118|, +INF , PT ;  /* 0x7f8000007600780b */ /* 0x000fe20003f8e200 */
        /* <DEDUP_REMOVED lines=23> */
[----:B------:R-:W-:Y:S03]  /*57a0*/  FSETP.GEU.AND P4, PT, |R92|, +INF , PT ;  /* 0x7f8000005c00780b */ /* 0x000fe60003f8e200 */
[--C-:B------:R-:W-:Y:S01]  /*57b0*/  @!P3 IMAD.IADD.U32 R123, R123, 0x1, R192.reuse ;  /* 0x000000017b7bb824 */ /* 0x100fe200078e00c0 */
[----:B------:R-:W-:Y:S01]  /*57c0*/  FSETP.GEU.AND P3, PT, |R93|, +INF , PT ;  /* 0x7f8000005d00780b */ /* 0x000fe20003f6e200 */
[--C-:B------:R-:W-:Y:S01]  /*57d0*/  @!P2 IMAD.IADD.U32 R94, R94, 0x1, R192.reuse ;  /* 0x000000015e5ea824 */ /* 0x100fe200078e00c0 */
[----:B------:R-:W-:Y:S01]  /*57e0*/  FSETP.GEU.AND P2, PT, |R90|, +INF , PT ;  /* 0x7f8000005a00780b */ /* 0x000fe20003f4e200 */
[--C-:B------:R-:W-:Y:S01]  /*57f0*/  @!P1 IMAD.IADD.U32 R95, R95, 0x1, R192.reuse ;  /* 0x000000015f5f9824 */ /* 0x100fe200078e00c0 */
[----:B------:R-:W-:Y:S01]  /*5800*/  FSETP.GEU.AND P1, PT, |R91|, +INF , PT ;  /* 0x7f8000005b00780b */ /* 0x000fe20003f2e200 */
[--C-:B------:R-:W-:Y:S02]  /*5810*/  @!P6 IMAD.IADD.U32 R80, R80, 0x1, R192.reuse ;  /* 0x000000015050e824 */ /* 0x100fe400078e00c0 */
[--C-:B------:R-:W-:Y:S02]  /*5820*/  @!P5 IMAD.IADD.U32 R81, R81, 0x1, R192.reuse ;  /* 0x000000015151d824 */ /* 0x100fe400078e00c0 */
[--C-:B------:R-:W-:Y:S01]  /*5830*/  @!P4 IMAD.IADD.U32 R92, R92, 0x1, R192.reuse ;  /* 0x000000015c5cc824 */ /* 0x100fe200078e00c0 */
[----:B------:R-:W-:Y:S03]  /*5840*/  FSETP.GEU.AND P4, PT, |R82|, +INF , PT ;  /* 0x7f8000005200780b */ /* 0x000fe60003f8e200 */
[--C-:B------:R-:W-:Y:S01]  /*5850*/  @!P3 IMAD.IADD.U32 R93, R93, 0x1, R192.reuse ;  /* 0x000000015d5db824 */ /* 0x100fe200078e00c0 */
[----:B------:R-:W-:Y:S01]  /*5860*/  FSETP.GEU.AND P3, PT, |R83|, +INF , PT ;  /* 0x7f8000005300780b */ /* 0x000fe20003f6e200 */
[--C-:B------:R-:W-:Y:S01]  /*5870*/  @!P2 IMAD.IADD.U32 R90, R90, 0x1, R192.reuse ;  /* 0x000000015a5aa824 */ /* 0x100fe200078e00c0 */
[----:B------:R-:W-:Y:S01]  /*5880*/  FSETP.GEU.AND P2, PT, |R88|, +INF , PT ;  /* 0x7f8000005800780b */ /* 0x000fe20003f4e200 */
[--C-:B------:R-:W-:Y:S01]  /*5890*/  @!P1 IMAD.IADD.U32 R91, R91, 0x1, R192.reuse ;  /* 0x000000015b5b9824 */ /* 0x100fe200078e00c0 */
[----:B------:R-:W-:Y:S05]  /*58a0*/  FSETP.GEU.AND P1, PT, |R89|, +INF , PT ;  /* 0x7f8000005900780b */ /* 0x000fea0003f2e200 */
[--C-:B------:R-:W-:Y:S04]  /*58b0*/  @!P4 IMAD.IADD.U32 R82, R82, 0x1, R192.reuse ;  /* 0x000000015252c824 */ /* 0x100fe800078e00c0 */
[--C-:B------:R-:W-:Y:S02]  /*58c0*/  @!P3 IMAD.IADD.U32 R83, R83, 0x1, R192.reuse ;  /* 0x000000015353b824 */ /* 0x100fe400078e00c0 */
[--C-:B------:R-:W-:Y:S02]  /*58d0*/  @!P2 IMAD.IADD.U32 R88, R88, 0x1, R192.reuse ;  /* 0x000000015858a824 */ /* 0x100fe400078e00c0 */
[----:B------:R-:W-:Y:S01]  /*58e0*/  @!P1 IMAD.IADD.U32 R89, R89, 0x1, R192 ;  /* 0x0000000159599824 */ /* 0x000fe200078e00c0 */
[----:B------:R-:W-:-:S05]  /*58f0*/  @P0 BRA `(.L_x_675) ;  /* 0xffffce3000000947 */ /* 0x000fca000383ffff */
.L_x_674:
[----:B--2---:R-:W2:Y:S04]  /*5900*/  LDL.LU R108, [R1+0x14] ;  /* 0x00001400016c7983 */ /* 0x004ea80000300800 */
[----:B------:R-:W3:Y:S04]  /*5910*/  LDL.LU R109, [R1+0x10] ;  /* 0x00001000016d7983 */ /* 0x000ee80000300800 */
[----:B------:R-:W4:Y:S04]  /*5920*/  LDL.LU R110, [R1+0xc] ;  /* 0x00000c00016e7983 */ /* 0x000f280000300800 */
[----:B------:R-:W5:Y:S04]  /*5930*/  LDL.LU R111, [R1+0x8] ;  /* 0x00000800016f7983 */ /* 0x000f680000300800 */
[----:B------:R-:W5:Y:S04]  /*5940*/  LDL.LU R112, [R1+0x4] ;  /* 0x0000040001707983 */ /* 0x000f680000300800 */
[----:B------:R-:W5:Y:S01]  /*5950*/  LDL.LU R113, [R1] ;  /* 0x0000000001717983 */ /* 0x000f620000300800 */
[----:B------:R-:W-:Y:S01]  /*5960*/  ISETP.NE.U32.AND P0, PT, RZ, c[0x0][0x2a0], PT ;  /* 0x0000a800ff007a0c */ /* 0x000fe20003f05070 */
[----:B------:R-:W-:-:S02]  /*5970*/  FADD R90, R200, R37 ;  /* 0x00000025c85a7221 */ /* 0x000fc40000000000 */
[----:B------:R-:W0:Y:S01]  /*5980*/  LDGDEPBAR ;  /* 0x00000000000079af */ /* 0x000e220000000000 */
[----:B------:R-:W-:Y:S01]  /*5990*/  ISETP.NE.AND.EX P0, PT, RZ, c[0x0][0x2a4], PT, P0 ;  /* 0x0000a900ff007a0c */ /* 0x000fe20003f05300 */
[----:B------:R-:W-:Y:S02]  /*59a0*/  FADD R86, R208, R41 ;  /* 0x00000029d0567221 */ /* 0x000fe40000000000 */
[----:B------:R-:W0:Y:S01]  /*59b0*/  LDGDEPBAR ;  /* 0x00000000000079af */ /* 0x000e220000000000 */
[----:B------:R-:W-:Y:S02]  /*59c0*/  FADD R200, R201, R38 ;  /* 0x00000026c9c87221 */ /* 0x000fe40000000000 */
[----:B------:R-:W-:Y:S02]  /*59d0*/  FADD R208, R209, R42 ;  /* 0x0000002ad1d07221 */ /* 0x000fe40000000000 */
[----:B------:R-:W-:Y:S02]  /*59e0*/  FADD R74, R196, R5 ;  /* 0x00000005c44a7221 */ /* 0x000fe40000000000 */
[----:B------:R-:W-:-:S02]  /*59f0*/  FADD R88, R199, R36 ;  /* 0x00000024c7587221 */ /* 0x000fc40000000000 */
[----:B------:R-:W-:Y:S02]  /*5a00*/  FADD R70, R204, R9 ;  /* 0x00000009cc467221 */ /* 0x000fe40000000000 */
[----:B------:R-:W-:Y:S02]  /*5a10*/  FADD R84, R207, R40 ;  /* 0x00000028cf547221 */ /* 0x000fe40000000000 */
[----:B------:R-:W-:Y:S02]  /*5a20*/  FADD R42, R212, R13 ;  /* 0x0000000dd42a7221 */ /* 0x000fe40000000000 */
[----:B------:R-:W-:Y:S02]  /*5a30*/  FADD R82, R216, R45 ;  /* 0x0000002dd8527221 */ /* 0x000fe40000000000 */
[----:B------:R-:W-:Y:S02]  /*5a40*/  FADD R38, R220, R17 ;  /* 0x00000011dc267221 */ /* 0x000fe40000000000 */
[----:B------:R-:W-:-:S02]  /*5a50*/  FADD R78, R224, R49 ;  /* 0x00000031e04e7221 */ /* 0x000fc40000000000 */
[----:B------:R-:W-:Y:S02]  /*5a60*/  FADD R196, R197, R6 ;  /* 0x00000006c5c47221 */ /* 0x000fe40000000000 */
[----:B------:R-:W-:Y:S01]  /*5a70*/  FADD R202, R202, R39 ;  /* 0x00000027caca7221 */ /* 0x000fe20000000000 */
[----:B------:R-:W-:-:S04]  /*5a80*/  DEPBAR.LE SB0, 0x0 ;  /* 0x000080000000791a */ /* 0x000fc80000000000 */
[----:B------:R-:W-:Y:S02]  /*5a90*/  FADD R68, R203, R8 ;  /* 0x00000008cb447221 */ /* 0x000fe40000000000 */
[----:B------:R-:W-:Y:S02]  /*5aa0*/  FADD R204, R205, R10 ;  /* 0x0000000acdcc7221 */ /* 0x000fe40000000000 */
        /* <DEDUP_REMOVED lines=42> */
[----:B--2---:R-:W-:Y:S02]  /*5d50*/  FADD R227, R108, R55 ;  /* 0x000000376ce37221 */ /* 0x004fe40000000000 */
[----:B---3--:R-:W-:Y:S02]  /*5d60*/  FADD R225, R109, R54 ;  /* 0x000000366de17221 */ /* 0x008fe40000000000 */
[----:B----4-:R-:W-:Y:S02]  /*5d70*/  FADD R79, R110, R53 ;  /* 0x000000356e4f7221 */ /* 0x010fe40000000000 */
[----:B-----5:R-:W-:-:S02]  /*5d80*/  FADD R77, R111, R52 ;  /* 0x000000346f4d7221 */ /* 0x020fc40000000000 */
[----:B------:R-:W-:Y:S02]  /*5d90*/  FADD R223, R112, R23 ;  /* 0x0000001770df7221 */ /* 0x000fe40000000000 */
[----:B------:R-:W-:Y:S01]  /*5da0*/  FADD R221, R113, R22 ;  /* 0x0000001671dd7221 */ /* 0x000fe20000000000 */
[----:B------:R-:W-:Y:S06]  /*5db0*/  BAR.SYNC.DEFER_BLOCKING 0x0 ;  /* 0x0000000000007b1d */ /* 0x000fec0000010000 */
        /* <DEDUP_REMOVED lines=10> */
.L_x_676:
        /* <DEDUP_REMOVED lines=8> */
.L_x_678:
[----:B------:R-:W-:Y:S02]  /*5ee0*/  MOV R2, c[0x0][0x280] ;  /* 0x0000a00000027a02 */ /* 0x000fe40000000f00 */
[----:B------:R-:W-:Y:S02]  /*5ef0*/  MOV R0, c[0x0][0x284] ;  /* 0x0000a10000007a02 */ /* 0x000fe40000000f00 */
.L_x_677:
[----:B------:R-:W-:-:S04]  /*5f00*/  ISETP.NE.U32.AND P0, PT, RZ, c[0x0][0x2a8], PT ;  /* 0x0000aa00ff007a0c */ /* 0x000fc80003f05070 */
[----:B------:R-:W-:-:S13]  /*5f10*/  ISETP.NE.AND.EX P0, PT, RZ, c[0x0][0x2ac], PT, P0 ;  /* 0x0000ab00ff007a0c */ /* 0x000fda0003f05300 */
[----:B------:R-:W-:Y:S05]  /*5f20*/  @!P0 BRA `(.L_x_679) ;  /* 0x0000009000008947 */ /* 0x000fea0003800000 */
[----:B------:R-:W-:Y:S02]  /*5f30*/  IMAD.MOV.U32 R6, RZ, RZ, c[0x0][0x2a8] ;  /* 0x0000aa00ff067624 */ /* 0x000fe400078e00ff */
[----:B------:R-:W-:-:S06]  /*5f40*/  IMAD.MOV.U32 R7, RZ, RZ, c[0x0][0x2ac] ;  /* 0x0000ab00ff077624 */ /* 0x000fcc00078e00ff */
[----:B------:R-:W2:Y:S02]  /*5f50*/  LDG.E.64 R6, [R6.64] ;  /* 0x0000000e06067981 */ /* 0x000ea4000c1e1b00 */
[----:B--2---:R-:W-:-:S04]  /*5f60*/  ISETP.NE.U32.AND P0, PT, R6, RZ, PT ;  /* 0x000000ff0600720c */ /* 0x004fc80003f05070 */
[----:B------:R-:W-:-:S13]  /*5f70*/  ISETP.NE.AND.EX P0, PT, R7, RZ, PT, P0 ;  /* 0x000000ff0700720c */ /* 0x000fda0003f05300 */
[----:B------:R-:W-:Y:S05]  /*5f80*/  @!P0 BRA `(.L_x_679) ;  /* 0x0000003000008947 */ /* 0x000fea0003800000 */
[----:B-1----:R1:W5:Y:S04]  /*5f90*/  LD.E R4, [R6.64] ;  /* 0x0000000e06047980 */ /* 0x002368000c101900 */
[----:B------:R1:W5:Y:S01]  /*5fa0*/  LD.E R3, [R6.64+0x4] ;  /* 0x0000040e06037980 */ /* 0x000362000c101900 */
[----:B------:R-:W-:Y:S05]  /*5fb0*/  BRA `(.L_x_680) ;  /* 0x000000a000007947 */ /* 0x000fea0003800000 */
.L_x_679:
[----:B------:R-:W-:-:S04]  /*5fc0*/  ISETP.NE.U32.AND P0, PT, RZ, c[0x0][0x298], PT ;  /* 0x0000a600ff007a0c */ /* 0x000fc80003f05070 */
[----:B------:R-:W-:-:S13]  /*5fd0*/  ISETP.NE.AND.EX P0, PT, RZ, c[0x0][0x29c], PT, P0 ;  /* 0x0000a700ff007a0c */ /* 0x000fda0003f05300 */
[----:B------:R-:W-:Y:S05]  /*5fe0*/  @!P0 BRA `(.L_x_681) ;  /* 0x0000005000008947 */ /* 0x000fea0003800000 */
[----:B------:R-:W-:Y:S02]  /*5ff0*/  MOV R6, c[0x0][0x298] ;  /* 0x0000a60000067a02 */ /* 0x000fe40000000f00 */
[----:B------:R-:W-:-:S05]  /*6000*/  MOV R7, c[0x0][0x29c] ;  /* 0x0000a70000077a02 */ /* 0x000fca0000000f00 */
[----:B-1----:R1:W5:Y:S04]  /*6010*/  LDG.E R4, [R6.64] ;  /* 0x0000000e06047981 */ /* 0x002368000c1e1900 */
[----:B------:R1:W5:Y:S01]  /*6020*/  LDG.E R3, [R6.64+0x4] ;  /* 0x0000040e06037981 */ /* 0x000362000c1e1900 */
[----:B------:R-:W-:Y:S05]  /*6030*/  BRA `(.L_x_680) ;  /* 0x0000002000007947 */ /* 0x000fea0003800000 */
.L_x_681:
[----:B-1----:R-:W-:Y:S02]  /*6040*/  MOV R4, c[0x0][0x288] ;  /* 0x0000a20000047a02 */ /* 0x002fe40000000f00 */
[----:B------:R-:W-:Y:S02]  /*6050*/  MOV R3, c[0x0][0x28c] ;  /* 0x0000a30000037a02 */ /* 0x000fe40000000f00 */
.L_x_680:
[----:B------:R-:W2:Y:S01]  /*6060*/  S2R R11, SR_TID.X ;  /* 0x00000000000b7919 */ /* 0x000ea20000002100 */
[----:B------:R-:W3:Y:S01]  /*6070*/  S2UR UR6, SR_CTAID.Y ;  /* 0x00000000000679c3 */ /* 0x000ee20000002600 */
[----:B------:R-:W-:Y:S01]  /*6080*/  ULDC UR4, c[0x0][0x178] ;  /* 0x00005e0000047ab9 */ /* 0x000fe20000000800 */
[----:B-----5:R-:W-:Y:S01]  /*6090*/  FSETP.NEU.AND P3, PT, R4, RZ, PT ;  /* 0x000000ff0400720b */ /* 0x020fe20003f6d000 */
[----:B------:R-:W4:Y:S01]  /*60a0*/  S2R R12, SR_CTAID.X ;  /* 0x00000000000c7919 */ /* 0x000f220000002500 */
[----:B------:R-:W-:Y:S01]  /*60b0*/  UMOV UR5, 0xffffffff ;  /* 0xffffffff00057882 */ /* 0x000fe20000000000 */
[----:B------:R-:W-:Y:S01]  /*60c0*/  FSETP.EQ.AND P0, PT, R3, RZ, PT ;  /* 0x000000ff0300720b */ /* 0x000fe20003f02000 */
[----:B------:R-:W-:Y:S01]  /*60d0*/  USHF.L.U32 UR5, UR5, UR4, URZ ;  /* 0x0000000405057299 */ /* 0x000fe2000800063f */
[----:B------:R-:W-:Y:S01]  /*60e0*/  ISETP.NE.U32.AND P6, PT, RZ, c[0x0][0x270], PT ;  /* 0x00009c00ff007a0c */ /* 0x000fe20003fc5070 */
[----:B------:R-:W-:-:S02]  /*60f0*/  ULEA UR12, UR13, UR12, 0x1 ;  /* 0x0000000c0d0c7291 */ /* 0x000fc4000f8e083f */
[----:B------:R-:W-:Y:S01]  /*6100*/  USHF.L.U32 UR11, UR11, 0x4, URZ ;  /* 0x000000040b0b7899 */ /* 0x000fe2000800063f */
[----:B------:R-:W-:-:S03]  /*6110*/  ISETP.NE.AND.EX P6, PT, RZ, c[0x0][0x274], PT, P6 ;  /* 0x00009d00ff007a0c */ /* 0x000fc60003fc5360 */
[----:B------:R-:W-:Y:S01]  /*6120*/  ULEA UR11, UR12, UR11, 0x8 ;  /* 0x0000000b0c0b7291 */ /* 0x000fe2000f8e403f */
[----:B--2---:R-:W-:Y:S01]  /*6130*/  SHF.R.S32.HI R8, RZ, 0x1f, R11 ;  /* 0x0000001fff087819 */ /* 0x004fe2000001140b */
[----:B---3--:R-:W-:Y:S01]  /*6140*/  USHF.L.U32 UR6, UR6, UR4, URZ ;  /* 0x0000000406067299 */ /* 0x008fe2000800063f */
[C---:B------:R-:W-:Y:S01]  /*6150*/  IMAD.SHL.U32 R31, R11.reuse, 0x8, RZ ;  /* 0x000000080b1f7824 */ /* 0x040fe200078e00ff */
[----:B------:R-:W-:Y:S02]  /*6160*/  LOP3.LUT R15, R11, 0x3, RZ, 0xc0, !PT ;  /* 0x000000030b0f7812 */ /* 0x000fe400078ec0ff */
[CC--:B------:R-:W-:Y:S02]  /*6170*/  LEA.HI R10, R8.reuse, R11.reuse, RZ, 0x5 ;  /* 0x0000000b080a7211 */ /* 0x0c0fe400078f28ff */
[----:B------:R-:W-:Y:S02]  /*6180*/  LEA.HI R8, R8, R11, RZ, 0x7 ;  /* 0x0000000b08087211 */ /* 0x000fe400078f38ff */
[----:B------:R-:W-:-:S02]  /*6190*/  SHF.R.S32.HI R5, RZ, 0x5, R10 ;  /* 0x00000005ff057819 */ /* 0x000fc4000001140a */
[----:B------:R-:W-:Y:S02]  /*61a0*/  SHF.R.S32.HI R8, RZ, 0x7, R8 ;  /* 0x00000007ff087819 */ /* 0x000fe40000011408 */
[----:B-1----:R-:W-:Y:S02]  /*61b0*/  SHF.R.S32.HI R6, RZ, 0x1f, R5 ;  /* 0x0000001fff067819 */ /* 0x002fe40000011405 */
[----:B----4-:R-:W-:Y:S02]  /*61c0*/  SHF.R.S32.HI R9, RZ, c[0x0][0x178], R12 ;  /* 0x00005e00ff097a19 */ /* 0x010fe4000001140c */
[----:B------:R-:W-:Y:S02]  /*61d0*/  LEA.HI R6, R6, R5, RZ, 0x2 ;  /* 0x0000000506067211 */ /* 0x000fe400078f10ff */
[----:B------:R-:W-:Y:S02]  /*61e0*/  LOP3.LUT R31, R31, 0xe0, RZ, 0xc0, !PT ;  /* 0x000000e01f1f7812 */ /* 0x000fe400078ec0ff */
[----:B------:R-:W-:-:S02]  /*61f0*/  LOP3.LUT R6, R6, 0xfffffffc, RZ, 0xc0, !PT ;  /* 0xfffffffc06067812 */ /* 0x000fc400078ec0ff */
[----:B------:R-:W-:-:S03]  /*6200*/  IADD3 R31, R31, UR11, R15 ;  /* 0x0000000b1f1f7c10 */ /* 0x000fc6000fffe00f */
[----:B------:R-:W-:-:S05]  /*6210*/  IMAD.IADD R6, R5, 0x1, -R6 ;  /* 0x0000000105067824 */ /* 0x000fca00078e0a06 */
[----:B------:R-:W-:-:S04]  /*6220*/  LEA.HI R5, R6, R6, RZ, 0x1 ;  /* 0x0000000606057211 */ /* 0x000fc800078f08ff */
[----:B------:R-:W-:Y:S02]  /*6230*/  LOP3.LUT R7, R5, 0x3ffffffe, RZ, 0xc0, !PT ;  /* 0x3ffffffe05077812 */ /* 0x000fe400078ec0ff */
[----:B------:R-:W-:-:S03]  /*6240*/  SHF.R.S32.HI R5, RZ, 0x1, R5 ;  /* 0x00000001ff057819 */ /* 0x000fc60000011405 */
[----:B------:R-:W-:Y:S02]  /*6250*/  IMAD.IADD R6, R6, 0x1, -R7 ;  /* 0x0000000106067824 */ /* 0x000fe400078e0a07 */
[----:B------:R-:W-:-:S04]  /*6260*/  IMAD R5, R8, 0x2, R5 ;  /* 0x0000000208057824 */ /* 0x000fc800078e0205 */
[C-C-:B------:R-:W-:Y:S02]  /*6270*/  IMAD R7, R5.reuse, 0x8, R6.reuse ;  /* 0x0000000805077824 */ /* 0x140fe400078e0206 */
[----:B------:R-:W-:Y:S01]  /*6280*/  IMAD R13, R5, 0x2, R6 ;  /* 0x00000002050d7824 */ /* 0x000fe200078e0206 */
[----:B------:R-:W-:Y:S01]  /*6290*/  LOP3.LUT R5, R12, UR5, RZ, 0x30, !PT ;  /* 0x000000050c057c12 */ /* 0x000fe2000f8e30ff */
[----:B------:R-:W-:Y:S01]  /*62a0*/  IMAD R9, R9, 0x10, R7 ;  /* 0x0000001009097824 */ /* 0x000fe200078e0207 */
[----:B------:R-:W-:Y:S01]  /*62b0*/  LOP3.LUT R6, R10, 0xffffffe0, RZ, 0xc0, !PT ;  /* 0xffffffe00a067812 */ /* 0x000fe200078ec0ff */
[----:B------:R-:W-:Y:S01]  /*62c0*/  IMAD.SHL.U32 R13, R13, 0x4, RZ ;  /* 0x000000040d0d7824 */ /* 0x000fe200078e00ff */
[----:B------:R-:W-:Y:S01]  /*62d0*/  IADD3 R5, R5, UR6, RZ ;  /* 0x0000000605057c10 */ /* 0x000fe2000fffe0ff */
[----:B------:R-:W-:Y:S02]  /*62e0*/  IMAD.SHL.U32 R30, R9, 0x4, RZ ;  /* 0x00000004091e7824 */ /* 0x000fe400078e00ff */
[----:B------:R-:W-:-:S03]  /*62f0*/  IMAD.IADD R8, R11, 0x1, -R6 ;  /* 0x000000010b087824 */ /* 0x000fc600078e0a06 */
[----:B------:R-:W-:Y:S01]  /*6300*/  SHF.R.S32.HI R10, RZ, 0x1f, R30 ;  /* 0x0000001fff0a7819 */ /* 0x000fe2000001141e */
[----:B------:R-:W-:Y:S02]  /*6310*/  IMAD R5, R5, 0x40, R8 ;  /* 0x0000004005057824 */ /* 0x000fe400078e0208 */
[----:B------:R-:W-:Y:S02]  /*6320*/  IMAD.SHL.U32 R14, R8, 0x8, RZ ;  /* 0x00000008080e7824 */ /* 0x000fe400078e00ff */
[C---:B------:R-:W-:Y:S01]  /*6330*/  IMAD.WIDE R6, R5.reuse, 0x8, RZ ;  /* 0x0000000805067825 */ /* 0x040fe200078e02ff */
[C---:B------:R-:W-:Y:S02]  /*6340*/  IADD3 R11, R5.reuse, 0x20, RZ ;  /* 0x00000020050b7810 */ /* 0x040fe40007ffe0ff */
[----:B------:R-:W-:Y:S01]  /*6350*/  ISETP.LT.AND P5, PT, R5, c[0x0][0x164], P6 ;  /* 0x0000590005007a0c */ /* 0x000fe200037a1270 */
[----:B------:R-:W-:Y:S01]  /*6360*/  IMAD R12, R10, c[0x0][0x1e0], RZ ;  /* 0x000078000a0c7a24 */ /* 0x000fe200078e02ff */
[----:B------:R-:W-:Y:S01]  /*6370*/  ISETP.LT.AND P6, PT, R11, c[0x0][0x164], P6 ;  /* 0x000059000b007a0c */ /* 0x000fe200037c1270 */
[----:B------:R-:W-:-:S04]  /*6380*/  IMAD.WIDE.U32 R8, R30, c[0x0][0x1e0], R6 ;  /* 0x000078001e087a25 */ /* 0x000fc800078e0006 */
[----:B------:R-:W-:Y:S01]  /*6390*/  IMAD.WIDE.U32 R6, R30, c[0x0][0x230], R6 ;  /* 0x00008c001e067a25 */ /* 0x000fe200078e0006 */
[----:B------:R-:W-:-:S03]  /*63a0*/  IADD3 R22, P2, R8, c[0x0][0x220], RZ ;  /* 0x0000880008167a10 */ /* 0x000fc60007f5e0ff */
[----:B------:R-:W-:Y:S01]  /*63b0*/  IMAD R10, R10, c[0x0][0x230], RZ ;  /* 0x00008c000a0a7a24 */ /* 0x000fe200078e02ff */
[----:B------:R-:W-:Y:S01]  /*63c0*/  IADD3 R24, P1, R6, c[0x0][0x270], RZ ;  /* 0x00009c0006187a10 */ /* 0x000fe20007f3e0ff */
[C---:B------:R-:W-:Y:S02]  /*63d0*/  IMAD R8, R30.reuse, c[0x0][0x1e4], R12 ;  /* 0x000079001e087a24 */ /* 0x040fe400078e020c */
[----:B------:R-:W-:Y:S02]  /*63e0*/  IMAD R6, R30, c[0x0][0x234], R10 ;  /* 0x00008d001e067a24 */ /* 0x000fe400078e020a */
[----:B------:R-:W-:Y:S01]  /*63f0*/  IMAD.U32 R18, R13, 0x200, R14 ;  /* 0x000002000d127824 */ /* 0x000fe200078e000e */
[----:B------:R-:W-:Y:S02]  /*6400*/  IADD3.X R23, R9, c[0x0][0x224], R8, P2, !PT ;  /* 0x0000890009177a10 */ /* 0x000fe400017fe408 */
[----:B------:R-:W-:Y:S01]  /*6410*/  IADD3.X R25, R7, c[0x0][0x274], R6, P1, !PT ;  /* 0x00009d0007197a10 */ /* 0x000fe20000ffe406 */
[----:B------:R-:W-:Y:S05]  /*6420*/  @!P3 BRA P0, `(.L_x_682) ;  /* 0x000027b00000b947 */ /* 0x000fea0000000000 */
[----:B------:R-:W-:Y:S01]  /*6430*/  ISETP.NE.U32.AND P3, PT, RZ, c[0x0][0x220], PT ;  /* 0x00008800ff007a0c */ /* 0x000fe20003f65070 */
[----:B------:R-:W-:Y:S01]  /*6440*/  CS2R R46, SRZ ;  /* 0x00000000002e7805 */ /* 0x000fe2000001ff00 */
[C---:B------:R-:W-:Y:S01]  /*6450*/  IADD3 R12, R30.reuse, 0x1, RZ ;  /* 0x000000011e0c7810 */ /* 0x040fe20007ffe0ff */
[----:B------:R-:W-:Y:S01]  /*6460*/  CS2R R48, SRZ ;  /* 0x0000000000307805 */ /* 0x000fe2000001ff00 */
[----:B------:R-:W-:Y:S01]  /*6470*/  ISETP.NE.AND.EX P3, PT, RZ, c[0x0][0x224], PT, P3 ;  /* 0x00008900ff007a0c */ /* 0x000fe20003f65330 */
[----:B------:R-:W-:Y:S01]  /*6480*/  CS2R R50, SRZ ;  /* 0x0000000000327805 */ /* 0x000fe2000001ff00 */
[----:B------:R-:W-:Y:S01]  /*6490*/  CS2R R52, SRZ ;  /* 0x0000000000347805 */ /* 0x000fe2000001ff00 */
[----:B------:R-:W-:Y:S01]  /*64a0*/  IADD3 R16, R30, 0x2, RZ ;  /* 0x000000021e107810 */ /* 0x000fe20007ffe0ff */
[----:B------:R-:W-:Y:S01]  /*64b0*/  CS2R R54, SRZ ;  /* 0x0000000000367805 */ /* 0x000fe2000001ff00 */
[----:B------:R-:W-:Y:S01]  /*64c0*/  ISETP.LT.AND P4, PT, R5, c[0x0][0x164], P3 ;  /* 0x0000590005007a0c */ /* 0x000fe20001f81270 */
[----:B------:R-:W-:Y:S01]  /*64d0*/  CS2R R56, SRZ ;  /* 0x0000000000387805 */ /* 0x000fe2000001ff00 */
[----:B------:R-:W-:-:S02]  /*64e0*/  ISETP.LT.AND P3, PT, R11, c[0x0][0x164], P3 ;  /* 0x000059000b007a0c */ /* 0x000fc40001f61270 */
[C---:B------:R-:W-:Y:S01]  /*64f0*/  IADD3 R17, R30.reuse, 0x3, RZ ;  /* 0x000000031e117810 */ /* 0x040fe20007ffe0ff */
[----:B------:R-:W-:Y:S01]  /*6500*/  CS2R R58, SRZ ;  /* 0x00000000003a7805 */ /* 0x000fe2000001ff00 */
[C---:B------:R-:W-:Y:S01]  /*6510*/  ISETP.LT.AND P1, PT, R30.reuse, c[0x0][0x160], P4 ;  /* 0x000058001e007a0c */ /* 0x040fe20002721270 */
[----:B------:R-:W-:Y:S01]  /*6520*/  CS2R R60, SRZ ;  /* 0x00000000003c7805 */ /* 0x000fe2000001ff00 */
[----:B------:R-:W-:Y:S01]  /*6530*/  ISETP.LT.AND P0, PT, R30, c[0x0][0x160], P3 ;  /* 0x000058001e007a0c */ /* 0x000fe20001f01270 */
[----:B------:R-:W-:Y:S02]  /*6540*/  ULDC.64 UR6, c[0x0][0x200] ;  /* 0x0000800000067ab9 */ /* 0x000fe40000000a00 */
[----:B------:R-:W-:-:S08]  /*6550*/  ULDC.64 UR4, c[0x0][0x1e8] ;  /* 0x00007a0000047ab9 */ /* 0x000fd00000000a00 */
[----:B------:R-:W2:Y:S01]  /*6560*/  @P1 LDG.E.LTC128B.64 R46, [R22.64] ;  /* 0x0000000e162e1981 */ /* 0x000ea2000c1e1b20 */
[----:B------:R-:W-:Y:S02]  /*6570*/  ISETP.LT.AND P1, PT, R12, c[0x0][0x160], P4 ;  /* 0x000058000c007a0c */ /* 0x000fe40002721270 */
[----:B------:R-:W-:Y:S02]  /*6580*/  @P0 MOV R6, R22 ;  /* 0x0000001600060202 */ /* 0x000fe40000000f00 */
[----:B------:R-:W-:-:S05]  /*6590*/  @P0 MOV R7, R23 ;  /* 0x0000001700070202 */ /* 0x000fca0000000f00 */
[----:B------:R1:W3:Y:S02]  /*65a0*/  @P0 LDG.E.LTC128B.64 R48, [R6.64+0x100] ;  /* 0x0001000e06300981 */ /* 0x0002e4000c1e1b20 */
        /* <DEDUP_REMOVED lines=18> */
[----:B-1----:R-:W-:-:S02]  /*66d0*/  @P0 MOV R6, R20 ;  /* 0x0000001400060202 */ /* 0x002fc40000000f00 */
[----:B------:R-:W-:-:S05]  /*66e0*/  @P0 MOV R7, R21 ;  /* 0x0000001500070202 */ /* 0x000fca0000000f00 */
[----:B------:R1:W5:Y:S04]  /*66f0*/  @P0 LDG.E.LTC128B.64 R60, [R6.64+0x100] ;  /* 0x0001000e063c0981 */ /* 0x000368000c1e1b20 */
[----:B------:R-:W-:Y:S01]  /*6700*/  BAR.SYNC.DEFER_BLOCKING 0x0 ;  /* 0x0000000000007b1d */ /* 0x000fe20000010000 */
[C---:B------:R-:W-:Y:S02]  /*6710*/  ISETP.LT.AND P0, PT, R30.reuse, c[0x0][0x160], P5 ;  /* 0x000058001e007a0c */ /* 0x040fe40002f01270 */
[----:B------:R-:W-:Y:S02]  /*6720*/  ISETP.LT.AND P1, PT, R30, c[0x0][0x160], P6 ;  /* 0x000058001e007a0c */ /* 0x000fe40003721270 */
[----:B------:R-:W-:Y:S01]  /*6730*/  ISETP.LT.AND P2, PT, R12, c[0x0][0x160], P5 ;  /* 0x000058000c007a0c */ /* 0x000fe20002f41270 */
[----:B------:R-:W-:Y:S04]  /*6740*/  STS.128 [R31.X16], R72 ;  /* 0x000000481f007388 */ /* 0x000fe8000000cc00 */
[----:B------:R-:W-:Y:S04]  /*6750*/  STS.128 [R31.X16+0x40], R68 ;  /* 0x000040441f007388 */ /* 0x000fe8000000cc00 */
[----:B------:R-:W-:Y:S04]  /*6760*/  STS.128 [R31.X16+0x80], R40 ;  /* 0x000080281f007388 */ /* 0x000fe8000000cc00 */
[----:B------:R-:W-:Y:S04]  /*6770*/  STS.128 [R31.X16+0xc0], R36 ;  /* 0x0000c0241f007388 */ /* 0x000fe8000000cc00 */
[----:B------:R-:W-:Y:S06]  /*6780*/  BAR.SYNC.DEFER_BLOCKING 0x0 ;  /* 0x0000000000007b1d */ /* 0x000fec0000010000 */
[----:B-1----:R-:W1:Y:S04]  /*6790*/  LDS.64 R6, [R18] ;  /* 0x0000000012067984 */ /* 0x002e680000000a00 */
[----:B------:R-:W1:Y:S04]  /*67a0*/  LDS.64 R14, [R18+0x100] ;  /* 0x00010000120e7984 */ /* 0x000e680000000a00 */
[----:B------:R-:W1:Y:S04]  /*67b0*/  LDS.64 R26, [R18+0x200] ;  /* 0x00020000121a7984 */ /* 0x000e680000000a00 */
[----:B------:R-:W1:Y:S04]  /*67c0*/  LDS.64 R28, [R18+0x300] ;  /* 0x00030000121c7984 */ /* 0x000e680000000a00 */
[----:B------:R-:W1:Y:S04]  /*67d0*/  LDS.64 R34, [R18+0x400] ;  /* 0x0004000012227984 */ /* 0x000e680000000a00 */
[----:B------:R-:W-:Y:S01]  /*67e0*/  LDS.64 R32, [R18+0x600] ;  /* 0x0006000012207984 */ /* 0x000fe20000000a00 */
[----:B--2---:R-:W-:-:S02]  /*67f0*/  FMUL R5, R47, R4 ;  /* 0x000000042f057220 */ /* 0x004fc40000400000 */
[-C--:B------:R-:W-:Y:S02]  /*6800*/  FMUL R10, R47, R3.reuse ;  /* 0x000000032f0a7220 */ /* 0x080fe40000400000 */
[C---:B------:R-:W-:Y:S02]  /*6810*/  FFMA R5, R46.reuse, R3, R5 ;  /* 0x000000032e057223 */ /* 0x040fe40000000005 */
[----:B------:R-:W-:Y:S02]  /*6820*/  FFMA R10, R46, R4, -R10 ;  /* 0x000000042e0a7223 */ /* 0x000fe4000000080a */
[-C--:B-1----:R-:W-:Y:S02]  /*6830*/  FFMA R5, R7, R2.reuse, R5 ;  /* 0x0000000207057223 */ /* 0x082fe40000000005 */
[C---:B------:R-:W-:Y:S02]  /*6840*/  FFMA R10, R6.reuse, R2, R10 ;  /* 0x00000002060a7223 */ /* 0x040fe4000000000a */
[----:B------:R-:W-:-:S02]  /*6850*/  FFMA R11, R6, R0, R5 ;  /* 0x00000000060b7223 */ /* 0x000fc40000000005 */
[C---:B---3--:R-:W-:Y:S02]  /*6860*/  FMUL R6, R49.reuse, R4 ;  /* 0x0000000431067220 */ /* 0x048fe40000400000 */
[----:B------:R-:W-:Y:S02]  /*6870*/  FMUL R5, R49, R3 ;  /* 0x0000000331057220 */ /* 0x000fe40000400000 */
[----:B------:R-:W-:Y:S01]  /*6880*/  FFMA R10, R7, -R0, R10 ;  /* 0x80000000070a7223 */ /* 0x000fe2000000000a */
[----:B------:R-:W-:Y:S01]  /*6890*/  @P1 MOV R7, R25 ;  /* 0x0000001900071202 */ /* 0x000fe20000000f00 */
[C---:B------:R-:W-:Y:S02]  /*68a0*/  FFMA R6, R48.reuse, R3, R6 ;  /* 0x0000000330067223 */ /* 0x040fe40000000006 */
[----:B------:R-:W-:Y:S01]  /*68b0*/  FFMA R5, R48, R4, -R5 ;  /* 0x0000000430057223 */ /* 0x000fe20000000805 */
[----:B------:R1:W-:Y:S01]  /*68c0*/  @P0 STG.E.64 [R24.64], R10 ;  /* 0x0000000a18000986 */ /* 0x0003e2000c101b0e */
[-C--:B------:R-:W-:Y:S01]  /*68d0*/  FFMA R6, R15, R2.reuse, R6 ;  /* 0x000000020f067223 */ /* 0x080fe20000000006 */
[----:B------:R-:W-:Y:S01]  /*68e0*/  ISETP.LT.AND P0, PT, R12, c[0x0][0x160], P6 ;  /* 0x000058000c007a0c */ /* 0x000fe20003701270 */
[----:B------:R-:W-:-:S02]  /*68f0*/  FFMA R5, R14, R2, R5 ;  /* 0x000000020e057223 */ /* 0x000fc40000000005 */
[----:B----4-:R-:W-:-:S04]  /*6900*/  FMUL R12, R51, R4 ;  /* 0x00000004330c7220 */ /* 0x010fc80000400000 */
[-C--:B------:R-:W-:Y:S02]  /*6910*/  FFMA R12, R50, R3.reuse, R12 ;  /* 0x00000003320c7223 */ /* 0x080fe4000000000c */
[----:B-1----:R-:W-:Y:S01]  /*6920*/  FFMA R11, R14, R0, R6 ;  /* 0x000000000e0b7223 */ /* 0x002fe20000000006 */
[----:B------:R-:W-:Y:S01]  /*6930*/  @P1 MOV R6, R24 ;  /* 0x0000001800061202 */ /* 0x000fe20000000f00 */
[----:B------:R-:W-:Y:S02]  /*6940*/  FFMA R10, R15, -R0, R5 ;  /* 0x800000000f0a7223 */ /* 0x000fe40000000005 */
[----:B------:R-:W1:Y:S01]  /*6950*/  LDS.64 R14, [R18+0x500] ;  /* 0x00050000120e7984 */ /* 0x000e620000000a00 */
[----:B------:R-:W-:-:S03]  /*6960*/  FMUL R5, R51, R3 ;  /* 0x0000000333057220 */ /* 0x000fc60000400000 */
[----:B------:R2:W-:Y:S02]  /*6970*/  @P1 STG.E.64 [R6.64+0x100], R10 ;  /* 0x0001000a06001986 */ /* 0x0005e4000c101b0e */
[----:B--2---:R-:W-:Y:S01]  /*6980*/  FFMA R7, R50, R4, -R5 ;  /* 0x0000000432077223 */ /* 0x004fe20000000805 */
[----:B------:R-:W-:Y:S01]  /*6990*/  IADD3 R6, P1, R24, c[0x0][0x238], RZ ;  /* 0x00008e0018067a10 */ /* 0x000fe20007f3e0ff */
[----:B------:R-:W-:Y:S02]  /*69a0*/  FFMA R10, R27, R2, R12 ;  /* 0x000000021b0a7223 */ /* 0x000fe4000000000c */
[C---:B-----5:R-:W-:Y:S02]  /*69b0*/  FMUL R5, R53.reuse, R4 ;  /* 0x0000000435057220 */ /* 0x060fe40000400000 */
[-C--:B------:R-:W-:Y:S02]  /*69c0*/  FMUL R11, R53, R3.reuse ;  /* 0x00000003350b7220 */ /* 0x080fe40000400000 */
[C---:B------:R-:W-:Y:S01]  /*69d0*/  FFMA R12, R26.reuse, R2, R7 ;  /* 0x000000021a0c7223 */ /* 0x040fe20000000007 */
[----:B------:R-:W-:Y:S01]  /*69e0*/  IADD3.X R7, R25, c[0x0][0x23c], RZ, P1, !PT ;  /* 0x00008f0019077a10 */ /* 0x000fe20000ffe4ff */
[----:B------:R-:W-:Y:S01]  /*69f0*/  FFMA R13, R26, R0, R10 ;  /* 0x000000001a0d7223 */ /* 0x000fe2000000000a */
[----:B------:R-:W-:Y:S01]  /*6a00*/  ISETP.LT.AND P1, PT, R16, c[0x0][0x160], P6 ;  /* 0x0000580010007a0c */ /* 0x000fe20003721270 */
[----:B------:R-:W-:-:S02]  /*6a10*/  FFMA R10, R52, R3, R5 ;  /* 0x00000003340a7223 */ /* 0x000fc40000000005 */
[----:B------:R-:W-:Y:S02]  /*6a20*/  FFMA R5, R52, R4, -R11 ;  /* 0x0000000434057223 */ /* 0x000fe4000000080b */
[----:B------:R-:W-:Y:S02]  /*6a30*/  FFMA R12, R27, -R0, R12 ;  /* 0x800000001b0c7223 */ /* 0x000fe4000000000c */
[-C--:B------:R-:W-:Y:S01]  /*6a40*/  FFMA R5, R28, R2.reuse, R5 ;  /* 0x000000021c057223 */ /* 0x080fe20000000005 */
[----:B------:R-:W2:Y:S01]  /*6a50*/  LDS.64 R26, [R18+0x700] ;  /* 0x00070000121a7984 */ /* 0x000ea20000000a00 */
[----:B------:R-:W-:-:S03]  /*6a60*/  FFMA R10, R29, R2, R10 ;  /* 0x000000021d0a7223 */ /* 0x000fc6000000000a */
[----:B------:R3:W-:Y:S01]  /*6a70*/  @P2 STG.E.64 [R6.64], R12 ;  /* 0x0000000c06002986 */ /* 0x0007e2000c101b0e */
[----:B------:R-:W-:Y:S01]  /*6a80*/  ISETP.LT.AND P2, PT, R16, c[0x0][0x160], P5 ;  /* 0x0000580010007a0c */ /* 0x000fe20002f41270 */
[----:B---3--:R-:W-:Y:S02]  /*6a90*/  FFMA R12, R29, -R0, R5 ;  /* 0x800000001d0c7223 */ /* 0x008fe40000000005 */
[C---:B------:R-:W-:Y:S02]  /*6aa0*/  FMUL R5, R55.reuse, R4 ;  /* 0x0000000437057220 */ /* 0x040fe40000400000 */
[----:B------:R-:W-:Y:S02]  /*6ab0*/  FFMA R13, R28, R0, R10 ;  /* 0x000000001c0d7223 */ /* 0x000fe4000000000a */
[-C--:B------:R-:W-:Y:S02]  /*6ac0*/  FFMA R5, R54, R3.reuse, R5 ;  /* 0x0000000336057223 */ /* 0x080fe40000000005 */
[----:B------:R-:W-:Y:S01]  /*6ad0*/  FMUL R10, R55, R3 ;  /* 0x00000003370a7220 */ /* 0x000fe20000400000 */
[----:B------:R3:W-:Y:S01]  /*6ae0*/  @P0 STG.E.64 [R6.64+0x100], R12 ;  /* 0x0001000c06000986 */ /* 0x0007e2000c101b0e */
[----:B------:R-:W-:-:S02]  /*6af0*/  FFMA R5, R35, R2, R5 ;  /* 0x0000000223057223 */ /* 0x000fc40000000005 */
[-C--:B------:R-:W-:Y:S02]  /*6b00*/  FFMA R11, R54, R4.reuse, -R10 ;  /* 0x00000004360b7223 */ /* 0x080fe4000000080a */
[C---:B------:R-:W-:Y:S02]  /*6b10*/  FMUL R10, R57.reuse, R4 ;  /* 0x00000004390a7220 */ /* 0x040fe40000400000 */
[----:B------:R-:W-:Y:S02]  /*6b20*/  FFMA R11, R34, R2, R11 ;  /* 0x00000002220b7223 */ /* 0x000fe4000000000b */
[-C--:B------:R-:W-:Y:S02]  /*6b30*/  FFMA R10, R56, R3.reuse, R10 ;  /* 0x00000003380a7223 */ /* 0x080fe4000000000a */
[----:B---3--:R-:W-:Y:S01]  /*6b40*/  FFMA R13, R34, R0, R5 ;  /* 0x00000000220d7223 */ /* 0x008fe20000000005 */
[----:B------:R-:W-:Y:S01]  /*6b50*/  IADD3 R6, P0, R6, c[0x0][0x238], RZ ;  /* 0x00008e0006067a10 */ /* 0x000fe20007f1e0ff */
[----:B------:R-:W-:-:S02]  /*6b60*/  FMUL R5, R57, R3 ;  /* 0x0000000339057220 */ /* 0x000fc40000400000 */
[----:B------:R-:W-:Y:S01]  /*6b70*/  FFMA R12, R35, -R0, R11 ;  /* 0x80000000230c7223 */ /* 0x000fe2000000000b */
[----:B------:R-:W-:Y:S01]  /*6b80*/  IADD3.X R7, R7, c[0x0][0x23c], RZ, P0, !PT ;  /* 0x00008f0007077a10 */ /* 0x000fe200007fe4ff */
[----:B------:R-:W-:Y:S01]  /*6b90*/  FFMA R5, R56, R4, -R5 ;  /* 0x0000000438057223 */ /* 0x000fe20000000805 */
[----:B------:R-:W-:Y:S01]  /*6ba0*/  ISETP.LT.AND P0, PT, R17, c[0x0][0x160], P5 ;  /* 0x0000580011007a0c */ /* 0x000fe20002f01270 */
[-C--:B-1----:R-:W-:Y:S02]  /*6bb0*/  FFMA R11, R15, R2.reuse, R10 ;  /* 0x000000020f0b7223 */ /* 0x082fe4000000000a */
[----:B------:R-:W-:Y:S01]  /*6bc0*/  FFMA R10, R14, R2, R5 ;  /* 0x000000020e0a7223 */ /* 0x000fe20000000005 */
[----:B------:R1:W-:Y:S01]  /*6bd0*/  @P2 STG.E.64 [R6.64], R12 ;  /* 0x0000000c06002986 */ /* 0x0003e2000c101b0e */
[----:B------:R-:W-:Y:S01]  /*6be0*/  FMUL R5, R59, R3 ;  /* 0x000000033b057220 */ /* 0x000fe20000400000 */
[----:B------:R-:W-:Y:S01]  /*6bf0*/  ISETP.LT.AND P2, PT, R17, c[0x0][0x160], P6 ;  /* 0x0000580011007a0c */ /* 0x000fe20003741270 */
[----:B-1----:R-:W-:-:S02]  /*6c00*/  FFMA R12, R15, -R0, R10 ;  /* 0x800000000f0c7223 */ /* 0x002fc4000000000a */
[----:B------:R-:W-:Y:S02]  /*6c10*/  FMUL R10, R59, R4 ;  /* 0x000000043b0a7220 */ /* 0x000fe40000400000 */
[----:B------:R-:W-:Y:S01]  /*6c20*/  FFMA R13, R14, R0, R11 ;  /* 0x000000000e0d7223 */ /* 0x000fe2000000000b */
[----:B------:R-:W-:Y:S01]  /*6c30*/  IADD3 R14, R30, 0x8, RZ ;  /* 0x000000081e0e7810 */ /* 0x000fe20007ffe0ff */
[C---:B------:R-:W-:Y:S02]  /*6c40*/  FFMA R11, R58.reuse, R4, -R5 ;  /* 0x000000043a0b7223 */ /* 0x040fe40000000805 */
[----:B------:R-:W-:Y:S01]  /*6c50*/  FFMA R5, R58, R3, R10 ;  /* 0x000000033a057223 */ /* 0x000fe2000000000a */
[----:B------:R1:W-:Y:S01]  /*6c60*/  @P1 STG.E.64 [R6.64+0x100], R12 ;  /* 0x0001000c06001986 */ /* 0x0003e2000c101b0e */
[-C--:B------:R-:W-:Y:S01]  /*6c70*/  FFMA R10, R32, R2.reuse, R11 ;  /* 0x00000002200a7223 */ /* 0x080fe2000000000b */
[----:B------:R-:W-:Y:S01]  /*6c80*/  IADD3 R16, P1, R6, c[0x0][0x238], RZ ;  /* 0x00008e0006107a10 */ /* 0x000fe20007f3e0ff */
[----:B------:R-:W-:-:S03]  /*6c90*/  FFMA R5, R33, R2, R5 ;  /* 0x0000000221057223 */ /* 0x000fc60000000005 */
[----:B------:R-:W-:Y:S02]  /*6ca0*/  IADD3.X R17, R7, c[0x0][0x23c], RZ, P1, !PT ;  /* 0x00008f0007117a10 */ /* 0x000fe40000ffe4ff */
[----:B------:R-:W-:Y:S02]  /*6cb0*/  ISETP.LT.AND P1, PT, R14, c[0x0][0x160], P4 ;  /* 0x000058000e007a0c */ /* 0x000fe40002721270 */
[----:B------:R-:W-:Y:S01]  /*6cc0*/  @P2 MOV R11, R17 ;  /* 0x00000011000b2202 */ /* 0x000fe20000000f00 */
[----:B-1----:R-:W-:Y:S02]  /*6cd0*/  FFMA R12, R33, -R0, R10 ;  /* 0x80000000210c7223 */ /* 0x002fe4000000000a */
[C---:B------:R-:W-:Y:S02]  /*6ce0*/  FMUL R10, R61.reuse, R4 ;  /* 0x000000043d0a7220 */ /* 0x040fe40000400000 */
[----:B------:R-:W-:Y:S02]  /*6cf0*/  FFMA R13, R32, R0, R5 ;  /* 0x00000000200d7223 */ /* 0x000fe40000000005 */
[----:B------:R-:W-:-:S02]  /*6d00*/  FMUL R5, R61, R3 ;  /* 0x000000033d057220 */ /* 0x000fc40000400000 */
[C---:B------:R-:W-:Y:S01]  /*6d10*/  FFMA R10, R60.reuse, R3, R10 ;  /* 0x000000033c0a7223 */ /* 0x040fe2000000000a */
[----:B------:R1:W-:Y:S01]  /*6d20*/  @P0 STG.E.64 [R16.64], R12 ;  /* 0x0000000c10000986 */ /* 0x0003e2000c101b0e */
[----:B------:R-:W-:Y:S01]  /*6d30*/  FFMA R5, R60, R4, -R5 ;  /* 0x000000043c057223 */ /* 0x000fe20000000805 */
[----:B------:R-:W-:Y:S01]  /*6d40*/  IADD3 R22, P0, R22, c[0x0][0x200], RZ ;  /* 0x0000800016167a10 */ /* 0x000fe20007f1e0ff */
[-C--:B--2---:R-:W-:Y:S02]  /*6d50*/  FFMA R10, R27, R2.reuse, R10 ;  /* 0x000000021b0a7223 */ /* 0x084fe4000000000a */
[----:B------:R-:W-:Y:S01]  /*6d60*/  FFMA R5, R26, R2, R5 ;  /* 0x000000021a057223 */ /* 0x000fe20000000005 */
[----:B------:R-:W-:Y:S02]  /*6d70*/  IADD3.X R23, R23, c[0x0][0x204], RZ, P0, !PT ;  /* 0x0000810017177a10 */ /* 0x000fe400007fe4ff */
[----:B------:R-:W-:Y:S01]  /*6d80*/  ISETP.LT.AND P0, PT, R14, c[0x0][0x160], P3 ;  /* 0x000058000e007a0c */ /* 0x000fe20001f01270 */
[----:B------:R-:W-:-:S04]  /*6d90*/  UIADD3 UR8, UP0, UR6, -UR4, URZ ;  /* 0x8000000406087290 */ /* 0x000fc8000ff1e03f */
[----:B------:R-:W-:Y:S01]  /*6da0*/  UIADD3.X UR9, UR7, ~UR5, URZ, UP0, !UPT ;  /* 0x8000000507097290 */ /* 0x000fe200087fe43f */
[----:B-1----:R-:W-:Y:S01]  /*6db0*/  FFMA R13, R26, R0, R10 ;  /* 0x000000001a0d7223 */ /* 0x002fe2000000000a */
[----:B------:R-:W-:Y:S01]  /*6dc0*/  @P2 MOV R10, R16 ;  /* 0x00000010000a2202 */ /* 0x000fe20000000f00 */
[----:B------:R-:W-:Y:S01]  /*6dd0*/  FFMA R12, R27, -R0, R5 ;  /* 0x800000001b0c7223 */ /* 0x000fe20000000005 */
[----:B------:R-:W-:Y:S01]  /*6de0*/  IADD3 R40, R30, 0xb, RZ ;  /* 0x0000000b1e287810 */ /* 0x000fe20007ffe0ff */
[----:B------:R-:W-:Y:S02]  /*6df0*/  ULDC.64 UR6, c[0x0][0x250] ;  /* 0x0000940000067ab9 */ /* 0x000fe40000000a00 */
[----:B------:R-:W-:Y:S01]  /*6e00*/  ULDC.64 UR4, c[0x0][0x238] ;  /* 0x00008e0000047ab9 */ /* 0x000fe20000000a00 */
[----:B------:R1:W-:Y:S04]  /*6e10*/  @P2 STG.E.64 [R10.64+0x100], R12 ;  /* 0x0001000c0a002986 */ /* 0x0003e8000c101b0e */
[----:B------:R-:W2:Y:S01]  /*6e20*/  @P1 LDG.E.LTC128B.64 R46, [R22.64] ;  /* 0x0000000e162e1981 */ /* 0x000ea2000c1e1b20 */
[----:B------:R-:W-:-:S04]  /*6e30*/  UIADD3 UR11, UP0, UR8, 0x100, URZ ;  /* 0x00000100080b7890 */ /* 0x000fc8000ff1e03f */
[----:B------:R-:W-:Y:S01]  /*6e40*/  UIADD3.X UR10, URZ, UR9, URZ, UP0, !UPT ;  /* 0x000000093f0a7290 */ /* 0x000fe200087fe43f */
[----:B-1----:R-:W-:Y:S02]  /*6e50*/  IADD3 R12, R30, 0x9, RZ ;  /* 0x000000091e0c7810 */ /* 0x002fe40007ffe0ff */
[----:B------:R-:W-:Y:S02]  /*6e60*/  @P0 MOV R10, R22 ;  /* 0x00000016000a0202 */ /* 0x000fe40000000f00 */
[----:B------:R-:W-:Y:S02]  /*6e70*/  @P0 MOV R11, R23 ;  /* 0x00000017000b0202 */ /* 0x000fe40000000f00 */
[----:B------:R-:W-:-:S03]  /*6e80*/  ISETP.LT.AND P1, PT, R12, c[0x0][0x160], P4 ;  /* 0x000058000c007a0c */ /* 0x000fc60002721270 */
[----:B------:R1:W3:Y:S01]  /*6e90*/  @P0 LDG.E.LTC128B.64 R48, [R10.64+0x100] ;  /* 0x0001000e0a300981 */ /* 0x0002e2000c1e1b20 */
[----:B------:R-:W-:-:S04]  /*6ea0*/  IADD3 R28, P0, R8, UR8, RZ ;  /* 0x00000008081c7c10 */ /* 0x000fc8000ff1e0ff */
[----:B------:R-:W-:-:S05]  /*6eb0*/  IADD3.X R29, R9, UR9, RZ, P0, !PT ;  /* 0x00000009091d7c10 */ /* 0x000fca00087fe4ff */
[----:B------:R-:W4:Y:S01]  /*6ec0*/  @P1 LDG.E.LTC128B.64 R50, [R28.64] ;  /* 0x0000000e1c321981 */ /* 0x000f22000c1e1b20 */
[----:B------:R-:W-:Y:S02]  /*6ed0*/  ISETP.LT.AND P1, PT, R12, c[0x0][0x160], P3 ;  /* 0x000058000c007a0c */ /* 0x000fe40001f21270 */
[----:B------:R-:W-:-:S04]  /*6ee0*/  IADD3 R8, P0, R8, UR11, RZ ;  /* 0x0000000b08087c10 */ /* 0x000fc8000ff1e0ff */
[----:B------:R-:W-:Y:S02]  /*6ef0*/  IADD3.X R9, R9, UR10, RZ, P0, !PT ;  /* 0x0000000a09097c10 */ /* 0x000fe400087fe4ff */
[----:B------:R-:W-:-:S05]  /*6f00*/  IADD3 R13, R30, 0xa, RZ ;  /* 0x0000000a1e0d7810 */ /* 0x000fca0007ffe0ff */
[----:B------:R5:W4:Y:S01]  /*6f10*/  @P1 LDG.E.LTC128B.64 R52, [R8.64] ;  /* 0x0000000e08341981 */ /* 0x000b22000c1e1b20 */
[----:B------:R-:W-:-:S04]  /*6f20*/  IADD3 R26, P1, R20, UR8, RZ ;  /* 0x00000008141a7c10 */ /* 0x000fc8000ff3e0ff */
[----:B------:R-:W-:Y:S02]  /*6f30*/  IADD3.X R27, R21, UR9, RZ, P1, !PT ;  /* 0x00000009151b7c10 */ /* 0x000fe40008ffe4ff */
[----:B------:R-:W-:-:S13]  /*6f40*/  ISETP.LT.AND P1, PT, R13, c[0x0][0x160], P4 ;  /* 0x000058000d007a0c */ /* 0x000fda0002721270 */
[----:B------:R-:W4:Y:S01]  /*6f50*/  @P1 LDG.E.LTC128B.64 R54, [R26.64] ;  /* 0x0000000e1a361981 */ /* 0x000f22000c1e1b20 */
[----:B-----5:R-:W-:-:S04]  /*6f60*/  IADD3 R8, P0, R20, UR11, RZ ;  /* 0x0000000b14087c10 */ /* 0x020fc8000ff1e0ff */
[----:B------:R-:W-:Y:S02]  /*6f70*/  IADD3.X R9, R21, UR10, RZ, P0, !PT ;  /* 0x0000000a15097c10 */ /* 0x000fe400087fe4ff */
[----:B------:R-:W-:Y:S02]  /*6f80*/  ISETP.LT.AND P0, PT, R13, c[0x0][0x160], P3 ;  /* 0x000058000d007a0c */ /* 0x000fe40001f01270 */
[----:B------:R-:W-:-:S11]  /*6f90*/  IADD3 R5, P1, R22, c[0x0][0x1e8], RZ ;  /* 0x00007a0016057a10 */ /* 0x000fd60007f3e0ff */
[----:B------:R5:W4:Y:S02]  /*6fa0*/  @P0 LDG.E.LTC128B.64 R56, [R8.64] ;  /* 0x0000000e08380981 */ /* 0x000b24000c1e1b20 */
[----:B-----5:R-:W-:Y:S02]  /*6fb0*/  IADD3 R8, P0, R5, c[0x0][0x1e8], RZ ;  /* 0x00007a0005087a10 */ /* 0x020fe40007f1e0ff */
[----:B------:R-:W-:Y:S02]  /*6fc0*/  IADD3.X R5, R23, c[0x0][0x1ec], RZ, P1, !PT ;  /* 0x00007b0017057a10 */ /* 0x000fe40000ffe4ff */
        /* <DEDUP_REMOVED lines=9> */
[----:B------:R-:W-:Y:S06]  /*7060*/  BAR.SYNC.DEFER_BLOCKING 0x0 ;  /* 0x0000000000007b1d */ /* 0x000fec0000010000 */
[----:B------:R-:W-:Y:S04]  /*7070*/  STS.128 [R31.X16], R196 ;  /* 0x000000c41f007388 */ /* 0x000fe8000000cc00 */
[----:B------:R-:W-:Y:S04]  /*7080*/  STS.128 [R31.X16+0x40], R204 ;  /* 0x000040cc1f007388 */ /* 0x000fe8000000cc00 */
[----:B------:R-:W-:Y:S04]  /*7090*/  STS.128 [R31.X16+0x80], R212 ;  /* 0x000080d41f007388 */ /* 0x000fe8000000cc00 */
[----:B------:R-:W-:Y:S04]  /*70a0*/  STS.128 [R31.X16+0xc0], R220 ;  /* 0x0000c0dc1f007388 */ /* 0x000fe8000000cc00 */
[----:B------:R-:W-:Y:S06]  /*70b0*/  BAR.SYNC.DEFER_BLOCKING 0x0 ;  /* 0x0000000000007b1d */ /* 0x000fec0000010000 */
[----:B-1----:R-:W1:Y:S04]  /*70c0*/  LDS.64 R10, [R18] ;  /* 0x00000000120a7984 */ /* 0x002e680000000a00 */
[----:B------:R-:W1:Y:S04]  /*70d0*/  LDS.64 R8, [R18+0x100] ;  /* 0x0001000012087984 */ /* 0x000e680000000a00 */
[----:B------:R-:W1:Y:S01]  /*70e0*/  LDS.64 R32, [R18+0x200] ;  /* 0x0002000012207984 */ /* 0x000e620000000a00 */
[----:B------:R-:W-:-:S03]  /*70f0*/  IADD3 R42, P1, R24, c[0x0][0x250], RZ ;  /* 0x00009400182a7a10 */ /* 0x000fc60007f3e0ff */
[----:B------:R-:W1:Y:S01]  /*7100*/  LDS.64 R34, [R18+0x300] ;  /* 0x0003000012227984 */ /* 0x000e620000000a00 */
[----:B------:R-:W-:Y:S02]  /*7110*/  IADD3.X R43, R25, c[0x0][0x254], RZ, P1, !PT ;  /* 0x00009500192b7a10 */ /* 0x000fe40000ffe4ff */
[C---:B------:R-:W-:Y:S01]  /*7120*/  ISETP.LT.AND P1, PT, R14.reuse, c[0x0][0x160], P6 ;  /* 0x000058000e007a0c */ /* 0x040fe20003721270 */
[----:B------:R-:W1:Y:S01]  /*7130*/  LDS.64 R44, [R18+0x400] ;  /* 0x00040000122c7984 */ /* 0x000e620000000a00 */
[----:B------:R-:W-:-:S03]  /*7140*/  ISETP.LT.AND P0, PT, R14, c[0x0][0x160], P5 ;  /* 0x000058000e007a0c */ /* 0x000fc60002f01270 */
[----:B------:R-:W1:Y:S01]  /*7150*/  LDS.64 R38, [R18+0x500] ;  /* 0x0005000012267984 */ /* 0x000e620000000a00 */
[----:B------:R-:W-:Y:S01]  /*7160*/  UIADD3 UR4, UP0, UR6, -UR4, URZ ;  /* 0x8000000406047290 */ /* 0x000fe2000ff1e03f */
[----:B------:R-:W-:Y:S02]  /*7170*/  ISETP.LT.AND P2, PT, R12, c[0x0][0x160], P5 ;  /* 0x000058000c007a0c */ /* 0x000fe40002f41270 */
[----:B------:R-:W1:Y:S01]  /*7180*/  LDS.64 R36, [R18+0x600] ;  /* 0x0006000012247984 */ /* 0x000e620000000a00 */
[----:B------:R-:W-:Y:S02]  /*7190*/  UIADD3.X UR5, UR7, ~UR5, URZ, UP0, !UPT ;  /* 0x8000000507057290 */ /* 0x000fe400087fe43f */
[----:B------:R-:W-:Y:S01]  /*71a0*/  UIADD3 UR7, UP0, UR4, 0x100, URZ ;  /* 0x0000010004077890 */ /* 0x000fe2000ff1e03f */
[C---:B--2---:R-:W-:Y:S02]  /*71b0*/  FMUL R15, R47.reuse, R3 ;  /* 0x000000032f0f7220 */ /* 0x044fe40000400000 */
[----:B------:R-:W-:-:S02]  /*71c0*/  FMUL R5, R47, R4 ;  /* 0x000000042f057220 */ /* 0x000fc40000400000 */
[C---:B------:R-:W-:Y:S02]  /*71d0*/  FFMA R19, R46.reuse, R4, -R15 ;  /* 0x000000042e137223 */ /* 0x040fe4000000080f */
[----:B------:R-:W-:Y:S02]  /*71e0*/  FFMA R15, R46, R3, R5 ;  /* 0x000000032e0f7223 */ /* 0x000fe40000000005 */
[CC--:B-1----:R-:W-:Y:S02]  /*71f0*/  FFMA R5, R10.reuse, R2.reuse, R19 ;  /* 0x000000020a057223 */ /* 0x0c2fe40000000013 */
[C---:B------:R-:W-:Y:S02]  /*7200*/  FFMA R15, R11.reuse, R2, R15 ;  /* 0x000000020b0f7223 */ /* 0x040fe4000000000f */
[-C--:B------:R-:W-:Y:S02]  /*7210*/  FFMA R24, R11, -R0.reuse, R5 ;  /* 0x800000000b187223 */ /* 0x080fe40000000005 */
[----:B------:R-:W-:-:S02]  /*7220*/  FFMA R25, R10, R0, R15 ;  /* 0x000000000a197223 */ /* 0x000fc4000000000f */
[CC--:B---3--:R-:W-:Y:S02]  /*7230*/  FMUL R5, R49.reuse, R4.reuse ;  /* 0x0000000431057220 */ /* 0x0c8fe40000400000 */
[-C--:B------:R-:W-:Y:S02]  /*7240*/  FMUL R11, R49, R3.reuse ;  /* 0x00000003310b7220 */ /* 0x080fe40000400000 */
[C---:B------:R-:W-:Y:S02]  /*7250*/  FFMA R5, R48.reuse, R3, R5 ;  /* 0x0000000330057223 */ /* 0x040fe40000000005 */
[----:B------:R-:W-:Y:S02]  /*7260*/  FFMA R10, R48, R4, -R11 ;  /* 0x00000004300a7223 */ /* 0x000fe4000000080b */
[-C--:B------:R-:W-:Y:S02]  /*7270*/  FFMA R5, R9, R2.reuse, R5 ;  /* 0x0000000209057223 */ /* 0x080fe40000000005 */
[----:B------:R-:W-:-:S02]  /*7280*/  FFMA R10, R8, R2, R10 ;  /* 0x00000002080a7223 */ /* 0x000fc4000000000a */
[----:B------:R-:W-:Y:S02]  /*7290*/  FFMA R15, R8, R0, R5 ;  /* 0x00000000080f7223 */ /* 0x000fe40000000005 */
[----:B----4-:R-:W-:Y:S01]  /*72a0*/  FMUL R5, R51, R3 ;  /* 0x0000000333057220 */ /* 0x010fe20000400000 */
[----:B------:R-:W-:Y:S01]  /*72b0*/  @P1 MOV R8, R42 ;  /* 0x0000002a00081202 */ /* 0x000fe20000000f00 */
[----:B------:R-:W-:Y:S01]  /*72c0*/  FFMA R14, R9, -R0, R10 ;  /* 0x80000000090e7223 */ /* 0x000fe2000000000a */
[----:B------:R-:W-:Y:S01]  /*72d0*/  @P1 MOV R9, R43 ;  /* 0x0000002b00091202 */ /* 0x000fe20000000f00 */
[-C--:B------:R-:W-:Y:S01]  /*72e0*/  FFMA R5, R50, R4.reuse, -R5 ;  /* 0x0000000432057223 */ /* 0x080fe20000000805 */
[----:B------:R-:W-:Y:S01]  /*72f0*/  @P0 STG.E.64 [R42.64], R24 ;  /* 0x000000182a000986 */ /* 0x000fe2000c101b0e */
[----:B------:R-:W-:-:S03]  /*7300*/  FMUL R10, R51, R4 ;  /* 0x00000004330a7220 */ /* 0x000fc60000400000 */
[----:B------:R1:W-:Y:S01]  /*7310*/  @P1 STG.E.64 [R8.64+0x100], R14 ;  /* 0x0001000e08001986 */ /* 0x0003e2000c101b0e */
[-C--:B------:R-:W-:Y:S01]  /*7320*/  FFMA R10, R50, R3.reuse, R10 ;  /* 0x00000003320a7223 */ /* 0x080fe2000000000a */
[----:B------:R-:W-:Y:S01]  /*7330*/  ISETP.LT.AND P0, PT, R12, c[0x0][0x160], P6 ;  /* 0x000058000c007a0c */ /* 0x000fe20003701270 */
[----:B------:R-:W-:Y:S01]  /*7340*/  UIADD3.X UR6, URZ, UR5, URZ, UP0, !UPT ;  /* 0x000000053f067290 */ /* 0x000fe200087fe43f */
[----:B-1----:R-:W-:Y:S02]  /*7350*/  FFMA R8, R32, R2, R5 ;  /* 0x0000000220087223 */ /* 0x002fe40000000005 */
[----:B------:R-:W-:Y:S02]  /*7360*/  FMUL R5, R53, R3 ;  /* 0x0000000335057220 */ /* 0x000fe40000400000 */
[----:B------:R-:W-:Y:S02]  /*7370*/  FFMA R14, R33, -R0, R8 ;  /* 0x80000000210e7223 */ /* 0x000fe40000000008 */
[----:B------:R-:W-:Y:S01]  /*7380*/  FMUL R8, R53, R4 ;  /* 0x0000000435087220 */ /* 0x000fe20000400000 */
[----:B------:R-:W-:Y:S01]  /*7390*/  IADD3 R24, P1, R6, UR4, RZ ;  /* 0x0000000406187c10 */ /* 0x000fe2000ff3e0ff */
[----:B------:R-:W-:-:S02]  /*73a0*/  FFMA R9, R33, R2, R10 ;  /* 0x0000000221097223 */ /* 0x000fc4000000000a */
[C---:B------:R-:W-:Y:S02]  /*73b0*/  FFMA R10, R52.reuse, R4, -R5 ;  /* 0x00000004340a7223 */ /* 0x040fe40000000805 */
[----:B------:R-:W-:Y:S01]  /*73c0*/  FFMA R5, R52, R3, R8 ;  /* 0x0000000334057223 */ /* 0x000fe20000000008 */
[----:B------:R-:W-:Y:S01]  /*73d0*/  IADD3.X R25, R7, UR5, RZ, P1, !PT ;  /* 0x0000000507197c10 */ /* 0x000fe20008ffe4ff */
[-C--:B------:R-:W-:Y:S01]  /*73e0*/  FFMA R10, R34, R2.reuse, R10 ;  /* 0x00000002220a7223 */ /* 0x080fe2000000000a */
[----:B------:R-:W-:Y:S01]  /*73f0*/  IADD3 R6, P1, R6, UR7, RZ ;  /* 0x0000000706067c10 */ /* 0x000fe2000ff3e0ff */
[----:B------:R-:W-:Y:S02]  /*7400*/  FFMA R5, R35, R2, R5 ;  /* 0x0000000223057223 */ /* 0x000fe40000000005 */
[-C--:B------:R-:W-:Y:S01]  /*7410*/  FFMA R15, R32, R0.reuse, R9 ;  /* 0x00000000200f7223 */ /* 0x080fe20000000009 */
[----:B------:R-:W-:Y:S01]  /*7420*/  IADD3.X R7, R7, UR6, RZ, P1, !PT ;  /* 0x0000000607077c10 */ /* 0x000fe20008ffe4ff */
[----:B------:R-:W-:-:S02]  /*7430*/  FFMA R10, R35, -R0, R10 ;  /* 0x80000000230a7223 */ /* 0x000fc4000000000a */
[----:B------:R-:W-:Y:S02]  /*7440*/  FFMA R11, R34, R0, R5 ;  /* 0x00000000220b7223 */ /* 0x000fe40000000005 */
[C---:B------:R-:W-:Y:S01]  /*7450*/  FMUL R8, R55.reuse, R4 ;  /* 0x0000000437087220 */ /* 0x040fe20000400000 */
[----:B------:R-:W-:Y:S01]  /*7460*/  @P2 STG.E.64 [R24.64], R14 ;  /* 0x0000000e18002986 */ /* 0x000fe2000c101b0e */
[----:B------:R-:W-:-:S03]  /*7470*/  FMUL R5, R55, R3 ;  /* 0x0000000337057220 */ /* 0x000fc60000400000 */
[----:B------:R1:W-:Y:S01]  /*7480*/  @P0 STG.E.64 [R6.64], R10 ;  /* 0x0000000a06000986 */ /* 0x0003e2000c101b0e */
[----:B------:R-:W-:-:S03]  /*7490*/  FMUL R9, R57, R4 ;  /* 0x0000000439097220 */ /* 0x000fc60000400000 */
[----:B------:R-:W2:Y:S01]  /*74a0*/  LDS.64 R14, [R18+0x700] ;  /* 0x00070000120e7984 */ /* 0x000ea20000000a00 */
[C---:B------:R-:W-:Y:S02]  /*74b0*/  ISETP.LT.AND P2, PT, R13.reuse, c[0x0][0x160], P5 ;  /* 0x000058000d007a0c */ /* 0x040fe40002f41270 */
[----:B------:R-:W-:Y:S02]  /*74c0*/  IADD3 R32, P0, R16, UR4, RZ ;  /* 0x0000000410207c10 */ /* 0x000fe4000ff1e0ff */
[----:B------:R-:W-:Y:S02]  /*74d0*/  ISETP.LT.AND P1, PT, R13, c[0x0][0x160], P6 ;  /* 0x000058000d007a0c */ /* 0x000fe40003721270 */
[----:B------:R-:W-:Y:S01]  /*74e0*/  IADD3.X R33, R17, UR5, RZ, P0, !PT ;  /* 0x0000000511217c10 */ /* 0x000fe200087fe4ff */
[-C--:B-1----:R-:W-:Y:S02]  /*74f0*/  FFMA R6, R54, R3.reuse, R8 ;  /* 0x0000000336067223 */ /* 0x082fe40000000008 */
[----:B------:R-:W-:-:S02]  /*7500*/  FMUL R7, R57, R3 ;  /* 0x0000000339077220 */ /* 0x000fc40000400000 */
[----:B------:R-:W-:Y:S02]  /*7510*/  FFMA R8, R54, R4, -R5 ;  /* 0x0000000436087223 */ /* 0x000fe40000000805 */
[----:B------:R-:W-:Y:S02]  /*7520*/  FFMA R6, R45, R2, R6 ;  /* 0x000000022d067223 */ /* 0x000fe40000000006 */
[C---:B------:R-:W-:Y:S02]  /*7530*/  FFMA R5, R56.reuse, R4, -R7 ;  /* 0x0000000438057223 */ /* 0x040fe40000000807 */
[----:B------:R-:W-:Y:S02]  /*7540*/  FFMA R7, R56, R3, R9 ;  /* 0x0000000338077223 */ /* 0x000fe40000000009 */
[C---:B------:R-:W-:Y:S02]  /*7550*/  FFMA R10, R44.reuse, R2, R8 ;  /* 0x000000022c0a7223 */ /* 0x040fe40000000008 */
[----:B------:R-:W-:Y:S01]  /*7560*/  FFMA R11, R44, R0, R6 ;  /* 0x000000002c0b7223 */ /* 0x000fe20000000006 */
[----:B------:R-:W-:Y:S01]  /*7570*/  IADD3 R6, P0, R16, UR7, RZ ;  /* 0x0000000710067c10 */ /* 0x000fe2000ff1e0ff */
[----:B------:R-:W-:-:S02]  /*7580*/  FFMA R8, R38, R2, R5 ;  /* 0x0000000226087223 */ /* 0x000fc40000000005 */
[----:B------:R-:W-:Y:S01]  /*7590*/  FFMA R5, R39, R2, R7 ;  /* 0x0000000227057223 */ /* 0x000fe20000000007 */
[----:B------:R-:W-:Y:S01]  /*75a0*/  IADD3.X R7, R17, UR6, RZ, P0, !PT ;  /* 0x0000000611077c10 */ /* 0x000fe200087fe4ff */
[-C--:B------:R-:W-:Y:S02]  /*75b0*/  FFMA R10, R45, -R0.reuse, R10 ;  /* 0x800000002d0a7223 */ /* 0x080fe4000000000a */
[-C--:B------:R-:W-:Y:S02]  /*75c0*/  FFMA R8, R39, -R0.reuse, R8 ;  /* 0x8000000027087223 */ /* 0x080fe40000000008 */
[----:B------:R-:W-:Y:S01]  /*75d0*/  FFMA R9, R38, R0, R5 ;  /* 0x0000000026097223 */ /* 0x000fe20000000005 */
[----:B------:R-:W-:Y:S01]  /*75e0*/  IADD3 R5, P0, R42, c[0x0][0x238], RZ ;  /* 0x00008e002a057a10 */ /* 0x000fe20007f1e0ff */
[----:B------:R-:W-:Y:S04]  /*75f0*/  @P2 STG.E.64 [R32.64], R10 ;  /* 0x0000000a20002986 */ /* 0x000fe8000c101b0e */
[----:B------:R1:W-:Y:S01]  /*7600*/  @P1 STG.E.64 [R6.64], R8 ;  /* 0x0000000806001986 */ /* 0x0003e2000c101b0e */
[----:B------:R-:W-:-:S02]  /*7610*/  ISETP.LT.AND P2, PT, R40, c[0x0][0x160], P6 ;  /* 0x0000580028007a0c */ /* 0x000fc40003741270 */
[----:B------:R-:W-:Y:S02]  /*7620*/  IADD3 R13, R30, 0x10, RZ ;  /* 0x000000101e0d7810 */ /* 0x000fe40007ffe0ff */
[----:B-1----:R-:W-:Y:S01]  /*7630*/  IADD3 R9, P1, R5, c[0x0][0x238], RZ ;  /* 0x00008e0005097a10 */ /* 0x002fe20007f3e0ff */
[-C--:B-----5:R-:W-:Y:S01]  /*7640*/  FMUL R5, R59, R4.reuse ;  /* 0x000000043b057220 */ /* 0x0a0fe20000400000 */
[----:B------:R-:W-:Y:S01]  /*7650*/  IADD3.X R7, R43, c[0x0][0x23c], RZ, P0, !PT ;  /* 0x00008f002b077a10 */ /* 0x000fe200007fe4ff */
[-C--:B------:R-:W-:Y:S02]  /*7660*/  FMUL R6, R59, R3.reuse ;  /* 0x000000033b067220 */ /* 0x080fe40000400000 */
[C---:B------:R-:W-:Y:S02]  /*7670*/  FFMA R5, R58.reuse, R3, R5 ;  /* 0x000000033a057223 */ /* 0x040fe40000000005 */
[----:B------:R-:W-:Y:S01]  /*7680*/  FFMA R8, R58, R4, -R6 ;  /* 0x000000043a087223 */ /* 0x000fe20000000806 */
[----:B------:R-:W-:Y:S01]  /*7690*/  IADD3.X R6, R7, c[0x0][0x23c], RZ, P1, !PT ;  /* 0x00008f0007067a10 */ /* 0x000fe20000ffe4ff */
[----:B------:R-:W-:Y:S01]  /*76a0*/  FFMA R5, R37, R2, R5 ;  /* 0x0000000225057223 */ /* 0x000fe20000000005 */
[----:B------:R-:W-:-:S02]  /*76b0*/  ISETP.LT.AND P0, PT, R40, c[0x0][0x160], P5 ;  /* 0x0000580028007a0c */ /* 0x000fc40002f01270 */
[----:B------:R-:W-:Y:S01]  /*76c0*/  IADD3 R16, P1, R9, c[0x0][0x238], RZ ;  /* 0x00008e0009107a10 */ /* 0x000fe20007f3e0ff */
[C---:B------:R-:W-:Y:S02]  /*76d0*/  FFMA R7, R36.reuse, R2, R8 ;  /* 0x0000000224077223 */ /* 0x040fe40000000008 */
[----:B------:R-:W-:Y:S01]  /*76e0*/  FFMA R9, R36, R0, R5 ;  /* 0x0000000024097223 */ /* 0x000fe20000000005 */
[----:B------:R-:W-:Y:S01]  /*76f0*/  IADD3.X R17, R6, c[0x0][0x23c], RZ, P1, !PT ;  /* 0x00008f0006117a10 */ /* 0x000fe20000ffe4ff */
[C---:B------:R-:W-:Y:S02]  /*7700*/  FMUL R6, R61.reuse, R4 ;  /* 0x000000043d067220 */ /* 0x040fe40000400000 */
[-C--:B------:R-:W-:Y:S02]  /*7710*/  FMUL R5, R61, R3.reuse ;  /* 0x000000033d057220 */ /* 0x080fe40000400000 */
[----:B------:R-:W-:Y:S01]  /*7720*/  FFMA R8, R37, -R0, R7 ;  /* 0x8000000025087223 */ /* 0x000fe20000000007 */
[----:B------:R-:W-:Y:S01]  /*7730*/  ISETP.LT.AND P1, PT, R13, c[0x0][0x160], P4 ;  /* 0x000058000d007a0c */ /* 0x000fe20002721270 */
[----:B------:R-:W-:-:S02]  /*7740*/  FFMA R6, R60, R3, R6 ;  /* 0x000000033c067223 */ /* 0x000fc40000000006 */
[----:B------:R-:W-:Y:S01]  /*7750*/  FFMA R5, R60, R4, -R5 ;  /* 0x000000043c057223 */ /* 0x000fe20000000805 */
[----:B------:R1:W-:Y:S01]  /*7760*/  @P0 STG.E.64 [R16.64], R8 ;  /* 0x0000000810000986 */ /* 0x0003e2000c101b0e */
[CC--:B--2---:R-:W-:Y:S01]  /*7770*/  FFMA R7, R15.reuse, R2.reuse, R6 ;  /* 0x000000020f077223 */ /* 0x0c4fe20000000006 */
[----:B------:R-:W-:Y:S01]  /*7780*/  IADD3 R6, P0, R28, UR8, RZ ;  /* 0x000000081c067c10 */ /* 0x000fe2000ff1e0ff */
[C---:B------:R-:W-:Y:S01]  /*7790*/  FFMA R5, R14.reuse, R2, R5 ;  /* 0x000000020e057223 */ /* 0x040fe20000000005 */
[----:B------:R-:W-:Y:S01]  /*77a0*/  MOV R40, R46 ;  /* 0x0000002e00287202 */ /* 0x000fe20000000f00 */
[-C--:B------:R-:W-:Y:S01]  /*77b0*/  FFMA R11, R14, R0.reuse, R7 ;  /* 0x000000000e0b7223 */ /* 0x080fe20000000007 */
[----:B------:R-:W-:Y:S01]  /*77c0*/  MOV R41, R47 ;  /* 0x0000002f00297202 */ /* 0x000fe20000000f00 */
[----:B------:R-:W-:Y:S01]  /*77d0*/  FFMA R10, R15, -R0, R5 ;  /* 0x800000000f0a7223 */ /* 0x000fe20000000005 */
[----:B------:R-:W-:Y:S02]  /*77e0*/  IADD3.X R7, R29, UR9, RZ, P0, !PT ;  /* 0x000000091d077c10 */ /* 0x000fe400087fe4ff */
[----:B------:R-:W-:-:S02]  /*77f0*/  ISETP.LT.AND P0, PT, R13, c[0x0][0x160], P3 ;  /* 0x000058000d007a0c */ /* 0x000fc40001f01270 */
[----:B------:R-:W-:Y:S02]  /*7800*/  MOV R46, R48 ;  /* 0x00000030002e7202 */ /* 0x000fe40000000f00 */
[----:B------:R-:W-:Y:S02]  /*7810*/  MOV R47, R49 ;  /* 0x00000031002f7202 */ /* 0x000fe40000000f00 */
[----:B-1----:R-:W-:Y:S02]  /*7820*/  @P2 MOV R8, R16 ;  /* 0x0000001000082202 */ /* 0x002fe40000000f00 */
[----:B------:R-:W-:-:S05]  /*7830*/  @P2 MOV R9, R17 ;  /* 0x0000001100092202 */ /* 0x000fca0000000f00 */
[----:B------:R-:W-:Y:S04]  /*7840*/  @P2 STG.E.64 [R8.64+0x100], R10 ;  /* 0x0001000a08002986 */ /* 0x000fe8000c101b0e */
[----:B------:R1:W2:Y:S01]  /*7850*/  @P1 LDG.E.LTC128B.64 R40, [R6.64] ;  /* 0x0000000e06281981 */ /* 0x0002a2000c1e1b20 */
[----:B------:R-:W-:-:S04]  /*7860*/  IADD3 R12, R30, 0x11, RZ ;  /* 0x000000111e0c7810 */ /* 0x000fc80007ffe0ff */
[----:B------:R-:W-:Y:S02]  /*7870*/  ISETP.LT.AND P2, PT, R12, c[0x0][0x160], P4 ;  /* 0x000058000c007a0c */ /* 0x000fe40002741270 */
[----:B------:R-:W-:Y:S02]  /*7880*/  MOV R44, R50 ;  /* 0x00000032002c7202 */ /* 0x000fe40000000f00 */
[----:B------:R-:W-:Y:S02]  /*7890*/  MOV R45, R51 ;  /* 0x00000033002d7202 */ /* 0x000fe40000000f00 */
[----:B-1----:R-:W-:-:S04]  /*78a0*/  IADD3 R6, P1, R28, UR11, RZ ;  /* 0x0000000b1c067c10 */ /* 0x002fc8000ff3e0ff */
[----:B------:R-:W-:-:S05]  /*78b0*/  IADD3.X R7, R29, UR10, RZ, P1, !PT ;  /* 0x0000000a1d077c10 */ /* 0x000fca0008ffe4ff */
[----:B------:R1:W3:Y:S01]  /*78c0*/  @P0 LDG.E.LTC128B.64 R46, [R6.64] ;  /* 0x0000000e062e0981 */ /* 0x0002e2000c1e1b20 */
[----:B------:R-:W-:Y:S02]  /*78d0*/  IADD3 R28, P0, R26, UR8, RZ ;  /* 0x000000081a1c7c10 */ /* 0x000fe4000ff1e0ff */
[----:B------:R-:W-:Y:S02]  /*78e0*/  ISETP.LT.AND P1, PT, R12, c[0x0][0x160], P3 ;  /* 0x000058000c007a0c */ /* 0x000fe40001f21270 */
[----:B------:R-:W-:Y:S02]  /*78f0*/  IADD3.X R29, R27, UR9, RZ, P0, !PT ;  /* 0x000000091b1d7c10 */ /* 0x000fe400087fe4ff */
[----:B------:R-:W-:-:S03]  /*7900*/  MOV R48, R52 ;  /* 0x0000003400307202 */ /* 0x000fc60000000f00 */
[----:B------:R-:W4:Y:S01]  /*7910*/  @P2 LDG.E.LTC128B.64 R44, [R28.64] ;  /* 0x0000000e1c2c2981 */ /* 0x000f22000c1e1b20 */
[----:B------:R-:W-:Y:S02]  /*7920*/  MOV R49, R53 ;  /* 0x0000003500317202 */ /* 0x000fe40000000f00 */
[----:B-1----:R-:W-:-:S04]  /*7930*/  IADD3 R6, P0, R26, UR11, RZ ;  /* 0x0000000b1a067c10 */ /* 0x002fc8000ff1e0ff */
[----:B------:R-:W-:-:S05]  /*7940*/  IADD3.X R7, R27, UR10, RZ, P0, !PT ;  /* 0x0000000a1b077c10 */ /* 0x000fca00087fe4ff */
[----:B------:R1:W5:Y:S01]  /*7950*/  @P1 LDG.E.LTC128B.64 R48, [R6.64] ;  /* 0x0000000e06301981 */ /* 0x000362000c1e1b20 */
[----:B------:R-:W-:Y:S02]  /*7960*/  IADD3 R19, R30, 0x12, RZ ;  /* 0x000000121e137810 */ /* 0x000fe40007ffe0ff */
[----:B------:R-:W-:Y:S02]  /*7970*/  IADD3 R26, P0, R20, UR8, RZ ;  /* 0x00000008141a7c10 */ /* 0x000fe4000ff1e0ff */
[C---:B------:R-:W-:Y:S02]  /*7980*/  ISETP.LT.AND P2, PT, R19.reuse, c[0x0][0x160], P4 ;  /* 0x0000580013007a0c */ /* 0x040fe40002741270 */
[----:B------:R-:W-:Y:S02]  /*7990*/  ISETP.LT.AND P1, PT, R19, c[0x0][0x160], P3 ;  /* 0x0000580013007a0c */ /* 0x000fe40001f21270 */
[----:B------:R-:W-:Y:S02]  /*79a0*/  IADD3.X R27, R21, UR9, RZ, P0, !PT ;  /* 0x00000009151b7c10 */ /* 0x000fe400087fe4ff */
[----:B------:R-:W-:-:S02]  /*79b0*/  MOV R50, R54 ;  /* 0x0000003600327202 */ /* 0x000fc40000000f00 */
[----:B------:R-:W-:Y:S02]  /*79c0*/  MOV R51, R55 ;  /* 0x0000003700337202 */ /* 0x000fe40000000f00 */
[----:B------:R-:W-:Y:S02]  /*79d0*/  MOV R54, R56 ;  /* 0x0000003800367202 */ /* 0x000fe40000000f00 */
[----:B------:R-:W-:Y:S02]  /*79e0*/  MOV R55, R57 ;  /* 0x0000003900377202 */ /* 0x000fe40000000f00 */
[----:B------:R-:W5:Y:S01]  /*79f0*/  @P2 LDG.E.LTC128B.64 R50, [R26.64] ;  /* 0x0000000e1a322981 */ /* 0x000f62000c1e1b20 */
[----:B-1----:R-:W-:-:S04]  /*7a00*/  IADD3 R6, P0, R20, UR11, RZ ;  /* 0x0000000b14067c10 */ /* 0x002fc8000ff1e0ff */
[----:B------:R-:W-:Y:S02]  /*7a10*/  IADD3.X R7, R21, UR10, RZ, P0, !PT ;  /* 0x0000000a15077c10 */ /* 0x000fe400087fe4ff */
[----:B------:R-:W-:-:S03]  /*7a20*/  IADD3 R62, P0, R22, c[0x0][0x200], RZ ;  /* 0x00008000163e7a10 */ /* 0x000fc60007f1e0ff */
[----:B------:R1:W5:Y:S01]  /*7a30*/  @P1 LDG.E.LTC128B.64 R54, [R6.64] ;  /* 0x0000000e06361981 */ /* 0x000362000c1e1b20 */
[----:B------:R-:W-:Y:S02]  /*7a40*/  IADD3 R5, P1, R62, c[0x0][0x1e8], RZ ;  /* 0x00007a003e057a10 */ /* 0x000fe40007f3e0ff */
[----:B------:R-:W-:Y:S02]  /*7a50*/  IADD3.X R35, R23, c[0x0][0x204], RZ, P0, !PT ;  /* 0x0000810017237a10 */ /* 0x000fe400007fe4ff */
[----:B------:R-:W-:Y:S02]  /*7a60*/  IADD3 R34, R30, 0x13, RZ ;  /* 0x000000131e227810 */ /* 0x000fe40007ffe0ff */
[----:B------:R-:W-:Y:S02]  /*7a70*/  MOV R52, R58 ;  /* 0x0000003a00347202 */ /* 0x000fe40000000f00 */
[----:B------:R-:W-:Y:S02]  /*7a80*/  MOV R53, R59 ;  /* 0x0000003b00357202 */ /* 0x000fe40000000f00 */
[----:B-1----:R-:W-:-:S02]  /*7a90*/  IADD3 R6, P0, R5, c[0x0][0x1e8], RZ ;  /* 0x00007a0005067a10 */ /* 0x002fc40007f1e0ff */
[----:B------:R-:W-:Y:S02]  /*7aa0*/  IADD3.X R5, R35, c[0x0][0x1ec], RZ, P1, !PT ;  /* 0x00007b0023057a10 */ /* 0x000fe40000ffe4ff */
[----:B------:R-:W-:Y:S02]  /*7ab0*/  ISETP.LT.AND P1, PT, R34, c[0x0][0x160], P4 ;  /* 0x0000580022007a0c */ /* 0x000fe40002721270 */
[----:B------:R-:W-:Y:S02]  /*7ac0*/  IADD3.X R5, R5, c[0x0][0x1ec], RZ, P0, !PT ;  /* 0x00007b0005057a10 */ /* 0x000fe400007fe4ff */
[----:B------:R-:W-:-:S04]  /*7ad0*/  IADD3 R6, P0, R6, c[0x0][0x1e8], RZ ;  /* 0x00007a0006067a10 */ /* 0x000fc80007f1e0ff */
[----:B------:R-:W-:Y:S02]  /*7ae0*/  IADD3.X R7, R5, c[0x0][0x1ec], RZ, P0, !PT ;  /* 0x00007b0005077a10 */ /* 0x000fe400007fe4ff */
[----:B------:R-:W-:-:S03]  /*7af0*/  ISETP.LT.AND P0, PT, R34, c[0x0][0x160], P3 ;  /* 0x0000580022007a0c */ /* 0x000fc60001f01270 */
[----:B------:R1:W5:Y:S01]  /*7b00*/  @P1 LDG.E.LTC128B.64 R52, [R6.64] ;  /* 0x0000000e06341981 */ /* 0x000362000c1e1b20 */
[----:B------:R-:W-:Y:S02]  /*7b10*/  MOV R56, R60 ;  /* 0x0000003c00387202 */ /* 0x000fe40000000f00 */
[----:B------:R-:W-:-:S07]  /*7b20*/  MOV R57, R61 ;  /* 0x0000003d00397202 */ /* 0x000fce0000000f00 */
[----:B------:R1:W5:Y:S04]  /*7b30*/  @P0 LDG.E.LTC128B.64 R56, [R6.64+0x100] ;  /* 0x0001000e06380981 */ /* 0x000368000c1e1b20 */
[----:B------:R-:W-:Y:S06]  /*7b40*/  BAR.SYNC.DEFER_BLOCKING 0x0 ;  /* 0x0000000000007b1d */ /* 0x000fec0000010000 */
[----:B------:R-:W-:Y:S04]  /*7b50*/  STS.128 [R31.X16], R88 ;  /* 0x000000581f007388 */ /* 0x000fe8000000cc00 */
[----:B------:R-:W-:Y:S04]  /*7b60*/  STS.128 [R31.X16+0x40], R84 ;  /* 0x000040541f007388 */ /* 0x000fe8000000cc00 */
[----:B------:R-:W-:Y:S04]  /*7b70*/  STS.128 [R31.X16+0x80], R80 ;  /* 0x000080501f007388 */ /* 0x000fe8000000cc00 */
[----:B------:R-:W-:Y:S04]  /*7b80*/  STS.128 [R31.X16+0xc0], R76 ;  /* 0x0000c04c1f007388 */ /* 0x000fe8000000cc00 */
[----:B------:R-:W-:Y:S06]  /*7b90*/  BAR.SYNC.DEFER_BLOCKING 0x0 ;  /* 0x0000000000007b1d */ /* 0x000fec0000010000 */
[----:B------:R-:W1:Y:S04]  /*7ba0*/  LDS.64 R8, [R18] ;  /* 0x0000000012087984 */ /* 0x000e680000000a00 */
[----:B------:R-:W1:Y:S04]  /*7bb0*/  LDS.64 R14, [R18+0x100] ;  /* 0x00010000120e7984 */ /* 0x000e680000000a00 */
[----:B------:R-:W1:Y:S04]  /*7bc0*/  LDS.64 R22, [R18+0x200] ;  /* 0x0002000012167984 */ /* 0x000e680000000a00 */
[----:B------:R-:W1:Y:S01]  /*7bd0*/  LDS.64 R36, [R18+0x300] ;  /* 0x0003000012247984 */ /* 0x000e620000000a00 */
[----:B------:R-:W-:-:S03]  /*7be0*/  ISETP.LT.AND P0, PT, R13, c[0x0][0x160], P5 ;  /* 0x000058000d007a0c */ /* 0x000fc60002f01270 */
[----:B------:R-:W1:Y:S01]  /*7bf0*/  LDS.64 R38, [R18+0x400] ;  /* 0x0004000012267984 */ /* 0x000e620000000a00 */
[----:B------:R-:W-:Y:S01]  /*7c00*/  ISETP.LT.AND P2, PT, R12, c[0x0][0x160], P5 ;  /* 0x000058000c007a0c */ /* 0x000fe20002f41270 */
[CC--:B--2---:R-:W-:Y:S02]  /*7c10*/  FMUL R5, R41.reuse, R4.reuse ;  /* 0x0000000429057220 */ /* 0x0c4fe40000400000 */
[-C--:B-1----:R-:W-:Y:S02]  /*7c20*/  FMUL R6, R41, R3.reuse ;  /* 0x0000000329067220 */ /* 0x082fe40000400000 */
[C---:B------:R-:W-:Y:S02]  /*7c30*/  FFMA R5, R40.reuse, R3, R5 ;  /* 0x0000000328057223 */ /* 0x040fe40000000005 */
[----:B------:R-:W-:Y:S02]  /*7c40*/  FFMA R7, R40, R4, -R6 ;  /* 0x0000000428077223 */ /* 0x000fe40000000806 */
[----:B------:R-:W-:-:S02]  /*7c50*/  FFMA R5, R9, R2, R5 ;  /* 0x0000000209057223 */ /* 0x000fc40000000005 */
[C---:B------:R-:W-:Y:S02]  /*7c60*/  FFMA R10, R8.reuse, R2, R7 ;  /* 0x00000002080a7223 */ /* 0x040fe40000000007 */
[-C--:B------:R-:W-:Y:S01]  /*7c70*/  FFMA R11, R8, R0.reuse, R5 ;  /* 0x00000000080b7223 */ /* 0x080fe20000000005 */
[----:B------:R-:W-:Y:S01]  /*7c80*/  IADD3 R6, P1, R24, UR4, RZ ;  /* 0x0000000418067c10 */ /* 0x000fe2000ff3e0ff */
[----:B------:R-:W-:-:S03]  /*7c90*/  FFMA R10, R9, -R0, R10 ;  /* 0x80000000090a7223 */ /* 0x000fc6000000000a */
[----:B------:R-:W-:Y:S02]  /*7ca0*/  IADD3.X R7, R25, UR5, RZ, P1, !PT ;  /* 0x0000000519077c10 */ /* 0x000fe40008ffe4ff */
[----:B------:R-:W-:-:S03]  /*7cb0*/  ISETP.LT.AND P1, PT, R13, c[0x0][0x160], P6 ;  /* 0x000058000d007a0c */ /* 0x000fc60003721270 */
[----:B------:R1:W-:Y:S01]  /*7cc0*/  @P0 STG.E.64 [R6.64], R10 ;  /* 0x0000000a06000986 */ /* 0x0003e2000c101b0e */
[CC--:B---3--:R-:W-:Y:S02]  /*7cd0*/  FMUL R8, R47.reuse, R4.reuse ;  /* 0x000000042f087220 */ /* 0x0c8fe40000400000 */
[-C--:B------:R-:W-:Y:S02]  /*7ce0*/  FMUL R5, R47, R3.reuse ;  /* 0x000000032f057220 */ /* 0x080fe40000400000 */
[C---:B------:R-:W-:Y:S02]  /*7cf0*/  FFMA R8, R46.reuse, R3, R8 ;  /* 0x000000032e087223 */ /* 0x040fe40000000008 */
[----:B------:R-:W-:Y:S02]  /*7d00*/  FFMA R5, R46, R4, -R5 ;  /* 0x000000042e057223 */ /* 0x000fe40000000805 */
[-C--:B------:R-:W-:Y:S02]  /*7d10*/  FFMA R8, R15, R2.reuse, R8 ;  /* 0x000000020f087223 */ /* 0x080fe40000000008 */
[----:B------:R-:W-:Y:S01]  /*7d20*/  FFMA R5, R14, R2, R5 ;  /* 0x000000020e057223 */ /* 0x000fe20000000005 */
[----:B-1----:R-:W-:Y:S01]  /*7d30*/  IADD3 R6, P0, R24, UR7, RZ ;  /* 0x0000000718067c10 */ /* 0x002fe2000ff1e0ff */
[----:B------:R-:W-:-:S02]  /*7d40*/  FFMA R11, R14, R0, R8 ;  /* 0x000000000e0b7223 */ /* 0x000fc40000000008 */
[----:B----4-:R-:W-:Y:S01]  /*7d50*/  FMUL R8, R45, R4 ;  /* 0x000000042d087220 */ /* 0x010fe20000400000 */
[----:B------:R-:W-:Y:S01]  /*7d60*/  IADD3.X R7, R25, UR6, RZ, P0, !PT ;  /* 0x0000000619077c10 */ /* 0x000fe200087fe4ff */
[----:B------:R-:W-:Y:S01]  /*7d70*/  FFMA R10, R15, -R0, R5 ;  /* 0x800000000f0a7223 */ /* 0x000fe20000000005 */
[----:B------:R-:W-:Y:S01]  /*7d80*/  ISETP.LT.AND P0, PT, R12, c[0x0][0x160], P6 ;  /* 0x000058000c007a0c */ /* 0x000fe20003701270 */
[-C--:B------:R-:W-:Y:S01]  /*7d90*/  FMUL R5, R45, R3.reuse ;  /* 0x000000032d057220 */ /* 0x080fe20000400000 */
[----:B------:R-:W1:Y:S01]  /*7da0*/  LDS.64 R12, [R18+0x500] ;  /* 0x00050000120c7984 */ /* 0x000e620000000a00 */
[C---:B------:R-:W-:Y:S02]  /*7db0*/  FFMA R8, R44.reuse, R3, R8 ;  /* 0x000000032c087223 */ /* 0x040fe40000000008 */
[----:B------:R-:W-:Y:S01]  /*7dc0*/  FFMA R5, R44, R4, -R5 ;  /* 0x000000042c057223 */ /* 0x000fe20000000805 */
[----:B------:R2:W-:Y:S01]  /*7dd0*/  @P1 STG.E.64 [R6.64], R10 ;  /* 0x0000000a06001986 */ /* 0x0005e2000c101b0e */
[----:B------:R-:W-:-:S02]  /*7de0*/  IADD3 R20, P1, R32, UR4, RZ ;  /* 0x0000000420147c10 */ /* 0x000fc4000ff3e0ff */
[-C--:B------:R-:W-:Y:S02]  /*7df0*/  FFMA R5, R22, R2.reuse, R5 ;  /* 0x0000000216057223 */ /* 0x080fe40000000005 */
[----:B------:R-:W-:Y:S01]  /*7e00*/  IADD3.X R21, R33, UR5, RZ, P1, !PT ;  /* 0x0000000521157c10 */ /* 0x000fe20008ffe4ff */
[----:B--2---:R-:W-:Y:S02]  /*7e10*/  FFMA R6, R23, R2, R8 ;  /* 0x0000000217067223 */ /* 0x004fe40000000008 */
[C---:B-----5:R-:W-:Y:S02]  /*7e20*/  FMUL R8, R49.reuse, R3 ;  /* 0x0000000331087220 */ /* 0x060fe40000400000 */
[-C--:B------:R-:W-:Y:S02]  /*7e30*/  FMUL R7, R49, R4.reuse ;  /* 0x0000000431077220 */ /* 0x080fe40000400000 */
[----:B------:R-:W-:Y:S02]  /*7e40*/  FFMA R8, R48, R4, -R8 ;  /* 0x0000000430087223 */ /* 0x000fe40000000808 */
[----:B------:R-:W-:-:S02]  /*7e50*/  FFMA R10, R23, -R0, R5 ;  /* 0x80000000170a7223 */ /* 0x000fc40000000005 */
[----:B------:R-:W-:Y:S02]  /*7e60*/  FFMA R5, R48, R3, R7 ;  /* 0x0000000330057223 */ /* 0x000fe40000000007 */
[----:B------:R-:W-:Y:S01]  /*7e70*/  FFMA R11, R22, R0, R6 ;  /* 0x00000000160b7223 */ /* 0x000fe20000000006 */
[----:B------:R-:W-:Y:S01]  /*7e80*/  IADD3 R6, P1, R32, UR7, RZ ;  /* 0x0000000720067c10 */ /* 0x000fe2000ff3e0ff */
[----:B------:R-:W-:Y:S01]  /*7e90*/  FFMA R7, R36, R2, R8 ;  /* 0x0000000224077223 */ /* 0x000fe20000000008 */
[----:B------:R-:W-:Y:S03]  /*7ea0*/  LDS.64 R22, [R18+0x700] ;  /* 0x0007000012167984 */ /* 0x000fe60000000a00 */
[----:B------:R-:W-:Y:S01]  /*7eb0*/  FFMA R8, R37, -R0, R7 ;  /* 0x8000000025087223 */ /* 0x000fe20000000007 */
[----:B------:R-:W-:Y:S02]  /*7ec0*/  IADD3.X R7, R33, UR6, RZ, P1, !PT ;  /* 0x0000000621077c10 */ /* 0x000fe40008ffe4ff */
[----:B------:R-:W2:Y:S01]  /*7ed0*/  LDS.64 R32, [R18+0x600] ;  /* 0x0006000012207984 */ /* 0x000ea20000000a00 */
[----:B------:R-:W-:-:S03]  /*7ee0*/  FFMA R5, R37, R2, R5 ;  /* 0x0000000225057223 */ /* 0x000fc60000000005 */
[----:B------:R3:W-:Y:S01]  /*7ef0*/  @P2 STG.E.64 [R20.64], R10 ;  /* 0x0000000a14002986 */ /* 0x0007e2000c101b0e */
[----:B------:R-:W-:Y:S02]  /*7f00*/  FFMA R9, R36, R0, R5 ;  /* 0x0000000024097223 */ /* 0x000fe40000000005 */
[----:B------:R-:W-:-:S03]  /*7f10*/  FMUL R5, R51, R4 ;  /* 0x0000000433057220 */ /* 0x000fc60000400000 */
[----:B------:R4:W-:Y:S01]  /*7f20*/  @P0 STG.E.64 [R6.64], R8 ;  /* 0x0000000806000986 */ /* 0x0009e2000c101b0e */
[C---:B------:R-:W-:Y:S02]  /*7f30*/  ISETP.LT.AND P2, PT, R19.reuse, c[0x0][0x160], P5 ;  /* 0x0000580013007a0c */ /* 0x040fe40002f41270 */
[----:B------:R-:W-:Y:S02]  /*7f40*/  IADD3 R24, P0, R16, UR4, RZ ;  /* 0x0000000410187c10 */ /* 0x000fe4000ff1e0ff */
[----:B------:R-:W-:Y:S02]  /*7f50*/  ISETP.LT.AND P1, PT, R19, c[0x0][0x160], P6 ;  /* 0x0000580013007a0c */ /* 0x000fe40003721270 */
[----:B------:R-:W-:Y:S01]  /*7f60*/  IADD3.X R25, R17, UR5, RZ, P0, !PT ;  /* 0x0000000511197c10 */ /* 0x000fe200087fe4ff */
[----:B---3--:R-:W-:-:S04]  /*7f70*/  FMUL R10, R51, R3 ;  /* 0x00000003330a7220 */ /* 0x008fc80000400000 */
[CC--:B----4-:R-:W-:Y:S02]  /*7f80*/  FFMA R6, R50.reuse, R4.reuse, -R10 ;  /* 0x0000000432067223 */ /* 0x0d0fe4000000080a */
[C---:B------:R-:W-:Y:S02]  /*7f90*/  FMUL R7, R55.reuse, R4 ;  /* 0x0000000437077220 */ /* 0x040fe40000400000 */
[-C--:B------:R-:W-:Y:S02]  /*7fa0*/  FMUL R9, R55, R3.reuse ;  /* 0x0000000337097220 */ /* 0x080fe40000400000 */
[-C--:B------:R-:W-:Y:S02]  /*7fb0*/  FFMA R8, R50, R3.reuse, R5 ;  /* 0x0000000332087223 */ /* 0x080fe40000000005 */
[----:B------:R-:W-:Y:S02]  /*7fc0*/  FFMA R6, R38, R2, R6 ;  /* 0x0000000226067223 */ /* 0x000fe40000000006 */
[----:B------:R-:W-:-:S02]  /*7fd0*/  FFMA R5, R54, R3, R7 ;  /* 0x0000000336057223 */ /* 0x000fc40000000007 */
[----:B------:R-:W-:Y:S02]  /*7fe0*/  FFMA R7, R54, R4, -R9 ;  /* 0x0000000436077223 */ /* 0x000fe40000000809 */
[C---:B------:R-:W-:Y:S02]  /*7ff0*/  FFMA R8, R39.reuse, R2, R8 ;  /* 0x0000000227087223 */ /* 0x040fe40000000008 */
[----:B------:R-:W-:Y:S01]  /*8000*/  FFMA R10, R39, -R0, R6 ;  /* 0x80000000270a7223 */ /* 0x000fe20000000006 */
[----:B------:R-:W-:Y:S01]  /*8010*/  IADD3 R6, P0, R16, UR7, RZ ;  /* 0x0000000710067c10 */ /* 0x000fe2000ff1e0ff */
[-C--:B-1----:R-:W-:Y:S02]  /*8020*/  FFMA R9, R13, R2.reuse, R5 ;  /* 0x000000020d097223 */ /* 0x082fe40000000005 */
[----:B------:R-:W-:Y:S01]  /*8030*/  FFMA R5, R12, R2, R7 ;  /* 0x000000020c057223 */ /* 0x000fe20000000007 */
[----:B------:R-:W-:Y:S01]  /*8040*/  IADD3.X R7, R17, UR6, RZ, P0, !PT ;  /* 0x0000000611077c10 */ /* 0x000fe200087fe4ff */
[-C--:B------:R-:W-:Y:S01]  /*8050*/  FFMA R11, R38, R0.reuse, R8 ;  /* 0x00000000260b7223 */ /* 0x080fe20000000008 */
[----:B------:R-:W-:Y:S01]  /*8060*/  IADD3 R38, P0, R42, c[0x0][0x250], RZ ;  /* 0x000094002a267a10 */ /* 0x000fe20007f1e0ff */
[----:B------:R-:W-:-:S02]  /*8070*/  FFMA R9, R12, R0, R9 ;  /* 0x000000000c097223 */ /* 0x000fc40000000009 */
[----:B------:R-:W-:Y:S01]  /*8080*/  FFMA R8, R13, -R0, R5 ;  /* 0x800000000d087223 */ /* 0x000fe20000000005 */
[----:B------:R-:W-:Y:S01]  /*8090*/  @P2 STG.E.64 [R24.64], R10 ;  /* 0x0000000a18002986 */ /* 0x000fe2000c101b0e */
[----:B------:R-:W-:Y:S02]  /*80a0*/  IADD3 R5, P2, R38, c[0x0][0x238], RZ ;  /* 0x00008e0026057a10 */ /* 0x000fe40007f5e0ff */
[----:B------:R-:W-:Y:S01]  /*80b0*/  IADD3.X R37, R43, c[0x0][0x254], RZ, P0, !PT ;  /* 0x000095002b257a10 */ /* 0x000fe200007fe4ff */
[----:B------:R1:W-:Y:S01]  /*80c0*/  @P1 STG.E.64 [R6.64], R8 ;  /* 0x0000000806001986 */ /* 0x0003e2000c101b0e */
[----:B------:R-:W-:Y:S02]  /*80d0*/  ISETP.LT.AND P1, PT, R34, c[0x0][0x160], P5 ;  /* 0x0000580022007a0c */ /* 0x000fe40002f21270 */
[----:B------:R-:W-:Y:S01]  /*80e0*/  IADD3 R14, R30, 0x18, RZ ;  /* 0x000000181e0e7810 */ /* 0x000fe20007ffe0ff */
[CC--:B-1----:R-:W-:Y:S02]  /*80f0*/  FMUL R7, R53.reuse, R3.reuse ;  /* 0x0000000335077220 */ /* 0x0c2fe40000400000 */
[-C--:B------:R-:W-:Y:S01]  /*8100*/  FMUL R6, R53, R4.reuse ;  /* 0x0000000435067220 */ /* 0x080fe20000400000 */
[----:B------:R-:W-:Y:S01]  /*8110*/  IADD3 R8, P0, R5, c[0x0][0x238], RZ ;  /* 0x00008e0005087a10 */ /* 0x000fe20007f1e0ff */
[C---:B------:R-:W-:Y:S01]  /*8120*/  FFMA R7, R52.reuse, R4, -R7 ;  /* 0x0000000434077223 */ /* 0x040fe20000000807 */
[----:B------:R-:W-:Y:S01]  /*8130*/  IADD3.X R5, R37, c[0x0][0x23c], RZ, P2, !PT ;  /* 0x00008f0025057a10 */ /* 0x000fe200017fe4ff */
[----:B------:R-:W-:-:S02]  /*8140*/  FFMA R6, R52, R3, R6 ;  /* 0x0000000334067223 */ /* 0x000fc40000000006 */
[-C--:B--2---:R-:W-:Y:S01]  /*8150*/  FFMA R7, R32, R2.reuse, R7 ;  /* 0x0000000220077223 */ /* 0x084fe20000000007 */
[----:B------:R-:W-:Y:S01]  /*8160*/  IADD3.X R5, R5, c[0x0][0x23c], RZ, P0, !PT ;  /* 0x00008f0005057a10 */ /* 0x000fe200007fe4ff */
[----:B------:R-:W-:Y:S01]  /*8170*/  FFMA R10, R33, R2, R6 ;  /* 0x00000002210a7223 */ /* 0x000fe20000000006 */
[----:B------:R-:W-:Y:S01]  /*8180*/  IADD3 R6, P0, R8, c[0x0][0x238], RZ ;  /* 0x00008e0008067a10 */ /* 0x000fe20007f1e0ff */
[C---:B------:R-:W-:Y:S02]  /*8190*/  FMUL R8, R57.reuse, R4 ;  /* 0x0000000439087220 */ /* 0x040fe40000400000 */
[-C--:B------:R-:W-:Y:S02]  /*81a0*/  FMUL R9, R57, R3.reuse ;  /* 0x0000000339097220 */ /* 0x080fe40000400000 */
[-C--:B------:R-:W-:Y:S01]  /*81b0*/  FFMA R12, R33, -R0.reuse, R7 ;  /* 0x80000000210c7223 */ /* 0x080fe20000000007 */
[----:B------:R-:W-:Y:S01]  /*81c0*/  IADD3.X R7, R5, c[0x0][0x23c], RZ, P0, !PT ;  /* 0x00008f0005077a10 */ /* 0x000fe200007fe4ff */
[----:B------:R-:W-:Y:S01]  /*81d0*/  FFMA R5, R56, R3, R8 ;  /* 0x0000000338057223 */ /* 0x000fe20000000008 */
[----:B------:R-:W-:Y:S01]  /*81e0*/  ISETP.LT.AND P2, PT, R34, c[0x0][0x160], P6 ;  /* 0x0000580022007a0c */ /* 0x000fe20003741270 */
[----:B------:R-:W-:Y:S01]  /*81f0*/  FFMA R13, R32, R0, R10 ;  /* 0x00000000200d7223 */ /* 0x000fe2000000000a */
[----:B------:R-:W-:Y:S01]  /*8200*/  ISETP.LT.AND P0, PT, R14, c[0x0][0x160], P4 ;  /* 0x000058000e007a0c */ /* 0x000fe20002701270 */
[----:B------:R-:W-:-:S02]  /*8210*/  FFMA R8, R56, R4, -R9 ;  /* 0x0000000438087223 */ /* 0x000fc40000000809 */
[CC--:B------:R-:W-:Y:S01]  /*8220*/  FFMA R5, R23.reuse, R2.reuse, R5 ;  /* 0x0000000217057223 */ /* 0x0c0fe20000000005 */
[----:B------:R1:W-:Y:S01]  /*8230*/  @P1 STG.E.64 [R6.64], R12 ;  /* 0x0000000c06001986 */ /* 0x0003e2000c101b0e */
[----:B------:R-:W-:Y:S01]  /*8240*/  FFMA R10, R22, R2, R8 ;  /* 0x00000002160a7223 */ /* 0x000fe20000000008 */
[----:B------:R-:W-:Y:S01]  /*8250*/  IADD3 R8, P1, R28, UR8, RZ ;  /* 0x000000081c087c10 */ /* 0x000fe2000ff3e0ff */
[-C--:B------:R-:W-:Y:S02]  /*8260*/  FFMA R11, R22, R0.reuse, R5 ;  /* 0x00000000160b7223 */ /* 0x080fe40000000005 */
[----:B------:R-:W-:Y:S01]  /*8270*/  FFMA R10, R23, -R0, R10 ;  /* 0x80000000170a7223 */ /* 0x000fe2000000000a */
[----:B------:R-:W-:-:S04]  /*8280*/  IADD3.X R9, R29, UR9, RZ, P1, !PT ;  /* 0x000000091d097c10 */ /* 0x000fc80008ffe4ff */
[----:B------:R2:W-:Y:S01]  /*8290*/  @P2 STG.E.64 [R6.64+0x100], R10 ;  /* 0x0001000a06002986 */ /* 0x0005e2000c101b0e */
[----:B------:R-:W-:-:S03]  /*82a0*/  ISETP.LT.AND P2, PT, R14, c[0x0][0x160], P3 ;  /* 0x000058000e007a0c */ /* 0x000fc60001f41270 */
[----:B------:R3:W4:Y:S01]  /*82b0*/  @P0 LDG.E.LTC128B.64 R40, [R8.64] ;  /* 0x0000000e08280981 */ /* 0x000722000c1e1b20 */
[----:B-1----:R-:W-:-:S04]  /*82c0*/  IADD3 R13, R30, 0x19, RZ ;  /* 0x000000191e0d7810 */ /* 0x002fc80007ffe0ff */
[----:B------:R-:W-:Y:S02]  /*82d0*/  ISETP.LT.AND P1, PT, R13, c[0x0][0x160], P4 ;  /* 0x000058000d007a0c */ /* 0x000fe40002721270 */
[----:B---3--:R-:W-:-:S04]  /*82e0*/  IADD3 R8, P0, R28, UR11, RZ ;  /* 0x0000000b1c087c10 */ /* 0x008fc8000ff1e0ff */
[----:B------:R-:W-:Y:S02]  /*82f0*/  IADD3.X R9, R29, UR10, RZ, P0, !PT ;  /* 0x0000000a1d097c10 */ /* 0x000fe400087fe4ff */
[----:B--2---:R-:W-:-:S03]  /*8300*/  IADD3 R6, P0, R26, UR8, RZ ;  /* 0x000000081a067c10 */ /* 0x004fc6000ff1e0ff */
[----:B------:R1:W2:Y:S01]  /*8310*/  @P2 LDG.E.LTC128B.64 R46, [R8.64] ;  /* 0x0000000e082e2981 */ /* 0x0002a2000c1e1b20 */
[----:B------:R-:W-:Y:S02]  /*8320*/  IADD3.X R7, R27, UR9, RZ, P0, !PT ;  /* 0x000000091b077c10 */ /* 0x000fe400087fe4ff */
[----:B------:R-:W-:-:S03]  /*8330*/  IADD3 R12, R30, 0x1a, RZ ;  /* 0x0000001a1e0c7810 */ /* 0x000fc60007ffe0ff */
[----:B------:R3:W5:Y:S01]  /*8340*/  @P1 LDG.E.LTC128B.64 R44, [R6.64] ;  /* 0x0000000e062c1981 */ /* 0x000762000c1e1b20 */
[----:B------:R-:W-:Y:S02]  /*8350*/  IADD3 R5, P1, R62, c[0x0][0x200], RZ ;  /* 0x000080003e057a10 */ /* 0x000fe40007f3e0ff */
[----:B------:R-:W-:Y:S02]  /*8360*/  ISETP.LT.AND P2, PT, R13, c[0x0][0x160], P3 ;  /* 0x000058000d007a0c */ /* 0x000fe40001f41270 */
[----:B-1----:R-:W-:-:S04]  /*8370*/  IADD3 R8, P0, R26, UR11, RZ ;  /* 0x0000000b1a087c10 */ /* 0x002fc8000ff1e0ff */
[----:B------:R-:W-:Y:S02]  /*8380*/  IADD3.X R9, R27, UR10, RZ, P0, !PT ;  /* 0x0000000a1b097c10 */ /* 0x000fe400087fe4ff */
[----:B---3--:R-:W-:Y:S02]  /*8390*/  IADD3.X R6, R35, c[0x0][0x204], RZ, P1, !PT ;  /* 0x0000810023067a10 */ /* 0x008fe40000ffe4ff */
[----:B------:R-:W-:-:S03]  /*83a0*/  IADD3 R5, P0, R5, c[0x0][0x1e8], RZ ;  /* 0x00007a0005057a10 */ /* 0x000fc60007f1e0ff */
[----:B------:R1:W3:Y:S01]  /*83b0*/  @P2 LDG.E.LTC128B.64 R48, [R8.64] ;  /* 0x0000000e08302981 */ /* 0x0002e2000c1e1b20 */
[----:B------:R-:W-:Y:S02]  /*83c0*/  ISETP.LT.AND P1, PT, R12, c[0x0][0x160], P4 ;  /* 0x000058000c007a0c */ /* 0x000fe40002721270 */
[----:B------:R-:W-:Y:S02]  /*83d0*/  IADD3.X R7, R6, c[0x0][0x1ec], RZ, P0, !PT ;  /* 0x00007b0006077a10 */ /* 0x000fe400007fe4ff */
[----:B------:R-:W-:-:S04]  /*83e0*/  IADD3 R6, P0, R5, c[0x0][0x1e8], RZ ;  /* 0x00007a0005067a10 */ /* 0x000fc80007f1e0ff */
[----:B------:R-:W-:Y:S02]  /*83f0*/  IADD3.X R7, R7, c[0x0][0x1ec], RZ, P0, !PT ;  /* 0x00007b0007077a10 */ /* 0x000fe400007fe4ff */
[----:B------:R-:W-:Y:S02]  /*8400*/  ISETP.LT.AND P0, PT, R12, c[0x0][0x160], P3 ;  /* 0x000058000c007a0c */ /* 0x000fe40001f01270 */
[----:B------:R-:W-:Y:S01]  /*8410*/  IADD3 R30, R30, 0x1b, RZ ;  /* 0x0000001b1e1e7810 */ /* 0x000fe20007ffe0ff */
[----:B------:R1:W3:Y:S03]  /*8420*/  @P1 LDG.E.LTC128B.64 R50, [R6.64] ;  /* 0x0000000e06321981 */ /* 0x0002e6000c1e1b20 */
[----:B------:R-:W-:-:S07]  /*8430*/  ISETP.LT.AND P4, PT, R30, c[0x0][0x160], P4 ;  /* 0x000058001e007a0c */ /* 0x000fce0002781270 */
[----:B------:R1:W3:Y:S02]  /*8440*/  @P0 LDG.E.LTC128B.64 R54, [R6.64+0x100] ;  /* 0x0001000e06360981 */ /* 0x0002e4000c1e1b20 */
[----:B-1----:R-:W-:-:S04]  /*8450*/  IADD3 R8, P1, R6, c[0x0][0x1e8], RZ ;  /* 0x00007a0006087a10 */ /* 0x002fc80007f3e0ff */
[----:B------:R-:W-:-:S05]  /*8460*/  IADD3.X R9, R7, c[0x0][0x1ec], RZ, P1, !PT ;  /* 0x00007b0007097a10 */ /* 0x000fca0000ffe4ff */
[----:B------:R1:W3:Y:S01]  /*8470*/  @P4 LDG.E.LTC128B.64 R52, [R8.64] ;  /* 0x0000000e08344981 */ /* 0x0002e2000c1e1b20 */
[----:B------:R-:W-:-:S13]  /*8480*/  ISETP.LT.AND P3, PT, R30, c[0x0][0x160], P3 ;  /* 0x000058001e007a0c */ /* 0x000fda0001f61270 */
[----:B------:R-:W-:Y:S02]  /*8490*/  @P3 MOV R6, R8 ;  /* 0x0000000800063202 */ /* 0x000fe40000000f00 */
[----:B------:R-:W-:-:S05]  /*84a0*/  @P3 MOV R7, R9 ;  /* 0x0000000900073202 */ /* 0x000fca0000000f00 */
[----:B------:R4:W3:Y:S04]  /*84b0*/  @P3 LDG.E.LTC128B.64 R56, [R6.64+0x100] ;  /* 0x0001000e06383981 */ /* 0x0008e8000c1e1b20 */
[----:B------:R-:W-:Y:S06]  /*84c0*/  BAR.SYNC.DEFER_BLOCKING 0x0 ;  /* 0x0000000000007b1d */ /* 0x000fec0000010000 */
[----:B------:R-:W-:Y:S04]  /*84d0*/  STS.128 [R31.X16], R200 ;  /* 0x000000c81f007388 */ /* 0x000fe8000000cc00 */
[----:B------:R-:W-:Y:S04]  /*84e0*/  STS.128 [R31.X16+0x40], R208 ;  /* 0x000040d01f007388 */ /* 0x000fe8000000cc00 */
[----:B------:R-:W-:Y:S04]  /*84f0*/  STS.128 [R31.X16+0x80], R216 ;  /* 0x000080d81f007388 */ /* 0x000fe8000000cc00 */
[----:B------:R-:W-:Y:S04]  /*8500*/  STS.128 [R31.X16+0xc0], R224 ;  /* 0x0000c0e01f007388 */ /* 0x000fe8000000cc00 */
[----:B------:R-:W-:Y:S06]  /*8510*/  BAR.SYNC.DEFER_BLOCKING 0x0 ;  /* 0x0000000000007b1d */ /* 0x000fec0000010000 */
[----:B-1----:R-:W1:Y:S04]  /*8520*/  LDS.64 R8, [R18] ;  /* 0x0000000012087984 */ /* 0x002e680000000a00 */
[----:B------:R-:W1:Y:S01]  /*8530*/  LDS.64 R22, [R18+0x100] ;  /* 0x0001000012167984 */ /* 0x000e620000000a00 */
[----:B------:R-:W-:-:S03]  /*8540*/  ISETP.LT.AND P2, PT, R14, c[0x0][0x160], P5 ;  /* 0x000058000e007a0c */ /* 0x000fc60002f41270 */
[----:B------:R-:W1:Y:S04]  /*8550*/  LDS.64 R16, [R18+0x300] ;  /* 0x0003000012107984 */ /* 0x000e680000000a00 */
[----:B------:R-:W1:Y:S01]  /*8560*/  LDS.64 R26, [R18+0x200] ;  /* 0x00020000121a7984 */ /* 0x000e620000000a00 */
[----:B------:R-:W-:Y:S02]  /*8570*/  ISETP.LT.AND P0, PT, R14, c[0x0][0x160], P6 ;  /* 0x000058000e007a0c */ /* 0x000fe40003701270 */
[C---:B------:R-:W-:Y:S01]  /*8580*/  ISETP.LT.AND P4, PT, R13.reuse, c[0x0][0x160], P5 ;  /* 0x000058000d007a0c */ /* 0x040fe20002f81270 */
[----:B------:R-:W-:Y:S01]  /*8590*/  LDS.64 R28, [R18+0x500] ;  /* 0x00050000121c7984 */ /* 0x000fe20000000a00 */
[----:B------:R-:W-:Y:S01]  /*85a0*/  ISETP.LT.AND P3, PT, R13, c[0x0][0x160], P6 ;  /* 0x000058000d007a0c */ /* 0x000fe20003761270 */
[----:B----4-:R-:W-:-:S02]  /*85b0*/  FMUL R6, R41, R3 ;  /* 0x0000000329067220 */ /* 0x010fc40000400000 */
[-C--:B------:R-:W-:Y:S02]  /*85c0*/  FMUL R5, R41, R4.reuse ;  /* 0x0000000429057220 */ /* 0x080fe40000400000 */
[C---:B------:R-:W-:Y:S02]  /*85d0*/  FFMA R6, R40.reuse, R4, -R6 ;  /* 0x0000000428067223 */ /* 0x040fe40000000806 */
[----:B------:R-:W-:Y:S02]  /*85e0*/  FFMA R5, R40, R3, R5 ;  /* 0x0000000328057223 */ /* 0x000fe40000000005 */
[-C--:B-1----:R-:W-:Y:S01]  /*85f0*/  FFMA R10, R8, R2.reuse, R6 ;  /* 0x00000002080a7223 */ /* 0x082fe20000000006 */
[----:B------:R-:W-:Y:S01]  /*8600*/  IADD3 R6, P1, R20, UR4, RZ ;  /* 0x0000000414067c10 */ /* 0x000fe2000ff3e0ff */
[C---:B------:R-:W-:Y:S02]  /*8610*/  FFMA R5, R9.reuse, R2, R5 ;  /* 0x0000000209057223 */ /* 0x040fe40000000005 */
[-C--:B------:R-:W-:Y:S01]  /*8620*/  FFMA R10, R9, -R0.reuse, R10 ;  /* 0x80000000090a7223 */ /* 0x080fe2000000000a */
[----:B------:R-:W-:Y:S01]  /*8630*/  IADD3.X R7, R21, UR5, RZ, P1, !PT ;  /* 0x0000000515077c10 */ /* 0x000fe20008ffe4ff */
[----:B------:R-:W-:Y:S01]  /*8640*/  FFMA R11, R8, R0, R5 ;  /* 0x00000000080b7223 */ /* 0x000fe20000000005 */
[----:B------:R-:W-:-:S04]  /*8650*/  IADD3 R14, P1, R20, UR7, RZ ;  /* 0x00000007140e7c10 */ /* 0x000fc8000ff3e0ff */
[----:B------:R1:W-:Y:S01]  /*8660*/  @P2 STG.E.64 [R6.64], R10 ;  /* 0x0000000a06002986 */ /* 0x0003e2000c101b0e */
[----:B------:R-:W-:-:S03]  /*8670*/  IADD3.X R15, R21, UR6, RZ, P1, !PT ;  /* 0x00000006150f7c10 */ /* 0x000fc60008ffe4ff */
[----:B------:R-:W4:Y:S01]  /*8680*/  LDS.64 R20, [R18+0x400] ;  /* 0x0004000012147984 */ /* 0x000f220000000a00 */
[----:B--2---:R-:W-:-:S04]  /*8690*/  FMUL R8, R47, R3 ;  /* 0x000000032f087220 */ /* 0x004fc80000400000 */
[CC--:B------:R-:W-:Y:S02]  /*86a0*/  FFMA R9, R46.reuse, R4.reuse, -R8 ;  /* 0x000000042e097223 */ /* 0x0c0fe40000000808 */
[-C--:B-----5:R-:W-:Y:S02]  /*86b0*/  FMUL R5, R45, R4.reuse ;  /* 0x000000042d057220 */ /* 0x0a0fe40000400000 */
[-C--:B-1----:R-:W-:Y:S02]  /*86c0*/  FMUL R7, R47, R4.reuse ;  /* 0x000000042f077220 */ /* 0x082fe40000400000 */
[-C--:B------:R-:W-:Y:S02]  /*86d0*/  FMUL R6, R45, R3.reuse ;  /* 0x000000032d067220 */ /* 0x080fe40000400000 */
[----:B------:R-:W-:Y:S02]  /*86e0*/  FFMA R8, R46, R3, R7 ;  /* 0x000000032e087223 */ /* 0x000fe40000000007 */
[----:B------:R-:W-:-:S02]  /*86f0*/  FFMA R11, R44, R4, -R6 ;  /* 0x000000042c0b7223 */ /* 0x000fc40000000806 */
[-C--:B------:R-:W-:Y:S02]  /*8700*/  FFMA R10, R44, R3.reuse, R5 ;  /* 0x000000032c0a7223 */ /* 0x080fe40000000005 */
[CC--:B---3--:R-:W-:Y:S02]  /*8710*/  FMUL R6, R49.reuse, R3.reuse ;  /* 0x0000000331067220 */ /* 0x0c8fe40000400000 */
[-C--:B------:R-:W-:Y:S02]  /*8720*/  FMUL R5, R49, R4.reuse ;  /* 0x0000000431057220 */ /* 0x080fe40000400000 */
[----:B------:R-:W-:Y:S02]  /*8730*/  FFMA R19, R48, R4, -R6 ;  /* 0x0000000430137223 */ /* 0x000fe40000000806 */
[----:B------:R-:W-:Y:S02]  /*8740*/  FFMA R6, R22, R2, R9 ;  /* 0x0000000216067223 */ /* 0x000fe40000000009 */
[----:B------:R-:W-:-:S02]  /*8750*/  FFMA R13, R48, R3, R5 ;  /* 0x00000003300d7223 */ /* 0x000fc40000000005 */
[----:B------:R-:W-:-:S04]  /*8760*/  FMUL R7, R51, R3 ;  /* 0x0000000333077220 */ /* 0x000fc80000400000 */
[----:B------:R-:W-:Y:S02]  /*8770*/  FFMA R36, R50, R4, -R7 ;  /* 0x0000000432247223 */ /* 0x000fe40000000807 */
[----:B------:R-:W-:Y:S02]  /*8780*/  FFMA R7, R23, R2, R8 ;  /* 0x0000000217077223 */ /* 0x000fe40000000008 */
[----:B------:R-:W-:Y:S02]  /*8790*/  FMUL R5, R51, R4 ;  /* 0x0000000433057220 */ /* 0x000fe40000400000 */
[-C--:B------:R-:W-:Y:S02]  /*87a0*/  FFMA R6, R23, -R0.reuse, R6 ;  /* 0x8000000017067223 */ /* 0x080fe40000000006 */
[----:B------:R-:W-:Y:S02]  /*87b0*/  FFMA R7, R22, R0, R7 ;  /* 0x0000000016077223 */ /* 0x000fe40000000007 */
[----:B------:R-:W1:Y:S01]  /*87c0*/  LDS.64 R22, [R18+0x600] ;  /* 0x0006000012167984 */ /* 0x000e620000000a00 */
[----:B------:R-:W-:-:S02]  /*87d0*/  FFMA R34, R50, R3, R5 ;  /* 0x0000000332227223 */ /* 0x000fc40000000005 */
[----:B------:R-:W-:-:S04]  /*87e0*/  FMUL R5, R55, R4 ;  /* 0x0000000437057220 */ /* 0x000fc80000400000 */
[-C--:B------:R-:W-:Y:S02]  /*87f0*/  FFMA R35, R54, R3.reuse, R5 ;  /* 0x0000000336237223 */ /* 0x080fe40000000005 */
[----:B------:R-:W-:Y:S02]  /*8800*/  FMUL R5, R53, R4 ;  /* 0x0000000435057220 */ /* 0x000fe40000400000 */
[-C--:B------:R-:W-:Y:S02]  /*8810*/  FMUL R8, R55, R3.reuse ;  /* 0x0000000337087220 */ /* 0x080fe40000400000 */
[----:B------:R-:W-:Y:S01]  /*8820*/  FFMA R31, R52, R3, R5 ;  /* 0x00000003341f7223 */ /* 0x000fe20000000005 */
[----:B------:R2:W-:Y:S01]  /*8830*/  @P0 STG.E.64 [R14.64], R6 ;  /* 0x000000060e000986 */ /* 0x0005e2000c101b0e */
[----:B------:R-:W-:Y:S02]  /*8840*/  FFMA R5, R16, R2, R19 ;  /* 0x0000000210057223 */ /* 0x000fe40000000013 */
[----:B------:R-:W-:Y:S01]  /*8850*/  FFMA R33, R54, R4, -R8 ;  /* 0x0000000436217223 */ /* 0x000fe20000000808 */
[----:B------:R-:W3:Y:S01]  /*8860*/  LDS.64 R18, [R18+0x700] ;  /* 0x0007000012127984 */ /* 0x000ee20000000a00 */
[----:B------:R-:W-:Y:S01]  /*8870*/  IADD3 R8, P0, R24, UR4, RZ ;  /* 0x0000000418087c10 */ /* 0x000fe2000ff1e0ff */
[----:B------:R-:W-:Y:S01]  /*8880*/  FFMA R10, R27, R2, R10 ;  /* 0x000000021b0a7223 */ /* 0x000fe2000000000a */
[----:B------:R-:W-:-:S02]  /*8890*/  ISETP.LT.AND P2, PT, R12, c[0x0][0x160], P5 ;  /* 0x000058000c007a0c */ /* 0x000fc40002f41270 */
[----:B------:R-:W-:Y:S02]  /*88a0*/  ISETP.LT.AND P1, PT, R12, c[0x0][0x160], P6 ;  /* 0x000058000c007a0c */ /* 0x000fe40003721270 */
[----:B------:R-:W-:Y:S01]  /*88b0*/  IADD3.X R9, R25, UR5, RZ, P0, !PT ;  /* 0x0000000519097c10 */ /* 0x000fe200087fe4ff */
[----:B--2---:R-:W-:Y:S02]  /*88c0*/  FMUL R6, R53, R3 ;  /* 0x0000000335067220 */ /* 0x004fe40000400000 */
[----:B------:R-:W-:Y:S02]  /*88d0*/  FFMA R7, R26, R2, R11 ;  /* 0x000000021a077223 */ /* 0x000fe4000000000b */
[----:B------:R-:W-:Y:S01]  /*88e0*/  FFMA R32, R52, R4, -R6 ;  /* 0x0000000434207223 */ /* 0x000fe20000000806 */
[----:B------:R-:W-:Y:S01]  /*88f0*/  IADD3 R6, P0, R24, UR7, RZ ;  /* 0x0000000718067c10 */ /* 0x000fe2000ff1e0ff */
[----:B------:R-:W-:Y:S02]  /*8900*/  FFMA R11, R17, R2, R13 ;  /* 0x00000002110b7223 */ /* 0x000fe4000000000d */
[----:B------:R-:W-:-:S02]  /*8910*/  FFMA R12, R27, -R0, R7 ;  /* 0x800000001b0c7223 */ /* 0x000fc40000000007 */
[-C--:B------:R-:W-:Y:S01]  /*8920*/  FFMA R13, R26, R0.reuse, R10 ;  /* 0x000000001a0d7223 */ /* 0x080fe2000000000a */
[----:B------:R-:W-:Y:S01]  /*8930*/  IADD3.X R7, R25, UR6, RZ, P0, !PT ;  /* 0x0000000619077c10 */ /* 0x000fe200087fe4ff */
[-C--:B------:R-:W-:Y:S02]  /*8940*/  FFMA R10, R17, -R0.reuse, R5 ;  /* 0x80000000110a7223 */ /* 0x080fe40000000005 */
[----:B------:R-:W-:Y:S01]  /*8950*/  FFMA R11, R16, R0, R11 ;  /* 0x00000000100b7223 */ /* 0x000fe2000000000b */
[----:B------:R2:W-:Y:S04]  /*8960*/  @P4 STG.E.64 [R8.64], R12 ;  /* 0x0000000c08004986 */ /* 0x0005e8000c101b0e */
[----:B------:R4:W-:Y:S01]  /*8970*/  @P3 STG.E.64 [R6.64], R10 ;  /* 0x0000000a06003986 */ /* 0x0009e2000c101b0e */
[----:B------:R-:W-:-:S02]  /*8980*/  ISETP.LT.AND P5, PT, R30, c[0x0][0x160], P5 ;  /* 0x000058001e007a0c */ /* 0x000fc40002fa1270 */
[----:B------:R-:W-:Y:S02]  /*8990*/  ISETP.LT.AND P6, PT, R30, c[0x0][0x160], P6 ;  /* 0x000058001e007a0c */ /* 0x000fe400037c1270 */
[----:B--2---:R-:W-:Y:S01]  /*89a0*/  IADD3 R8, P0, R38, c[0x0][0x250], RZ ;  /* 0x0000940026087a10 */ /* 0x004fe20007f1e0ff */
[----:B----4-:R-:W-:-:S03]  /*89b0*/  FFMA R7, R20, R2, R36 ;  /* 0x0000000214077223 */ /* 0x010fc60000000024 */
[----:B------:R-:W-:Y:S01]  /*89c0*/  IADD3.X R5, R37, c[0x0][0x254], RZ, P0, !PT ;  /* 0x0000950025057a10 */ /* 0x000fe200007fe4ff */
[C---:B------:R-:W-:Y:S01]  /*89d0*/  FFMA R6, R21.reuse, R2, R34 ;  /* 0x0000000215067223 */ /* 0x040fe20000000022 */
[----:B------:R-:W-:Y:S01]  /*89e0*/  IADD3 R8, P0, R8, c[0x0][0x238], RZ ;  /* 0x00008e0008087a10 */ /* 0x000fe20007f1e0ff */
[-C--:B------:R-:W-:Y:S02]  /*89f0*/  FFMA R14, R21, -R0.reuse, R7 ;  /* 0x80000000150e7223 */ /* 0x080fe40000000007 */
[----:B------:R-:W-:Y:S01]  /*8a00*/  FFMA R15, R20, R0, R6 ;  /* 0x00000000140f7223 */ /* 0x000fe20000000006 */
[----:B------:R-:W-:Y:S01]  /*8a10*/  IADD3.X R5, R5, c[0x0][0x23c], RZ, P0, !PT ;  /* 0x00008f0005057a10 */ /* 0x000fe200007fe4ff */
[-C--:B------:R-:W-:Y:S01]  /*8a20*/  FFMA R7, R28, R2.reuse, R33 ;  /* 0x000000021c077223 */ /* 0x080fe20000000021 */
[----:B------:R-:W-:Y:S01]  /*8a30*/  IADD3 R6, P0, R8, c[0x0][0x238], RZ ;  /* 0x00008e0008067a10 */ /* 0x000fe20007f1e0ff */
[C---:B------:R-:W-:Y:S02]  /*8a40*/  FFMA R10, R29.reuse, R2, R35 ;  /* 0x000000021d0a7223 */ /* 0x040fe40000000023 */
[----:B------:R-:W-:Y:S01]  /*8a50*/  FFMA R12, R29, -R0, R7 ;  /* 0x800000001d0c7223 */ /* 0x000fe20000000007 */
[----:B------:R-:W-:Y:S01]  /*8a60*/  IADD3.X R7, R5, c[0x0][0x23c], RZ, P0, !PT ;  /* 0x00008f0005077a10 */ /* 0x000fe200007fe4ff */
[----:B-1----:R-:W-:-:S02]  /*8a70*/  FFMA R5, R23, R2, R31 ;  /* 0x0000000217057223 */ /* 0x002fc4000000001f */
[-C--:B------:R-:W-:Y:S01]  /*8a80*/  FFMA R13, R28, R0.reuse, R10 ;  /* 0x000000001c0d7223 */ /* 0x080fe2000000000a */
[----:B------:R-:W-:Y:S01]  /*8a90*/  IADD3 R8, P0, R6, c[0x0][0x238], RZ ;  /* 0x00008e0006087a10 */ /* 0x000fe20007f1e0ff */
[C---:B------:R-:W-:Y:S01]  /*8aa0*/  FFMA R11, R22.reuse, R0, R5 ;  /* 0x00000000160b7223 */ /* 0x040fe20000000005 */
[----:B------:R-:W-:Y:S01]  /*8ab0*/  @P2 STG.E.64 [R6.64], R14 ;  /* 0x0000000e06002986 */ /* 0x000fe2000c101b0e */
[----:B------:R-:W-:Y:S02]  /*8ac0*/  FFMA R9, R22, R2, R32 ;  /* 0x0000000216097223 */ /* 0x000fe40000000020 */
[----:B------:R-:W-:Y:S01]  /*8ad0*/  FMUL R5, R57, R3 ;  /* 0x0000000339057220 */ /* 0x000fe20000400000 */
[----:B------:R1:W-:Y:S01]  /*8ae0*/  @P1 STG.E.64 [R6.64+0x100], R12 ;  /* 0x0001000c06001986 */ /* 0x0003e2000c101b0e */
[----:B------:R-:W-:Y:S01]  /*8af0*/  FFMA R10, R23, -R0, R9 ;  /* 0x80000000170a7223 */ /* 0x000fe20000000009 */
[----:B------:R-:W-:-:S05]  /*8b00*/  IADD3.X R9, R7, c[0x0][0x23c], RZ, P0, !PT ;  /* 0x00008f0007097a10 */ /* 0x000fca00007fe4ff */
[----:B------:R2:W-:Y:S01]  /*8b10*/  @P5 STG.E.64 [R8.64], R10 ;  /* 0x0000000a08005986 */ /* 0x0005e2000c101b0e */
[-C--:B-1----:R-:W-:Y:S02]  /*8b20*/  FMUL R6, R57, R4.reuse ;  /* 0x0000000439067220 */ /* 0x082fe40000400000 */
[C---:B------:R-:W-:Y:S02]  /*8b30*/  FFMA R4, R56.reuse, R4, -R5 ;  /* 0x0000000438047223 */ /* 0x040fe40000000805 */
[----:B------:R-:W-:Y:S02]  /*8b40*/  FFMA R3, R56, R3, R6 ;  /* 0x0000000338037223 */ /* 0x000fe40000000006 */
[-C--:B---3--:R-:W-:Y:S02]  /*8b50*/  FFMA R4, R18, R2.reuse, R4 ;  /* 0x0000000212047223 */ /* 0x088fe40000000004 */
[C---:B------:R-:W-:Y:S02]  /*8b60*/  FFMA R2, R19.reuse, R2, R3 ;  /* 0x0000000213027223 */ /* 0x040fe40000000003 */
[----:B------:R-:W-:-:S02]  /*8b70*/  FFMA R4, R19, -R0, R4 ;  /* 0x8000000013047223 */ /* 0x000fc40000000004 */
[----:B------:R-:W-:Y:S01]  /*8b80*/  FFMA R5, R18, R0, R2 ;  /* 0x0000000012057223 */ /* 0x000fe20000000002 */
[----:B------:R-:W-:Y:S06]  /*8b90*/  @!P6 EXIT ;  /* 0x000000000000e94d */ /* 0x000fec0003800000 */
[----:B--2---:R-:W-:Y:S02]  /*8ba0*/  MOV R2, R8 ;  /* 0x0000000800027202 */ /* 0x004fe40000000f00 */
[----:B------:R-:W-:-:S05]  /*8bb0*/  MOV R3, R9 ;  /* 0x0000000900037202 */ /* 0x000fca0000000f00 */
[----:B------:R-:W-:Y:S01]  /*8bc0*/  STG.E.64 [R2.64+0x100], R4 ;  /* 0x0001000402007986 */ /* 0x000fe2000c101b0e */
[----:B------:R-:W-:Y:S05]  /*8bd0*/  EXIT ;  /* 0x000000000000794d */ /* 0x000fea0003800000 */
.L_x_682:
[----:B------:R-:W-:Y:S01]  /*8be0*/  BAR.SYNC.DEFER_BLOCKING 0x0 ;  /* 0x0000000000007b1d */ /* 0x000fe20000010000 */
[C---:B------:R-:W-:Y:S02]  /*8bf0*/  ISETP.LT.AND P3, PT, R30.reuse, c[0x0][0x160], P5 ;  /* 0x000058001e007a0c */ /* 0x040fe40002f61270 */
[C---:B------:R-:W-:Y:S02]  /*8c00*/  IADD3 R3, R30.reuse, 0x1, RZ ;  /* 0x000000011e037810 */ /* 0x040fe40007ffe0ff */
[----:B------:R-:W-:Y:S01]  /*8c10*/  ISETP.LT.AND P2, PT, R30, c[0x0][0x160], P6 ;  /* 0x000058001e007a0c */ /* 0x000fe20003741270 */
[----:B------:R-:W-:Y:S01]  /*8c20*/  ULDC.64 UR6, c[0x0][0x250] ;  /* 0x0000940000067ab9 */ /* 0x000fe20000000a00 */
[C---:B------:R-:W-:Y:S01]  /*8c30*/  ISETP.LT.AND P1, PT, R3.reuse, c[0x0][0x160], P5 ;  /* 0x0000580003007a0c */ /* 0x040fe20002f21270 */
[----:B------:R-:W-:Y:S01]  /*8c40*/  ULDC.64 UR4, c[0x0][0x238] ;  /* 0x00008e0000047ab9 */ /* 0x000fe20000000a00 */
[----:B------:R-:W-:Y:S01]  /*8c50*/  ISETP.LT.AND P0, PT, R3, c[0x0][0x160], P6 ;  /* 0x0000580003007a0c */ /* 0x000fe20003701270 */
[----:B------:R-:W-:-:S04]  /*8c60*/  UIADD3 UR4, UP0, UR6, -UR4, URZ ;  /* 0x8000000406047290 */ /* 0x000fc8000ff1e03f */
[----:B------:R-:W-:Y:S02]  /*8c70*/  UIADD3.X UR7, UR7, ~UR5, URZ, UP0, !UPT ;  /* 0x8000000507077290 */ /* 0x000fe400087fe43f */
[----:B------:R-:W-:-:S04]  /*8c80*/  UIADD3 UR6, UP0, UR4, 0x100, URZ ;  /* 0x0000010004067890 */ /* 0x000fc8000ff1e03f */
[----:B------:R-:W-:Y:S01]  /*8c90*/  UIADD3.X UR5, URZ, UR7, URZ, UP0, !UPT ;  /* 0x000000073f057290 */ /* 0x000fe200087fe43f */
[----:B------:R-:W-:Y:S04]  /*8ca0*/  STS.128 [R31.X16], R72 ;  /* 0x000000481f007388 */ /* 0x000fe8000000cc00 */
[----:B------:R-:W-:Y:S04]  /*8cb0*/  STS.128 [R31.X16+0x40], R68 ;  /* 0x000040441f007388 */ /* 0x000fe8000000cc00 */
[----:B------:R-:W-:Y:S04]  /*8cc0*/  STS.128 [R31.X16+0x80], R40 ;  /* 0x000080281f007388 */ /* 0x000fe8000000cc00 */
[----:B------:R-:W-:Y:S04]  /*8cd0*/  STS.128 [R31.X16+0xc0], R36 ;  /* 0x0000c0241f007388 */ /* 0x000fe8000000cc00 */
[----:B------:R-:W-:Y:S06]  /*8ce0*/  BAR.SYNC.DEFER_BLOCKING 0x0 ;  /* 0x0000000000007b1d */ /* 0x000fec0000010000 */
[----:B------:R-:W1:Y:S04]  /*8cf0*/  LDS.64 R6, [R18] ;  /* 0x0000000012067984 */ /* 0x000e680000000a00 */
[----:B------:R-:W2:Y:S04]  /*8d00*/  LDS.64 R4, [R18+0x100] ;  /* 0x0001000012047984 */ /* 0x000ea80000000a00 */
[----:B------:R-:W3:Y:S04]  /*8d10*/  LDS.64 R12, [R18+0x200] ;  /* 0x00020000120c7984 */ /* 0x000ee80000000a00 */
[----:B------:R-:W4:Y:S04]  /*8d20*/  LDS.64 R14, [R18+0x300] ;  /* 0x00030000120e7984 */ /* 0x000f280000000a00 */
[----:B------:R-:W5:Y:S04]  /*8d30*/  LDS.64 R16, [R18+0x400] ;  /* 0x0004000012107984 */ /* 0x000f680000000a00 */
[----:B------:R-:W4:Y:S04]  /*8d40*/  LDS.64 R20, [R18+0x500] ;  /* 0x0005000012147984 */ /* 0x000f280000000a00 */
[----:B------:R-:W5:Y:S04]  /*8d50*/  LDS.64 R26, [R18+0x600] ;  /* 0x00060000121a7984 */ /* 0x000f680000000a00 */
[----:B------:R-:W5:Y:S01]  /*8d60*/  LDS.64 R22, [R18+0x700] ;  /* 0x0007000012167984 */ /* 0x000f620000000a00 */
[----:B-1----:R-:W-:-:S02]  /*8d70*/  FMUL R8, R7, R0 ;  /* 0x0000000007087220 */ /* 0x002fc40000400000 */
[----:B------:R-:W-:Y:S02]  /*8d80*/  FMUL R7, R7, R2 ;  /* 0x0000000207077220 */ /* 0x000fe40000400000 */
[C---:B--2---:R-:W-:Y:S02]  /*8d90*/  FMUL R10, R5.reuse, R0 ;  /* 0x00000000050a7220 */ /* 0x044fe40000400000 */
[-C--:B------:R-:W-:Y:S01]  /*8da0*/  FMUL R3, R5, R2.reuse ;  /* 0x0000000205037220 */ /* 0x080fe20000400000 */
[----:B------:R-:W-:Y:S01]  /*8db0*/  @P3 MOV R5, R25 ;  /* 0x0000001900053202 */ /* 0x000fe20000000f00 */
[C---:B------:R-:W-:Y:S02]  /*8dc0*/  FFMA R10, R4.reuse, R2, -R10 ;  /* 0x00000002040a7223 */ /* 0x040fe4000000080a */
[----:B------:R-:W-:Y:S01]  /*8dd0*/  FFMA R11, R4, R0, R3 ;  /* 0x00000000040b7223 */ /* 0x000fe20000000003 */
[----:B------:R-:W-:Y:S01]  /*8de0*/  @P3 MOV R4, R24 ;  /* 0x0000001800043202 */ /* 0x000fe20000000f00 */
[----:B------:R-:W-:-:S02]  /*8df0*/  FFMA R8, R6, R2, -R8 ;  /* 0x0000000206087223 */ /* 0x000fc40000000808 */
[-C--:B------:R-:W-:Y:S02]  /*8e00*/  FFMA R9, R6, R0.reuse, R7 ;  /* 0x0000000006097223 */ /* 0x080fe40000000007 */
[C---:B---3--:R-:W-:Y:S02]  /*8e10*/  FMUL R6, R13.reuse, R0 ;  /* 0x000000000d067220 */ /* 0x048fe40000400000 */
[----:B------:R-:W-:Y:S01]  /*8e20*/  FMUL R3, R13, R2 ;  /* 0x000000020d037220 */ /* 0x000fe20000400000 */
[----:B------:R1:W-:Y:S01]  /*8e30*/  @P3 STG.E.64 [R4.64], R8 ;  /* 0x0000000804003986 */ /* 0x0003e2000c101b0e */
[----:B----4-:R-:W-:Y:S01]  /*8e40*/  FMUL R7, R15, R0 ;  /* 0x000000000f077220 */ /* 0x010fe20000400000 */
[----:B-1----:R-:W-:-:S03]  /*8e50*/  @P2 MOV R4, R24 ;  /* 0x0000001800042202 */ /* 0x002fc60000000f00 */
[----:B------:R-:W-:Y:S01]  /*8e60*/  FFMA R8, R14, R2, -R7 ;  /* 0x000000020e087223 */ /* 0x000fe20000000807 */
[----:B------:R-:W-:Y:S01]  /*8e70*/  @P2 MOV R5, R25 ;  /* 0x0000001900052202 */ /* 0x000fe20000000f00 */
[----:B-----5:R-:W-:-:S04]  /*8e80*/  FMUL R7, R17, R0 ;  /* 0x0000000011077220 */ /* 0x020fc80000400000 */
[----:B------:R1:W-:Y:S02]  /*8e90*/  @P2 STG.E.64 [R4.64+0x100], R10 ;  /* 0x0001000a04002986 */ /* 0x0003e4000c101b0e */
[-C--:B-1----:R-:W-:Y:S01]  /*8ea0*/  FFMA R10, R12, R2.reuse, -R6 ;  /* 0x000000020c0a7223 */ /* 0x082fe20000000806 */
[----:B------:R-:W-:Y:S01]  /*8eb0*/  IADD3 R4, P2, R24, c[0x0][0x238], RZ ;  /* 0x00008e0018047a10 */ /* 0x000fe20007f5e0ff */
[----:B------:R-:W-:Y:S02]  /*8ec0*/  FMUL R6, R15, R2 ;  /* 0x000000020f067220 */ /* 0x000fe40000400000 */
[-C--:B------:R-:W-:Y:S01]  /*8ed0*/  FFMA R11, R12, R0.reuse, R3 ;  /* 0x000000000c0b7223 */ /* 0x080fe20000000003 */
[----:B------:R-:W-:Y:S01]  /*8ee0*/  IADD3 R3, R30, 0x2, RZ ;  /* 0x000000021e037810 */ /* 0x000fe20007ffe0ff */
[----:B------:R-:W-:Y:S01]  /*8ef0*/  FFMA R9, R14, R0, R6 ;  /* 0x000000000e097223 */ /* 0x000fe20000000006 */
[----:B------:R-:W-:Y:S01]  /*8f00*/  IADD3.X R5, R25, c[0x0][0x23c], RZ, P2, !PT ;  /* 0x00008f0019057a10 */ /* 0x000fe200017fe4ff */
[----:B------:R-:W-:Y:S01]  /*8f10*/  FMUL R6, R17, R2 ;  /* 0x0000000211067220 */ /* 0x000fe20000400000 */
[----:B------:R-:W-:-:S02]  /*8f20*/  ISETP.LT.AND P2, PT, R3, c[0x0][0x160], P5 ;  /* 0x0000580003007a0c */ /* 0x000fc40002f41270 */
[----:B------:R-:W-:Y:S01]  /*8f30*/  ISETP.LT.AND P3, PT, R3, c[0x0][0x160], P6 ;  /* 0x0000580003007a0c */ /* 0x000fe20003761270 */
[----:B------:R-:W-:Y:S01]  /*8f40*/  @P1 STG.E.64 [R4.64], R10 ;  /* 0x0000000a04001986 */ /* 0x000fe2000c101b0e */
[----:B------:R-:W-:-:S03]  /*8f50*/  IADD3 R3, R30, 0x3, RZ ;  /* 0x000000031e037810 */ /* 0x000fc60007ffe0ff */
[----:B------:R1:W-:Y:S01]  /*8f60*/  @P0 STG.E.64 [R4.64+0x100], R8 ;  /* 0x0001000804000986 */ /* 0x0003e2000c101b0e */
[----:B------:R-:W-:Y:S02]  /*8f70*/  ISETP.LT.AND P1, PT, R3, c[0x0][0x160], P5 ;  /* 0x0000580003007a0c */ /* 0x000fe40002f21270 */
[----:B-1----:R-:W-:Y:S01]  /*8f80*/  IADD3 R4, P0, R4, c[0x0][0x238], RZ ;  /* 0x00008e0004047a10 */ /* 0x002fe20007f1e0ff */
[C---:B------:R-:W-:Y:S02]  /*8f90*/  FFMA R8, R16.reuse, R2, -R7 ;  /* 0x0000000210087223 */ /* 0x040fe40000000807 */
[-C--:B------:R-:W-:Y:S01]  /*8fa0*/  FFMA R9, R16, R0.reuse, R6 ;  /* 0x0000000010097223 */ /* 0x080fe20000000006 */
[----:B------:R-:W-:Y:S01]  /*8fb0*/  IADD3.X R5, R5, c[0x0][0x23c], RZ, P0, !PT ;  /* 0x00008f0005057a10 */ /* 0x000fe200007fe4ff */
[----:B------:R-:W-:Y:S01]  /*8fc0*/  FMUL R6, R21, R0 ;  /* 0x0000000015067220 */ /* 0x000fe20000400000 */
[----:B------:R-:W-:Y:S01]  /*8fd0*/  ISETP.LT.AND P0, PT, R3, c[0x0][0x160], P6 ;  /* 0x0000580003007a0c */ /* 0x000fe20003701270 */
[----:B------:R-:W-:-:S02]  /*8fe0*/  FMUL R3, R21, R2 ;  /* 0x0000000215037220 */ /* 0x000fc40000400000 */
[----:B------:R1:W-:Y:S01]  /*8ff0*/  @P2 STG.E.64 [R4.64], R8 ;  /* 0x0000000804002986 */ /* 0x0003e2000c101b0e */
[-C--:B------:R-:W-:Y:S01]  /*9000*/  FFMA R12, R20, R2.reuse, -R6 ;  /* 0x00000002140c7223 */ /* 0x080fe20000000806 */
[----:B------:R-:W-:Y:S01]  /*9010*/  IADD3 R6, P2, R4, c[0x0][0x238], RZ ;  /* 0x00008e0004067a10 */ /* 0x000fe20007f5e0ff */
[----:B------:R-:W-:Y:S02]  /*9020*/  FMUL R7, R27, R2 ;  /* 0x000000021b077220 */ /* 0x000fe40000400000 */
[----:B------:R-:W-:Y:S02]  /*9030*/  FFMA R13, R20, R0, R3 ;  /* 0x00000000140d7223 */ /* 0x000fe40000000003 */
[----:B------:R-:W-:Y:S02]  /*9040*/  FMUL R3, R23, R2 ;  /* 0x0000000217037220 */ /* 0x000fe40000400000 */
[-C--:B------:R-:W-:Y:S01]  /*9050*/  FFMA R11, R26, R0.reuse, R7 ;  /* 0x000000001a0b7223 */ /* 0x080fe20000000007 */
[----:B------:R-:W-:Y:S01]  /*9060*/  IADD3.X R7, R5, c[0x0][0x23c], RZ, P2, !PT ;  /* 0x00008f0005077a10 */ /* 0x000fe200017fe4ff */
[----:B------:R-:W-:Y:S01]  /*9070*/  @P3 STG.E.64 [R4.64+0x100], R12 ;  /* 0x0001000c04003986 */ /* 0x000fe2000c101b0e */
[----:B-1----:R-:W-:-:S02]  /*9080*/  FMUL R9, R27, R0 ;  /* 0x000000001b097220 */ /* 0x002fc40000400000 */
[----:B------:R-:W-:Y:S02]  /*9090*/  FMUL R8, R23, R0 ;  /* 0x0000000017087220 */ /* 0x000fe40000400000 */
[-C--:B------:R-:W-:Y:S02]  /*90a0*/  FFMA R10, R26, R2.reuse, -R9 ;  /* 0x000000021a0a7223 */ /* 0x080fe40000000809 */
[C---:B------:R-:W-:Y:S02]  /*90b0*/  FFMA R8, R22.reuse, R2, -R8 ;  /* 0x0000000216087223 */ /* 0x040fe40000000808 */
[----:B------:R-:W-:Y:S01]  /*90c0*/  FFMA R9, R22, R0, R3 ;  /* 0x0000000016097223 */ /* 0x000fe20000000003 */
[----:B------:R-:W-:Y:S01]  /*90d0*/  @P1 STG.E.64 [R6.64], R10 ;  /* 0x0000000a06001986 */ /* 0x000fe2000c101b0e */
[----:B------:R-:W-:Y:S02]  /*90e0*/  IADD3 R22, P3, R24, c[0x0][0x250], RZ ;  /* 0x0000940018167a10 */ /* 0x000fe40007f7e0ff */
[----:B------:R-:W-:Y:S01]  /*90f0*/  IADD3 R3, R30, 0x9, RZ ;  /* 0x000000091e037810 */ /* 0x000fe20007ffe0ff */
[----:B------:R1:W-:Y:S01]  /*9100*/  @P0 STG.E.64 [R6.64+0x100], R8 ;  /* 0x0001000806000986 */ /* 0x0003e2000c101b0e */
[----:B------:R-:W-:-:S03]  /*9110*/  IADD3.X R23, R25, c[0x0][0x254], RZ, P3, !PT ;  /* 0x0000950019177a10 */ /* 0x000fc60001ffe4ff */
[----:B------:R-:W-:Y:S01]  /*9120*/  BAR.SYNC.DEFER_BLOCKING 0x0 ;  /* 0x0000000000007b1d */ /* 0x000fe20000010000 */
[C---:B------:R-:W-:Y:S02]  /*9130*/  ISETP.LT.AND P1, PT, R3.reuse, c[0x0][0x160], P5 ;  /* 0x0000580003007a0c */ /* 0x040fe40002f21270 */
[----:B------:R-:W-:-:S03]  /*9140*/  ISETP.LT.AND P0, PT, R3, c[0x0][0x160], P6 ;  /* 0x0000580003007a0c */ /* 0x000fc60003701270 */
[----:B------:R-:W-:Y:S01]  /*9150*/  STS.128 [R31.X16], R196 ;  /* 0x000000c41f007388 */ /* 0x000fe2000000cc00 */
[----:B-1----:R-:W-:-:S03]  /*9160*/  IADD3 R8, R30, 0x8, RZ ;  /* 0x000000081e087810 */ /* 0x002fc60007ffe0ff */
[----:B------:R-:W-:Y:S01]  /*9170*/  STS.128 [R31.X16+0x40], R204 ;  /* 0x000040cc1f007388 */ /* 0x000fe2000000cc00 */
[C---:B------:R-:W-:Y:S02]  /*9180*/  ISETP.LT.AND P4, PT, R8.reuse, c[0x0][0x160], P5 ;  /* 0x0000580008007a0c */ /* 0x040fe40002f81270 */
[----:B------:R-:W-:Y:S01]  /*9190*/  ISETP.LT.AND P2, PT, R8, c[0x0][0x160], P6 ;  /* 0x0000580008007a0c */ /* 0x000fe20003741270 */
[----:B------:R-:W-:Y:S04]  /*91a0*/  STS.128 [R31.X16+0x80], R212 ;  /* 0x000080d41f007388 */ /* 0x000fe8000000cc00 */
[----:B------:R-:W-:Y:S04]  /*91b0*/  STS.128 [R31.X16+0xc0], R220 ;  /* 0x0000c0dc1f007388 */ /* 0x000fe8000000cc00 */
[----:B------:R-:W-:Y:S04]  /*91c0*/  BAR.SYNC.DEFER_BLOCKING 0x0 ;  /* 0x0000000000007b1d */ /* 0x000fe80000010000 */
[----:B------:R-:W-:-:S02]  /*91d0*/  @P2 MOV R9, R23 ;  /* 0x0000001700092202 */ /* 0x000fc40000000f00 */
[----:B------:R-:W1:Y:S04]  /*91e0*/  LDS.64 R10, [R18] ;  /* 0x00000000120a7984 */ /* 0x000e680000000a00 */
[----:B------:R-:W2:Y:S04]  /*91f0*/  LDS.64 R12, [R18+0x100] ;  /* 0x00010000120c7984 */ /* 0x000ea80000000a00 */
[----:B------:R-:W3:Y:S04]  /*9200*/  LDS.64 R16, [R18+0x200] ;  /* 0x0002000012107984 */ /* 0x000ee80000000a00 */
[----:B------:R-:W4:Y:S04]  /*9210*/  LDS.64 R20, [R18+0x300] ;  /* 0x0003000012147984 */ /* 0x000f280000000a00 */
[----:B------:R-:W-:Y:S04]  /*9220*/  LDS.64 R26, [R18+0x400] ;  /* 0x00040000121a7984 */ /* 0x000fe80000000a00 */
[----:B------:R-:W-:Y:S04]  /*9230*/  LDS.64 R24, [R18+0x500] ;  /* 0x0005000012187984 */ /* 0x000fe80000000a00 */
[----:B------:R-:W-:Y:S04]  /*9240*/  LDS.64 R28, [R18+0x600] ;  /* 0x00060000121c7984 */ /* 0x000fe80000000a00 */
[----:B------:R-:W5:Y:S01]  /*9250*/  LDS.64 R32, [R18+0x700] ;  /* 0x0007000012207984 */ /* 0x000f620000000a00 */
[----:B-1----:R-:W-:-:S02]  /*9260*/  FMUL R8, R11, R0 ;  /* 0x000000000b087220 */ /* 0x002fc40000400000 */
[-C--:B------:R-:W-:Y:S02]  /*9270*/  FMUL R3, R11, R2.reuse ;  /* 0x000000020b037220 */ /* 0x080fe40000400000 */
[C---:B------:R-:W-:Y:S02]  /*9280*/  FFMA R14, R10.reuse, R2, -R8 ;  /* 0x000000020a0e7223 */ /* 0x040fe40000000808 */
[-C--:B------:R-:W-:Y:S02]  /*9290*/  FFMA R15, R10, R0.reuse, R3 ;  /* 0x000000000a0f7223 */ /* 0x080fe40000000003 */
[C---:B--2---:R-:W-:Y:S02]  /*92a0*/  FMUL R8, R13.reuse, R0 ;  /* 0x000000000d087220 */ /* 0x044fe40000400000 */
[----:B------:R-:W-:Y:S01]  /*92b0*/  FMUL R3, R13, R2 ;  /* 0x000000020d037220 */ /* 0x000fe20000400000 */
[----:B------:R1:W-:Y:S01]  /*92c0*/  @P4 STG.E.64 [R22.64], R14 ;  /* 0x0000000e16004986 */ /* 0x0003e2000c101b0e */
[----:B---3--:R-:W-:-:S02]  /*92d0*/  FMUL R10, R17, R0 ;  /* 0x00000000110a7220 */ /* 0x008fc40000400000 */
[----:B----4-:R-:W-:-:S04]  /*92e0*/  FMUL R11, R21, R2 ;  /* 0x00000002150b7220 */ /* 0x010fc80000400000 */
[----:B------:R-:W-:Y:S02]  /*92f0*/  FFMA R11, R20, R0, R11 ;  /* 0x00000000140b7223 */ /* 0x000fe4000000000b */
[C---:B-1----:R-:W-:Y:S01]  /*9300*/  FFMA R14, R12.reuse, R2, -R8 ;  /* 0x000000020c0e7223 */ /* 0x042fe20000000808 */
[----:B------:R-:W-:Y:S01]  /*9310*/  @P2 MOV R8, R22 ;  /* 0x0000001600082202 */ /* 0x000fe20000000f00 */
[----:B------:R-:W-:Y:S02]  /*9320*/  FFMA R15, R12, R0, R3 ;  /* 0x000000000c0f7223 */ /* 0x000fe40000000003 */
[-C--:B------:R-:W-:Y:S02]  /*9330*/  FMUL R3, R17, R2.reuse ;  /* 0x0000000211037220 */ /* 0x080fe40000400000 */
[----:B------:R-:W-:Y:S01]  /*9340*/  FFMA R12, R16, R2, -R10 ;  /* 0x00000002100c7223 */ /* 0x000fe2000000080a */
[----:B------:R1:W-:Y:S01]  /*9350*/  @P2 STG.E.64 [R8.64+0x100], R14 ;  /* 0x0001000e08002986 */ /* 0x0003e2000c101b0e */
[----:B------:R-:W-:-:S02]  /*9360*/  FMUL R10, R21, R0 ;  /* 0x00000000150a7220 */ /* 0x000fc40000400000 */
[----:B------:R-:W-:Y:S01]  /*9370*/  FFMA R13, R16, R0, R3 ;  /* 0x00000000100d7223 */ /* 0x000fe20000000003 */
[----:B------:R-:W-:Y:S01]  /*9380*/  IADD3 R3, R30, 0xa, RZ ;  /* 0x0000000a1e037810 */ /* 0x000fe20007ffe0ff */
[----:B------:R-:W-:Y:S02]  /*9390*/  FFMA R10, R20, R2, -R10 ;  /* 0x00000002140a7223 */ /* 0x000fe4000000080a */
[----:B-----5:R-:W-:Y:S01]  /*93a0*/  FMUL R16, R33, R0 ;  /* 0x0000000021107220 */ /* 0x020fe20000400000 */
[----:B------:R-:W-:Y:S02]  /*93b0*/  ISETP.LT.AND P4, PT, R3, c[0x0][0x160], P6 ;  /* 0x0000580003007a0c */ /* 0x000fe40003781270 */
[C---:B-1----:R-:W-:Y:S01]  /*93c0*/  IADD3 R8, P3, R4.reuse, UR4, RZ ;  /* 0x0000000404087c10 */ /* 0x042fe2000ff7e0ff */
[----:B------:R-:W-:Y:S01]  /*93d0*/  FMUL R14, R33, R2 ;  /* 0x00000002210e7220 */ /* 0x000fe20000400000 */
[----:B------:R-:W-:Y:S02]  /*93e0*/  IADD3 R4, P2, R4, UR6, RZ ;  /* 0x0000000604047c10 */ /* 0x000fe4000ff5e0ff */
[----:B------:R-:W-:-:S02]  /*93f0*/  IADD3.X R9, R5, UR7, RZ, P3, !PT ;  /* 0x0000000705097c10 */ /* 0x000fc40009ffe4ff */
[----:B------:R-:W-:Y:S02]  /*9400*/  IADD3.X R5, R5, UR5, RZ, P2, !PT ;  /* 0x0000000505057c10 */ /* 0x000fe400097fe4ff */
[----:B------:R-:W-:Y:S01]  /*9410*/  ISETP.LT.AND P2, PT, R3, c[0x0][0x160], P5 ;  /* 0x0000580003007a0c */ /* 0x000fe20002f41270 */
[----:B------:R-:W-:Y:S01]  /*9420*/  @P1 STG.E.64 [R8.64], R12 ;  /* 0x0000000c08001986 */ /* 0x000fe2000c101b0e */
[----:B------:R-:W-:-:S03]  /*9430*/  IADD3 R3, R30, 0xb, RZ ;  /* 0x0000000b1e037810 */ /* 0x000fc60007ffe0ff */
[----:B------:R1:W-:Y:S01]  /*9440*/  @P0 STG.E.64 [R4.64], R10 ;  /* 0x0000000a04000986 */ /* 0x0003e2000c101b0e */
[----:B------:R-:W-:Y:S02]  /*9450*/  ISETP.LT.AND P1, PT, R3, c[0x0][0x160], P5 ;  /* 0x0000580003007a0c */ /* 0x000fe40002f21270 */
[----:B-1----:R-:W-:Y:S01]  /*9460*/  IADD3 R10, P0, R6, UR4, RZ ;  /* 0x00000004060a7c10 */ /* 0x002fe2000ff1e0ff */
[C---:B------:R-:W-:Y:S02]  /*9470*/  FMUL R5, R27.reuse, R0 ;  /* 0x000000001b057220 */ /* 0x040fe40000400000 */
[-C--:B------:R-:W-:Y:S01]  /*9480*/  FMUL R4, R27, R2.reuse ;  /* 0x000000021b047220 */ /* 0x080fe20000400000 */
[----:B------:R-:W-:Y:S01]  /*9490*/  IADD3.X R11, R7, UR7, RZ, P0, !PT ;  /* 0x00000007070b7c10 */ /* 0x000fe200087fe4ff */
[C---:B------:R-:W-:Y:S01]  /*94a0*/  FFMA R12, R26.reuse, R2, -R5 ;  /* 0x000000021a0c7223 */ /* 0x040fe20000000805 */
[----:B------:R-:W-:Y:S01]  /*94b0*/  ISETP.LT.AND P0, PT, R3, c[0x0][0x160], P6 ;  /* 0x0000580003007a0c */ /* 0x000fe20003701270 */
[-C--:B------:R-:W-:Y:S01]  /*94c0*/  FFMA R13, R26, R0.reuse, R4 ;  /* 0x000000001a0d7223 */ /* 0x080fe20000000004 */
[----:B------:R-:W-:Y:S01]  /*94d0*/  IADD3 R4, P3, R22, c[0x0][0x238], RZ ;  /* 0x00008e0016047a10 */ /* 0x000fe20007f7e0ff */
[----:B------:R-:W-:-:S03]  /*94e0*/  FMUL R5, R25, R0 ;  /* 0x0000000019057220 */ /* 0x000fc60000400000 */
[----:B------:R1:W-:Y:S01]  /*94f0*/  @P2 STG.E.64 [R10.64], R12 ;  /* 0x0000000c0a002986 */ /* 0x0003e2000c101b0e */
[----:B------:R-:W-:Y:S01]  /*9500*/  IADD3 R3, P2, R4, c[0x0][0x238], RZ ;  /* 0x00008e0004037a10 */ /* 0x000fe20007f5e0ff */
[----:B------:R-:W-:Y:S01]  /*9510*/  FFMA R20, R24, R2, -R5 ;  /* 0x0000000218147223 */ /* 0x000fe20000000805 */
[----:B------:R-:W-:Y:S01]  /*9520*/  IADD3.X R4, R23, c[0x0][0x23c], RZ, P3, !PT ;  /* 0x00008f0017047a10 */ /* 0x000fe20001ffe4ff */
[----:B------:R-:W-:Y:S01]  /*9530*/  FMUL R5, R29, R0 ;  /* 0x000000001d057220 */ /* 0x000fe20000400000 */
[----:B------:R-:W-:Y:S02]  /*9540*/  IADD3 R6, P3, R6, UR6, RZ ;  /* 0x0000000606067c10 */ /* 0x000fe4000ff7e0ff */
[----:B------:R-:W-:Y:S02]  /*9550*/  IADD3.X R15, R4, c[0x0][0x23c], RZ, P2, !PT ;  /* 0x00008f00040f7a10 */ /* 0x000fe400017fe4ff */
[----:B------:R-:W-:Y:S01]  /*9560*/  IADD3 R4, P2, R3, c[0x0][0x238], RZ ;  /* 0x00008e0003047a10 */ /* 0x000fe20007f5e0ff */
[-C--:B------:R-:W-:Y:S01]  /*9570*/  FMUL R3, R29, R2.reuse ;  /* 0x000000021d037220 */ /* 0x080fe20000400000 */
[----:B------:R-:W-:Y:S01]  /*9580*/  IADD3.X R7, R7, UR5, RZ, P3, !PT ;  /* 0x0000000507077c10 */ /* 0x000fe20009ffe4ff */
[----:B-1----:R-:W-:-:S02]  /*9590*/  FMUL R12, R25, R2 ;  /* 0x00000002190c7220 */ /* 0x002fc40000400000 */
[-C--:B------:R-:W-:Y:S01]  /*95a0*/  FFMA R13, R28, R0.reuse, R3 ;  /* 0x000000001c0d7223 */ /* 0x080fe20000000003 */
[----:B------:R-:W-:Y:S01]  /*95b0*/  IADD3 R3, R30, 0x11, RZ ;  /* 0x000000111e037810 */ /* 0x000fe20007ffe0ff */
[----:B------:R-:W-:Y:S02]  /*95c0*/  FFMA R21, R24, R0, R12 ;  /* 0x0000000018157223 */ /* 0x000fe4000000000c */
[----:B------:R-:W-:Y:S01]  /*95d0*/  FFMA R12, R28, R2, -R5 ;  /* 0x000000021c0c7223 */ /* 0x000fe20000000805 */
[----:B------:R-:W-:Y:S01]  /*95e0*/  IADD3.X R5, R15, c[0x0][0x23c], RZ, P2, !PT ;  /* 0x00008f000f057a10 */ /* 0x000fe200017fe4ff */
[C---:B------:R-:W-:Y:S01]  /*95f0*/  FFMA R15, R32.reuse, R0, R14 ;  /* 0x00000000200f7223 */ /* 0x040fe2000000000e */
[----:B------:R1:W-:Y:S01]  /*9600*/  @P4 STG.E.64 [R6.64], R20 ;  /* 0x0000001406004986 */ /* 0x0003e2000c101b0e */
[----:B------:R-:W-:Y:S01]  /*9610*/  FFMA R14, R32, R2, -R16 ;  /* 0x00000002200e7223 */ /* 0x000fe20000000810 */
[C---:B------:R-:W-:Y:S02]  /*9620*/  ISETP.LT.AND P3, PT, R3.reuse, c[0x0][0x160], P6 ;  /* 0x0000580003007a0c */ /* 0x040fe40003761270 */
[----:B------:R2:W-:Y:S01]  /*9630*/  @P1 STG.E.64 [R4.64], R12 ;  /* 0x0000000c04001986 */ /* 0x0005e2000c101b0e */
[----:B------:R-:W-:-:S03]  /*9640*/  ISETP.LT.AND P1, PT, R3, c[0x0][0x160], P5 ;  /* 0x0000580003007a0c */ /* 0x000fc60002f21270 */
[----:B------:R-:W-:Y:S04]  /*9650*/  @P0 STG.E.64 [R4.64+0x100], R14 ;  /* 0x0001000e04000986 */ /* 0x000fe8000c101b0e */
[----:B------:R-:W-:Y:S01]  /*9660*/  BAR.SYNC.DEFER_BLOCKING 0x0 ;  /* 0x0000000000007b1d */ /* 0x000fe20000010000 */
[----:B-1----:R-:W-:Y:S02]  /*9670*/  IADD3 R6, R30, 0x10, RZ ;  /* 0x000000101e067810 */ /* 0x002fe40007ffe0ff */
[----:B--2---:R-:W-:Y:S02]  /*9680*/  IADD3 R12, P0, R8, UR4, RZ ;  /* 0x00000004080c7c10 */ /* 0x004fe4000ff1e0ff */
[C---:B------:R-:W-:Y:S01]  /*9690*/  ISETP.LT.AND P4, PT, R6.reuse, c[0x0][0x160], P5 ;  /* 0x0000580006007a0c */ /* 0x040fe20002f81270 */
[----:B------:R-:W-:Y:S01]  /*96a0*/  STS.128 [R31.X16], R88 ;  /* 0x000000581f007388 */ /* 0x000fe2000000cc00 */
[----:B------:R-:W-:-:S02]  /*96b0*/  ISETP.LT.AND P2, PT, R6, c[0x0][0x160], P6 ;  /* 0x0000580006007a0c */ /* 0x000fc40003741270 */
[----:B------:R-:W-:Y:S01]  /*96c0*/  IADD3.X R13, R9, UR7, RZ, P0, !PT ;  /* 0x00000007090d7c10 */ /* 0x000fe200087fe4ff */
[----:B------:R-:W-:Y:S01]  /*96d0*/  STS.128 [R31.X16+0x40], R84 ;  /* 0x000040541f007388 */ /* 0x000fe2000000cc00 */
[----:B------:R-:W-:-:S03]  /*96e0*/  IADD3 R6, P0, R8, UR6, RZ ;  /* 0x0000000608067c10 */ /* 0x000fc6000ff1e0ff */
[----:B------:R-:W-:Y:S04]  /*96f0*/  STS.128 [R31.X16+0x80], R80 ;  /* 0x000080501f007388 */ /* 0x000fe8000000cc00 */
[----:B------:R-:W-:Y:S04]  /*9700*/  STS.128 [R31.X16+0xc0], R76 ;  /* 0x0000c04c1f007388 */ /* 0x000fe8000000cc00 */
[----:B------:R-:W-:Y:S06]  /*9710*/  BAR.SYNC.DEFER_BLOCKING 0x0 ;  /* 0x0000000000007b1d */ /* 0x000fec0000010000 */
[----:B------:R-:W1:Y:S04]  /*9720*/  LDS.64 R16, [R18] ;  /* 0x0000000012107984 */ /* 0x000e680000000a00 */
[----:B------:R-:W2:Y:S04]  /*9730*/  LDS.64 R14, [R18+0x100] ;  /* 0x00010000120e7984 */ /* 0x000ea80000000a00 */
[----:B------:R-:W-:Y:S04]  /*9740*/  LDS.64 R20, [R18+0x200] ;  /* 0x0002000012147984 */ /* 0x000fe80000000a00 */
[----:B------:R-:W-:Y:S04]  /*9750*/  LDS.64 R26, [R18+0x300] ;  /* 0x00030000121a7984 */ /* 0x000fe80000000a00 */
[----:B------:R-:W3:Y:S04]  /*9760*/  LDS.64 R32, [R18+0x400] ;  /* 0x0004000012207984 */ /* 0x000ee80000000a00 */
[----:B------:R-:W-:Y:S01]  /*9770*/  LDS.64 R28, [R18+0x700] ;  /* 0x00070000121c7984 */ /* 0x000fe20000000a00 */
[----:B-1----:R-:W-:-:S02]  /*9780*/  FMUL R7, R17, R0 ;  /* 0x0000000011077220 */ /* 0x002fc40000400000 */
[-C--:B------:R-:W-:Y:S02]  /*9790*/  FMUL R3, R17, R2.reuse ;  /* 0x0000000211037220 */ /* 0x080fe40000400000 */
[C---:B--2---:R-:W-:Y:S02]  /*97a0*/  FMUL R17, R15.reuse, R2 ;  /* 0x000000020f117220 */ /* 0x044fe40000400000 */
[----:B------:R-:W-:Y:S02]  /*97b0*/  FMUL R8, R15, R0 ;  /* 0x000000000f087220 */ /* 0x000fe40000400000 */
[C---:B------:R-:W-:Y:S01]  /*97c0*/  FFMA R24, R16.reuse, R2, -R7 ;  /* 0x0000000210187223 */ /* 0x040fe20000000807 */
[----:B------:R-:W-:Y:S01]  /*97d0*/  IADD3.X R7, R9, UR5, RZ, P0, !PT ;  /* 0x0000000509077c10 */ /* 0x000fe200087fe4ff */
[-C--:B------:R-:W-:Y:S01]  /*97e0*/  FFMA R25, R16, R0.reuse, R3 ;  /* 0x0000000010197223 */ /* 0x080fe20000000003 */
[----:B------:R-:W-:Y:S01]  /*97f0*/  IADD3 R3, R30, 0x12, RZ ;  /* 0x000000121e037810 */ /* 0x000fe20007ffe0ff */
[----:B------:R-:W-:-:S02]  /*9800*/  FFMA R15, R14, R0, R17 ;  /* 0x000000000e0f7223 */ /* 0x000fc40000000011 */
[----:B------:R-:W1:Y:S01]  /*9810*/  LDS.64 R16, [R18+0x500] ;  /* 0x0005000012107984 */ /* 0x000e620000000a00 */
[----:B------:R-:W-:Y:S01]  /*9820*/  FFMA R14, R14, R2, -R8 ;  /* 0x000000020e0e7223 */ /* 0x000fe20000000808 */
[----:B------:R-:W-:Y:S02]  /*9830*/  IADD3 R8, P0, R10, UR4, RZ ;  /* 0x000000040a087c10 */ /* 0x000fe4000ff1e0ff */
[----:B------:R2:W-:Y:S01]  /*9840*/  @P4 STG.E.64 [R12.64], R24 ;  /* 0x000000180c004986 */ /* 0x0005e2000c101b0e */
[----:B------:R-:W-:Y:S02]  /*9850*/  ISETP.LT.AND P4, PT, R3, c[0x0][0x160], P6 ;  /* 0x0000580003007a0c */ /* 0x000fe40003781270 */
[----:B------:R-:W-:Y:S01]  /*9860*/  IADD3.X R9, R11, UR7, RZ, P0, !PT ;  /* 0x000000070b097c10 */ /* 0x000fe200087fe4ff */
[----:B------:R-:W4:Y:S01]  /*9870*/  LDS.64 R24, [R18+0x600] ;  /* 0x0006000012187984 */ /* 0x000f220000000a00 */
[----:B------:R-:W-:Y:S01]  /*9880*/  ISETP.LT.AND P0, PT, R3, c[0x0][0x160], P5 ;  /* 0x0000580003007a0c */ /* 0x000fe20002f01270 */
[----:B---3--:R-:W-:-:S02]  /*9890*/  FMUL R3, R33, R0 ;  /* 0x0000000021037220 */ /* 0x008fc40000400000 */
[----:B------:R3:W-:Y:S01]  /*98a0*/  @P2 STG.E.64 [R6.64], R14 ;  /* 0x0000000e06002986 */ /* 0x0007e2000c101b0e */
[----:B------:R-:W-:-:S04]  /*98b0*/  IADD3 R10, P2, R10, UR6, RZ ;  /* 0x000000060a0a7c10 */ /* 0x000fc8000ff5e0ff */
[----:B------:R-:W-:Y:S02]  /*98c0*/  IADD3.X R11, R11, UR5, RZ, P2, !PT ;  /* 0x000000050b0b7c10 */ /* 0x000fe400097fe4ff */
[----:B------:R-:W-:Y:S01]  /*98d0*/  IADD3 R19, P2, R22, c[0x0][0x250], RZ ;  /* 0x0000940016137a10 */ /* 0x000fe20007f5e0ff */
[----:B--2---:R-:W-:Y:S02]  /*98e0*/  FMUL R12, R27, R0 ;  /* 0x000000001b0c7220 */ /* 0x004fe40000400000 */
[----:B------:R-:W-:-:S04]  /*98f0*/  FMUL R13, R33, R2 ;  /* 0x00000002210d7220 */ /* 0x000fc80000400000 */
[----:B------:R-:W-:Y:S02]  /*9900*/  FFMA R13, R32, R0, R13 ;  /* 0x00000000200d7223 */ /* 0x000fe4000000000d */
[C---:B---3--:R-:W-:Y:S02]  /*9910*/  FMUL R7, R21.reuse, R2 ;  /* 0x0000000215077220 */ /* 0x048fe40000400000 */
[-C--:B------:R-:W-:Y:S02]  /*9920*/  FMUL R6, R21, R0.reuse ;  /* 0x0000000015067220 */ /* 0x080fe40000400000 */
[C---:B------:R-:W-:Y:S02]  /*9930*/  FFMA R7, R20.reuse, R0, R7 ;  /* 0x0000000014077223 */ /* 0x040fe40000000007 */
[-C--:B------:R-:W-:Y:S02]  /*9940*/  FFMA R6, R20, R2.reuse, -R6 ;  /* 0x0000000214067223 */ /* 0x080fe40000000806 */
[----:B------:R-:W-:-:S02]  /*9950*/  FFMA R14, R26, R2, -R12 ;  /* 0x000000021a0e7223 */ /* 0x000fc4000000080c */
[-C--:B------:R-:W-:Y:S01]  /*9960*/  FFMA R12, R32, R2.reuse, -R3 ;  /* 0x00000002200c7223 */ /* 0x080fe20000000803 */
[----:B------:R2:W-:Y:S01]  /*9970*/  @P1 STG.E.64 [R8.64], R6 ;  /* 0x0000000608001986 */ /* 0x0005e2000c101b0e */
[----:B------:R-:W-:Y:S02]  /*9980*/  IADD3 R3, R30, 0x13, RZ ;  /* 0x000000131e037810 */ /* 0x000fe40007ffe0ff */
[----:B------:R-:W-:Y:S01]  /*9990*/  IADD3.X R32, R23, c[0x0][0x254], RZ, P2, !PT ;  /* 0x0000950017207a10 */ /* 0x000fe200017fe4ff */
[----:B--2---:R-:W-:Y:S01]  /*99a0*/  FMUL R7, R27, R2 ;  /* 0x000000021b077220 */ /* 0x004fe20000400000 */
[----:B------:R-:W-:-:S03]  /*99b0*/  IADD3 R6, P1, R4, UR4, RZ ;  /* 0x0000000404067c10 */ /* 0x000fc6000ff3e0ff */
[----:B------:R-:W-:Y:S01]  /*99c0*/  FFMA R15, R26, R0, R7 ;  /* 0x000000001a0f7223 */ /* 0x000fe20000000007 */
[----:B------:R-:W-:Y:S02]  /*99d0*/  IADD3.X R7, R5, UR7, RZ, P1, !PT ;  /* 0x0000000705077c10 */ /* 0x000fe40008ffe4ff */
[C---:B------:R-:W-:Y:S02]  /*99e0*/  ISETP.LT.AND P1, PT, R3.reuse, c[0x0][0x160], P5 ;  /* 0x0000580003007a0c */ /* 0x040fe40002f21270 */
[----:B------:R2:W-:Y:S04]  /*99f0*/  @P3 STG.E.64 [R10.64], R14 ;  /* 0x0000000e0a003986 */ /* 0x0005e8000c101b0e */
[----:B------:R1:W-:Y:S01]  /*9a00*/  @P0 STG.E.64 [R6.64], R12 ;  /* 0x0000000c06000986 */ /* 0x0003e2000c101b0e */
[----:B------:R-:W-:-:S02]  /*9a10*/  ISETP.LT.AND P0, PT, R3, c[0x0][0x160], P6 ;  /* 0x0000580003007a0c */ /* 0x000fc40003701270 */
[----:B--2---:R-:W-:Y:S01]  /*9a20*/  IADD3 R10, P3, R19, c[0x0][0x238], RZ ;  /* 0x00008e00130a7a10 */ /* 0x004fe20007f7e0ff */
[----:B-1----:R-:W-:-:S03]  /*9a30*/  FMUL R13, R17, R0 ;  /* 0x00000000110d7220 */ /* 0x002fc60000400000 */
[----:B------:R-:W-:Y:S01]  /*9a40*/  IADD3 R3, P2, R10, c[0x0][0x238], RZ ;  /* 0x00008e000a037a10 */ /* 0x000fe20007f5e0ff */
[-C--:B------:R-:W-:Y:S01]  /*9a50*/  FMUL R12, R17, R2.reuse ;  /* 0x00000002110c7220 */ /* 0x080fe20000400000 */
[----:B------:R-:W-:Y:S01]  /*9a60*/  IADD3.X R11, R32, c[0x0][0x23c], RZ, P3, !PT ;  /* 0x00008f00200b7a10 */ /* 0x000fe20001ffe4ff */
[----:B------:R-:W-:Y:S01]  /*9a70*/  FFMA R20, R16, R2, -R13 ;  /* 0x0000000210147223 */ /* 0x000fe2000000080d */
[----:B------:R-:W-:Y:S01]  /*9a80*/  IADD3 R10, P3, R4, UR6, RZ ;  /* 0x00000006040a7c10 */ /* 0x000fe2000ff7e0ff */
[----:B------:R-:W-:Y:S01]  /*9a90*/  FFMA R21, R16, R0, R12 ;  /* 0x0000000010157223 */ /* 0x000fe2000000000c */
[----:B------:R-:W-:Y:S01]  /*9aa0*/  IADD3.X R16, R11, c[0x0][0x23c], RZ, P2, !PT ;  /* 0x00008f000b107a10 */ /* 0x000fe200017fe4ff */
[----:B----4-:R-:W-:Y:S01]  /*9ab0*/  FMUL R12, R25, R2 ;  /* 0x00000002190c7220 */ /* 0x010fe20000400000 */
[----:B------:R-:W-:Y:S01]  /*9ac0*/  IADD3.X R11, R5, UR5, RZ, P3, !PT ;  /* 0x00000005050b7c10 */ /* 0x000fe20009ffe4ff */
[-C--:B------:R-:W-:Y:S01]  /*9ad0*/  FMUL R5, R25, R0.reuse ;  /* 0x0000000019057220 */ /* 0x080fe20000400000 */
[----:B------:R-:W-:Y:S01]  /*9ae0*/  IADD3 R4, P2, R3, c[0x0][0x238], RZ ;  /* 0x00008e0003047a10 */ /* 0x000fe20007f5e0ff */
[----:B------:R-:W-:-:S02]  /*9af0*/  FMUL R3, R29, R0 ;  /* 0x000000001d037220 */ /* 0x000fc40000400000 */
[----:B------:R-:W-:Y:S01]  /*9b00*/  FMUL R13, R29, R2 ;  /* 0x000000021d0d7220 */ /* 0x000fe20000400000 */
[----:B------:R1:W-:Y:S01]  /*9b10*/  @P4 STG.E.64 [R10.64], R20 ;  /* 0x000000140a004986 */ /* 0x0003e2000c101b0e */
[C---:B------:R-:W-:Y:S02]  /*9b20*/  FFMA R15, R24.reuse, R0, R12 ;  /* 0x00000000180f7223 */ /* 0x040fe4000000000c */
[-C--:B------:R-:W-:Y:S01]  /*9b30*/  FFMA R14, R24, R2.reuse, -R5 ;  /* 0x00000002180e7223 */ /* 0x080fe20000000805 */
[----:B------:R-:W-:Y:S01]  /*9b40*/  IADD3.X R5, R16, c[0x0][0x23c], RZ, P2, !PT ;  /* 0x00008f0010057a10 */ /* 0x000fe200017fe4ff */
[----:B------:R-:W-:Y:S01]  /*9b50*/  FFMA R12, R28, R2, -R3 ;  /* 0x000000021c0c7223 */ /* 0x000fe20000000803 */
[----:B------:R-:W-:Y:S01]  /*9b60*/  IADD3 R3, R30, 0x19, RZ ;  /* 0x000000191e037810 */ /* 0x000fe20007ffe0ff */
[----:B------:R-:W-:Y:S02]  /*9b70*/  FFMA R13, R28, R0, R13 ;  /* 0x000000001c0d7223 */ /* 0x000fe4000000000d */
[----:B------:R-:W-:Y:S01]  /*9b80*/  @P1 STG.E.64 [R4.64], R14 ;  /* 0x0000000e04001986 */ /* 0x000fe2000c101b0e */
[----:B------:R-:W-:-:S02]  /*9b90*/  ISETP.LT.AND P4, PT, R3, c[0x0][0x160], P5 ;  /* 0x0000580003007a0c */ /* 0x000fc40002f81270 */
[----:B------:R-:W-:Y:S01]  /*9ba0*/  ISETP.LT.AND P3, PT, R3, c[0x0][0x160], P6 ;  /* 0x0000580003007a0c */ /* 0x000fe20003761270 */
[----:B------:R2:W-:Y:S04]  /*9bb0*/  @P0 STG.E.64 [R4.64+0x100], R12 ;  /* 0x0001000c04000986 */ /* 0x0005e8000c101b0e */
[----:B------:R-:W-:Y:S01]  /*9bc0*/  BAR.SYNC.DEFER_BLOCKING 0x0 ;  /* 0x0000000000007b1d */ /* 0x000fe20000010000 */
[----:B-1----:R-:W-:-:S04]  /*9bd0*/  IADD3 R10, P1, R8, UR4, RZ ;  /* 0x00000004080a7c10 */ /* 0x002fc8000ff3e0ff */
[----:B------:R-:W-:Y:S01]  /*9be0*/  IADD3.X R11, R9, UR7, RZ, P1, !PT ;  /* 0x00000007090b7c10 */ /* 0x000fe20008ffe4ff */
[----:B------:R-:W-:Y:S01]  /*9bf0*/  STS.128 [R31.X16], R200 ;  /* 0x000000c81f007388 */ /* 0x000fe2000000cc00 */
[----:B--2---:R-:W-:-:S03]  /*9c00*/  IADD3 R4, R30, 0x18, RZ ;  /* 0x000000181e047810 */ /* 0x004fc60007ffe0ff */
[----:B------:R-:W-:Y:S01]  /*9c10*/  STS.128 [R31.X16+0x40], R208 ;  /* 0x000040d01f007388 */ /* 0x000fe2000000cc00 */
[C---:B------:R-:W-:Y:S02]  /*9c20*/  ISETP.LT.AND P2, PT, R4.reuse, c[0x0][0x160], P5 ;  /* 0x0000580004007a0c */ /* 0x040fe40002f41270 */
[----:B------:R-:W-:Y:S01]  /*9c30*/  ISETP.LT.AND P0, PT, R4, c[0x0][0x160], P6 ;  /* 0x0000580004007a0c */ /* 0x000fe20003701270 */
[----:B------:R-:W-:Y:S01]  /*9c40*/  STS.128 [R31.X16+0x80], R216 ;  /* 0x000080d81f007388 */ /* 0x000fe2000000cc00 */
[----:B------:R-:W-:-:S03]  /*9c50*/  IADD3 R4, P1, R8, UR6, RZ ;  /* 0x0000000608047c10 */ /* 0x000fc6000ff3e0ff */
[----:B------:R-:W-:Y:S01]  /*9c60*/  STS.128 [R31.X16+0xc0], R224 ;  /* 0x0000c0e01f007388 */ /* 0x000fe2000000cc00 */
[----:B------:R-:W-:-:S03]  /*9c70*/  IADD3.X R5, R9, UR5, RZ, P1, !PT ;  /* 0x0000000509057c10 */ /* 0x000fc60008ffe4ff */
[----:B------:R-:W-:Y:S06]  /*9c80*/  BAR.SYNC.DEFER_BLOCKING 0x0 ;  /* 0x0000000000007b1d */ /* 0x000fec0000010000 */
[----:B------:R-:W1:Y:S04]  /*9c90*/  LDS.64 R12, [R18] ;  /* 0x00000000120c7984 */ /* 0x000e680000000a00 */
[----:B------:R-:W2:Y:S04]  /*9ca0*/  LDS.64 R14, [R18+0x100] ;  /* 0x00010000120e7984 */ /* 0x000ea80000000a00 */
[----:B------:R-:W3:Y:S04]  /*9cb0*/  LDS.64 R20, [R18+0x200] ;  /* 0x0002000012147984 */ /* 0x000ee80000000a00 */
[----:B------:R-:W4:Y:S04]  /*9cc0*/  LDS.64 R22, [R18+0x300] ;  /* 0x0003000012167984 */ /* 0x000f280000000a00 */
[----:B------:R-:W-:Y:S04]  /*9cd0*/  LDS.64 R24, [R18+0x400] ;  /* 0x0004000012187984 */ /* 0x000fe80000000a00 */
[----:B------:R-:W5:Y:S04]  /*9ce0*/  LDS.64 R28, [R18+0x500] ;  /* 0x00050000121c7984 */ /* 0x000f680000000a00 */
[----:B------:R-:W3:Y:S01]  /*9cf0*/  LDS.64 R26, [R18+0x600] ;  /* 0x00060000121a7984 */ /* 0x000ee20000000a00 */
[----:B-1----:R-:W-:-:S02]  /*9d00*/  FMUL R3, R13, R0 ;  /* 0x000000000d037220 */ /* 0x002fc40000400000 */
[-C--:B------:R-:W-:Y:S02]  /*9d10*/  FMUL R13, R13, R2.reuse ;  /* 0x000000020d0d7220 */ /* 0x080fe40000400000 */
[C---:B------:R-:W-:Y:S02]  /*9d20*/  FFMA R16, R12.reuse, R2, -R3 ;  /* 0x000000020c107223 */ /* 0x040fe40000000803 */
[CC--:B--2---:R-:W-:Y:S02]  /*9d30*/  FMUL R3, R15.reuse, R0.reuse ;  /* 0x000000000f037220 */ /* 0x0c4fe40000400000 */
[----:B------:R-:W-:Y:S02]  /*9d40*/  FFMA R17, R12, R0, R13 ;  /* 0x000000000c117223 */ /* 0x000fe4000000000d */
[-C--:B------:R-:W-:Y:S02]  /*9d50*/  FMUL R15, R15, R2.reuse ;  /* 0x000000020f0f7220 */ /* 0x080fe40000400000 */
[C---:B------:R-:W-:Y:S01]  /*9d60*/  FFMA R12, R14.reuse, R2, -R3 ;  /* 0x000000020e0c7223 */ /* 0x040fe20000000803 */
[----:B------:R4:W-:Y:S01]  /*9d70*/  @P2 STG.E.64 [R10.64], R16 ;  /* 0x000000100a002986 */ /* 0x0009e2000c101b0e */
[----:B------:R-:W-:Y:S01]  /*9d80*/  FFMA R13, R14, R0, R15 ;  /* 0x000000000e0d7223 */ /* 0x000fe2000000000f */
[----:B------:R-:W-:-:S02]  /*9d90*/  IADD3 R8, P2, R6, UR4, RZ ;  /* 0x0000000406087c10 */ /* 0x000fc4000ff5e0ff */
[----:B------:R-:W-:Y:S02]  /*9da0*/  IADD3 R3, R30, 0x1a, RZ ;  /* 0x0000001a1e037810 */ /* 0x000fe40007ffe0ff */
[----:B------:R1:W-:Y:S01]  /*9db0*/  @P0 STG.E.64 [R4.64], R12 ;  /* 0x0000000c04000986 */ /* 0x0003e2000c101b0e */
[----:B------:R-:W-:Y:S02]  /*9dc0*/  IADD3.X R9, R7, UR7, RZ, P2, !PT ;  /* 0x0000000707097c10 */ /* 0x000fe400097fe4ff */
[C---:B------:R-:W-:Y:S02]  /*9dd0*/  ISETP.LT.AND P1, PT, R3.reuse, c[0x0][0x160], P5 ;  /* 0x0000580003007a0c */ /* 0x040fe40002f21270 */
[----:B------:R-:W-:Y:S01]  /*9de0*/  ISETP.LT.AND P0, PT, R3, c[0x0][0x160], P6 ;  /* 0x0000580003007a0c */ /* 0x000fe20003701270 */
[----:B---3--:R-:W-:Y:S02]  /*9df0*/  FMUL R3, R21, R2 ;  /* 0x0000000215037220 */ /* 0x008fe40000400000 */
[----:B----4-:R-:W-:-:S02]  /*9e00*/  FMUL R10, R23, R0 ;  /* 0x00000000170a7220 */ /* 0x010fc40000400000 */
[-C--:B------:R-:W-:Y:S02]  /*9e10*/  FMUL R11, R23, R2.reuse ;  /* 0x00000002170b7220 */ /* 0x080fe40000400000 */
[----:B------:R-:W-:Y:S02]  /*9e20*/  FFMA R10, R22, R2, -R10 ;  /* 0x00000002160a7223 */ /* 0x000fe4000000080a */
[-C--:B-1----:R-:W-:Y:S01]  /*9e30*/  FMUL R5, R21, R0.reuse ;  /* 0x0000000015057220 */ /* 0x082fe20000400000 */
[----:B------:R-:W-:Y:S01]  /*9e40*/  IADD3 R4, P2, R6, UR6, RZ ;  /* 0x0000000606047c10 */ /* 0x000fe2000ff5e0ff */
[C---:B------:R-:W-:Y:S02]  /*9e50*/  FFMA R13, R20.reuse, R0, R3 ;  /* 0x00000000140d7223 */ /* 0x040fe40000000003 */
[----:B------:R-:W-:Y:S01]  /*9e60*/  FFMA R12, R20, R2, -R5 ;  /* 0x00000002140c7223 */ /* 0x000fe20000000805 */
[----:B------:R-:W-:Y:S01]  /*9e70*/  IADD3.X R5, R7, UR5, RZ, P2, !PT ;  /* 0x0000000507057c10 */ /* 0x000fe200097fe4ff */
[----:B------:R-:W-:Y:S01]  /*9e80*/  FFMA R11, R22, R0, R11 ;  /* 0x00000000160b7223 */ /* 0x000fe2000000000b */
[----:B------:R-:W-:Y:S01]  /*9e90*/  IADD3 R6, P2, R19, c[0x0][0x250], RZ ;  /* 0x0000940013067a10 */ /* 0x000fe20007f5e0ff */
[----:B-----5:R-:W-:Y:S01]  /*9ea0*/  FMUL R7, R29, R2 ;  /* 0x000000021d077220 */ /* 0x020fe20000400000 */
[----:B------:R-:W1:Y:S02]  /*9eb0*/  LDS.64 R18, [R18+0x700] ;  /* 0x0007000012127984 */ /* 0x000e640000000a00 */
[----:B------:R-:W-:-:S02]  /*9ec0*/  IADD3.X R3, R32, c[0x0][0x254], RZ, P2, !PT ;  /* 0x0000950020037a10 */ /* 0x000fc400017fe4ff */
[----:B------:R2:W-:Y:S04]  /*9ed0*/  @P4 STG.E.64 [R8.64], R12 ;  /* 0x0000000c08004986 */ /* 0x0005e8000c101b0e */
[----:B------:R3:W-:Y:S01]  /*9ee0*/  @P3 STG.E.64 [R4.64], R10 ;  /* 0x0000000a04003986 */ /* 0x0007e2000c101b0e */
[----:B--2---:R-:W-:Y:S02]  /*9ef0*/  FMUL R8, R29, R0 ;  /* 0x000000001d087220 */ /* 0x004fe40000400000 */
[-C--:B------:R-:W-:Y:S01]  /*9f00*/  FMUL R9, R27, R2.reuse ;  /* 0x000000021b097220 */ /* 0x080fe20000400000 */
[----:B---3--:R-:W-:Y:S01]  /*9f10*/  IADD3 R4, P2, R6, c[0x0][0x238], RZ ;  /* 0x00008e0006047a10 */ /* 0x008fe20007f5e0ff */
[C---:B------:R-:W-:Y:S01]  /*9f20*/  FMUL R5, R25.reuse, R2 ;  /* 0x0000000219057220 */ /* 0x040fe20000400000 */
[----:B------:R-:W-:Y:S01]  /*9f30*/  IADD3 R10, R30, 0x1b, RZ ;  /* 0x0000001b1e0a7810 */ /* 0x000fe20007ffe0ff */
[-C--:B------:R-:W-:Y:S01]  /*9f40*/  FMUL R6, R25, R0.reuse ;  /* 0x0000000019067220 */ /* 0x080fe20000400000 */
[----:B------:R-:W-:Y:S01]  /*9f50*/  IADD3.X R3, R3, c[0x0][0x23c], RZ, P2, !PT ;  /* 0x00008f0003037a10 */ /* 0x000fe200017fe4ff */
[----:B------:R-:W-:Y:S01]  /*9f60*/  FFMA R15, R24, R0, R5 ;  /* 0x00000000180f7223 */ /* 0x000fe20000000005 */
[----:B------:R-:W-:Y:S01]  /*9f70*/  IADD3 R4, P2, R4, c[0x0][0x238], RZ ;  /* 0x00008e0004047a10 */ /* 0x000fe20007f5e0ff */
[-C--:B------:R-:W-:Y:S01]  /*9f80*/  FFMA R14, R24, R2.reuse, -R6 ;  /* 0x00000002180e7223 */ /* 0x080fe20000000806 */
[----:B------:R-:W-:Y:S01]  /*9f90*/  ISETP.LT.AND P5, PT, R10, c[0x0][0x160], P5 ;  /* 0x000058000a007a0c */ /* 0x000fe20002fa1270 */
[----:B------:R-:W-:Y:S01]  /*9fa0*/  FFMA R12, R28, R2, -R8 ;  /* 0x000000021c0c7223 */ /* 0x000fe20000000808 */
[----:B------:R-:W-:Y:S01]  /*9fb0*/  ISETP.LT.AND P6, PT, R10, c[0x0][0x160], P6 ;  /* 0x000058000a007a0c */ /* 0x000fe200037c1270 */
[-C--:B------:R-:W-:Y:S01]  /*9fc0*/  FFMA R13, R28, R0.reuse, R7 ;  /* 0x000000001c0d7223 */ /* 0x080fe20000000007 */
[----:B------:R-:W-:Y:S01]  /*9fd0*/  IADD3.X R5, R3, c[0x0][0x23c], RZ, P2, !PT ;  /* 0x00008f0003057a10 */ /* 0x000fe200017fe4ff */
[-C--:B------:R-:W-:Y:S01]  /*9fe0*/  FMUL R3, R27, R0.reuse ;  /* 0x000000001b037220 */ /* 0x080fe20000400000 */
[----:B------:R-:W-:Y:S01]  /*9ff0*/  IADD3 R6, P2, R4, c[0x0][0x238], RZ ;  /* 0x00008e0004067a10 */ /* 0x000fe20007f5e0ff */
[----:B------:R-:W-:-:S02]  /*a000*/  FFMA R9, R26, R0, R9 ;  /* 0x000000001a097223 */ /* 0x000fc40000000009 */
[----:B------:R-:W-:Y:S01]  /*a010*/  FFMA R8, R26, R2, -R3 ;  /* 0x000000021a087223 */ /* 0x000fe20000000803 */
[----:B------:R-:W-:Y:S01]  /*a020*/  IADD3.X R7, R5, c[0x0][0x23c], RZ, P2, !PT ;  /* 0x00008f0005077a10 */ /* 0x000fe200017fe4ff */
[----:B------:R-:W-:Y:S01]  /*a030*/  @P1 STG.E.64 [R4.64], R14 ;  /* 0x0000000e04001986 */ /* 0x000fe2000c101b0e */
[----:B-1----:R-:W-:-:S03]  /*a040*/  FMUL R3, R19, R0 ;  /* 0x0000000013037220 */ /* 0x002fc60000400000 */
[----:B------:R1:W-:Y:S04]  /*a050*/  @P0 STG.E.64 [R4.64+0x100], R12 ;  /* 0x0001000c04000986 */ /* 0x0003e8000c101b0e */
[----:B------:R2:W-:Y:S01]  /*a060*/  @P5 STG.E.64 [R6.64], R8 ;  /* 0x0000000806005986 */ /* 0x0005e2000c101b0e */
[-C--:B-1----:R-:W-:Y:S02]  /*a070*/  FMUL R4, R19, R2.reuse ;  /* 0x0000000213047220 */ /* 0x082fe40000400000 */
[C---:B------:R-:W-:Y:S02]  /*a080*/  FFMA R2, R18.reuse, R2, -R3 ;  /* 0x0000000212027223 */ /* 0x040fe40000000803 */
[----:B------:R-:W-:Y:S01]  /*a090*/  FFMA R3, R18, R0, R4 ;  /* 0x0000000012037223 */ /* 0x000fe20000000004 */
[----:B------:R-:W-:Y:S06]  /*a0a0*/  @!P6 EXIT ;  /* 0x000000000000e94d */ /* 0x000fec0003800000 */
[----:B--2---:R-:W-:Y:S01]  /*a0b0*/  STG.E.64 [R6.64+0x100], R2 ;  /* 0x0001000206007986 */ /* 0x004fe2000c101b0e */
[----:B------:R-:W-:Y:S05]  /*a0c0*/  EXIT ;  /* 0x000000000000794d */ /* 0x000fea0003800000 */
.L_x_683:
        /* <DEDUP_REMOVED lines=11> */
.L_x_685:


//--------------------- .nv.shared._ZN7cutlass9reference6device6kernel11GemmComplexINS_7complexIfEENS_6layout11ColumnMajorES5_NS6_8RowMajorES5_S8_S5_S5_S5_NS_16NumericConverterIS5_S5_LNS_15FloatRoundStyleE2EEENS_12multiply_addIS5_S5_S5_EELi4ELi16EEEvNS_4gemm9GemmCoordET5_NS_9TensorRefIT_T0_EENS_16ComplexTransformENSH_IT1_T2_EESL_SG_NSH_IT3_T4_EENSH_IT7_SQ_EET6_illll --------------------------
	.section	.nv.shared._ZN7cutlass9reference6device6kernel11GemmComplexINS_7complexIfEENS_6layout11ColumnMajorES5_NS6_8RowMajorES5_S8_S5_S5_S5_NS_16NumericConverterIS5_S5_LNS_15FloatRoundStyleE2EEENS_12multiply_addIS5_S5_S5_EELi4ELi16EEEvNS_4gemm9GemmCoordET5_NS_9TensorRefIT_T0_EENS_16ComplexTransformENSH_IT1_T2_EESL_SG_NSH_IT3_T4_EENSH_IT7_SQ_EET6_illll,"aw",@nobits
	.sectionflags	@""
	.align	16


//--------------------- .nv.global                --------------------------
	.section	.nv.global,"aw",@nobits
.nv.global:
	.type		_ZN33_INTERNAL_63cc90c7_4_k_cu_results4cute1_E,@object
	.size		_ZN33_INTERNAL_63cc90c7_4_k_cu_results4cute1_E,(_ZN33_INTERNAL_63cc90c7_4_k_cu_results4cuda3std3__45__cpo6cbeginE - _ZN33_INTERNAL_63cc90c7_4_k_cu_results4cute1_E)
_ZN33_INTERNAL_63cc90c7_4_k_cu_results4cute1_E:
	.zero		1
	.type		_ZN33_INTERNAL_63cc90c7_4_k_cu_results4cuda3std3__45__cpo6cbeginE,@object
	.size		_ZN33_INTERNAL_63cc90c7_4_k_cu_results4cuda3std3__45__cpo6cbeginE,(_ZN33_INTERNAL_63cc90c7_4_k_cu_results4cuda3std3__48in_placeE - _ZN33_INTERNAL_63cc90c7_4_k_cu_results4cuda3std3__45__cpo6cbeginE)
_ZN33_INTERNAL_63cc90c7_4_k_cu_results4cuda3std3__45__cpo6cbeginE:
	.zero		1
	.type		_ZN33_INTERNAL_63cc90c7_4_k_cu_results4cuda3std3__48in_placeE,@object
	.size		_ZN33_INTERNAL_63cc90c7_4_k_cu_results4cuda3std3__48in_placeE,(_ZN33_INTERNAL_63cc90c7_4_k_cu_results4cuda3std6ranges3__45__cpo9iter_moveE - _ZN33_INTERNAL_63cc90c7_4_k_cu_results4cuda3std3__48in_placeE)
_ZN33_INTERNAL_63cc90c7_4_k_cu_results4cuda3std3__48in_placeE:
	.zero		1
	.type		_ZN33_INTERNAL_63cc90c7_4_k_cu_results4cuda3std6ranges3__45__cpo9iter_moveE,@object
	.size		_ZN33_INTERNAL_63cc90c7_4_k_cu_results4cuda3std6ranges3__45__cpo9iter_moveE,(_ZN33_INTERNAL_63cc90c7_4_k_cu_results4cuda3std3__45__cpo5beginE - _ZN33_INTERNAL_63cc90c7_4_k_cu_results4cuda3std6ranges3__45__cpo9iter_moveE)
_ZN33_INTERNAL_63cc90c7_4_k_cu_results4cuda3std6ranges3__45__cpo9iter_moveE:
	.zero		1
	.type		_ZN33_INTERNAL_63cc90c7_4_k_cu_results4cuda3std3__45__cpo5beginE,@object
	.size		_ZN33_INTERNAL_63cc90c7_4_k_cu_results4cuda3std3__45__cpo5beginE,(_ZN33_INTERNAL_63cc90c7_4_k_cu_results4cuda3std3__435_GLOBAL__N__63cc90c7_4_k_cu_results6ignoreE - _ZN33_INTERNAL_63cc90c7_4_k_cu_results4cuda3std3__45__cpo5beginE)
_ZN33_INTERNAL_63cc90c7_4_k_cu_results4cuda3std3__45__cpo5beginE:
	.zero		1
	.type		_ZN33_INTERNAL_63cc90c7_4_k_cu_results4cuda3std3__435_GLOBAL__N__63cc90c7_4_k_cu_results6ignoreE,@object
	.size		_ZN33_INTERNAL_63cc90c7_4_k_cu_results4cuda3std3__435_GLOBAL__N__63cc90c7_4_k_cu_results6ignoreE,(_ZN33_INTERNAL_63cc90c7_4_k_cu_results4cute7productE - _ZN33_INTERNAL_63cc90c7_4_k_cu_results4cuda3std3__435_GLOBAL__N__63cc90c7_4_k_cu_results6ignoreE)
_ZN33_INTERNAL_63cc90c7_4_k_cu_results4cuda3std3__435_GLOBAL__N__63cc90c7_4_k_cu_results6ignoreE:
	.zero		1
	.type		_ZN33_INTERNAL_63cc90c7_4_k_cu_results4cute7productE,@object
	.size		_ZN33_INTERNAL_63cc90c7_4_k_cu_results4cute7productE,(_ZN33_INTERNAL_63cc90c7_4_k_cu_results4cuda3std3__45__cpo3endE - _ZN33_INTERNAL_63cc90c7_4_k_cu_results4cute7productE)
_ZN33_INTERNAL_63cc90c7_4_k_cu_results4cute7productE:
	.zero		1
	.type		_ZN33_INTERNAL_63cc90c7_4_k_cu_results4cuda3std3__45__cpo3endE,@object
	.size		_ZN33_INTERNAL_63cc90c7_4_k_cu_results4cuda3std3__45__cpo3endE,(_ZN33_INTERNAL_63cc90c7_4_k_cu_results4cuda3std3__419piecewise_constructE - _ZN33_INTERNAL_63cc90c7_4_k_cu_results4cuda3std3__45__cpo3endE)
_ZN33_INTERNAL_63cc90c7_4_k_cu_results4cuda3std3__45__cpo3endE:
	.zero		1
	.type		_ZN33_INTERNAL_63cc90c7_4_k_cu_results4cuda3std3__419piecewise_constructE,@object
	.size		_ZN33_INTERNAL_63cc90c7_4_k_cu_results4cuda3std3__419piecewise_constructE,(_ZN33_INTERNAL_63cc90c7_4_k_cu_results4cuda3std3__45__cpo4cendE - _ZN33_INTERNAL_63cc90c7_4_k_cu_results4cuda3std3__419piecewise_constructE)
_ZN33_INTERNAL_63cc90c7_4_k_cu_results4cuda3std3__419piecewise_constructE:
	.zero		1
	.type		_ZN33_INTERNAL_63cc90c7_4_k_cu_results4cuda3std3__45__cpo4cendE,@object
	.size		_ZN33_INTERNAL_63cc90c7_4_k_cu_results4cuda3std3__45__cpo4cendE,(_ZN33_INTERNAL_63cc90c7_4_k_cu_results4cuda3std6ranges3__45__cpo4swapE - _ZN33_INTERNAL_63cc90c7_4_k_cu_results4cuda3std3__45__cpo4cendE)
_ZN33_INTERNAL_63cc90c7_4_k_cu_results4cuda3std3__45__cpo4cendE:
	.zero		1
	.type		_ZN33_INTERNAL_63cc90c7_4_k_cu_results4cuda3std6ranges3__45__cpo4swapE,@object
	.size		_ZN33_INTERNAL_63cc90c7_4_k_cu_results4cuda3std6ranges3__45__cpo4swapE,(.L_7 - _ZN33_INTERNAL_63cc90c7_4_k_cu_results4cuda3std6ranges3__45__cpo4swapE)
_ZN33_INTERNAL_63cc90c7_4_k_cu_results4cuda3std6ranges3__45__cpo4swapE:
	.zero		1
.L_7:


//--------------------- .nv.shared._ZN7cutlass9reference6device6kernel11GemmComplexINS_7complexIfEENS_6layout11ColumnMajorES5_NS6_8RowMajorES5_S8_S5_S5_S5_NS_16NumericConverterIS5_S5_LNS_15FloatRoundStyleE2EEENS_12multiply_addIS5_S5_S5_EELi4ELi4EEEvNS_4gemm9GemmCoordET5_NS_9TensorRefIT_T0_EENS_16ComplexTransformENSH_IT1_T2_EESL_SG_NSH_IT3_T4_EENSH_IT7_SQ_EET6_illll --------------------------
	.section	.nv.shared._ZN7cutlass9reference6device6kernel11GemmComplexINS_7complexIfEENS_6layout11ColumnMajorES5_NS6_8RowMajorES5_S8_S5_S5_S5_NS_16NumericConverterIS5_S5_LNS_15FloatRoundStyleE2EEENS_12multiply_addIS5_S5_S5_EELi4ELi4EEEvNS_4gemm9GemmCoordET5_NS_9TensorRefIT_T0_EENS_16ComplexTransformENSH_IT1_T2_EESL_SG_NSH_IT3_T4_EENSH_IT7_SQ_EET6_illll,"aw",@nobits
	.sectionflags	@""
	.align	16


//--------------------- .nv.shared._ZN7cutlass9reference6device6kernel11GemmComplexINS_7complexIdEENS_6layout11ColumnMajorES5_NS6_8RowMajorES5_S8_NS4_IfEES5_S5_NS_16NumericConverterIS5_S9_LNS_15FloatRoundStyleE2EEENS_12multiply_addIS5_S5_S5_EELi4ELi16EEEvNS_4gemm9GemmCoordET5_NS_9TensorRefIT_T0_EENS_16ComplexTransformENSI_IT1_T2_EESM_SH_NSI_IT3_T4_EENSI_IT7_SR_EET6_illll --------------------------
	.section	.nv.shared._ZN7cutlass9reference6device6kernel11GemmComplexINS_7complexIdEENS_6layout11ColumnMajorES5_NS6_8RowMajorES5_S8_NS4_IfEES5_S5_NS_16NumericConverterIS5_S9_LNS_15FloatRoundStyleE2EEENS_12multiply_addIS5_S5_S5_EELi4ELi16EEEvNS_4gemm9GemmCoordET5_NS_9TensorRefIT_T0_EENS_16ComplexTransformENSI_IT1_T2_EESM_SH_NSI_IT3_T4_EENSI_IT7_SR_EET6_illll,"aw",@nobits
	.sectionflags	@""
	.align	16


//--------------------- .nv.shared._ZN7cutlass9reference6device6kernel11GemmComplexINS_7complexIdEENS_6layout11ColumnMajorES5_NS6_8RowMajorES5_S8_NS4_IfEES5_S5_NS_16NumericConverterIS5_S9_LNS_15FloatRoundStyleE2EEENS_12multiply_addIS5_S5_S5_EELi4ELi4EEEvNS_4gemm9GemmCoordET5_NS_9TensorRefIT_T0_EENS_16ComplexTransformENSI_IT1_T2_EESM_SH_NSI_IT3_T4_EENSI_IT7_SR_EET6_illll --------------------------
	.section	.nv.shared._ZN7cutlass9reference6device6kernel11GemmComplexINS_7complexIdEENS_6layout11ColumnMajorES5_NS6_8RowMajorES5_S8_NS4_IfEES5_S5_NS_16NumericConverterIS5_S9_LNS_15FloatRoundStyleE2EEENS_12multiply_addIS5_S5_S5_EELi4ELi4EEEvNS_4gemm9GemmCoordET5_NS_9TensorRefIT_T0_EENS_16ComplexTransformENSI_IT1_T2_EESM_SH_NSI_IT3_T4_EENSI_IT7_SR_EET6_illll,"aw",@nobits
	.sectionflags	@""
	.align	16


//--------------------- .nv.shared._ZN7cutlass6KernelINS_4gemm6kernel4GemmINS1_11threadblock13MmaMultistageINS1_9GemmShapeILi64ELi64ELi16EEENS_9transform11threadblock28PredicatedTileAccessIteratorINS_11MatrixShapeILi64ELi16EEENS_7complexIfEENS_6layout11ColumnMajorELi1ENS8_31PitchLinearWarpStripedThreadMapINS_16PitchLinearShapeILi64ELi16EEELi128ENSI_ILi16ELi2EEELi1EEENS_5ArrayISE_Li1ELb1EEELb0ENSF_9NoPermuteEEENS9_25RegularTileAccessIteratorISC_SE_NSF_43ColumnMajorTensorOpMultiplicandCongruous64bELi1ESL_Li8EEELNS_4arch14CacheOperation4KindE0ENSA_INSB_ILi16ELi64EEESE_NSF_8RowMajorELi0ESL_SN_Lb0ESO_EENSQ_ISW_SE_NSF_40RowMajorTensorOpMultiplicandCongruous64bELi0ESL_Li8EEELSV_0ESE_SX_NS4_9MmaPolicyINS1_4warp18MmaComplexTensorOpINS6_ILi32ELi32ELi16EEESE_SR_SE_SZ_SE_SX_NS12_17MmaTensorOpPolicyINST_3MmaINS6_ILi16ELi8ELi8EEELi32ENS_10tfloat32_tESX_S18_SG_fSX_NST_13OpMultiplyAddEEENSB_ILi1ELi1EEEEELNS_16ComplexTransformE0ELS1D_0ELb0EbEENSB_ILi0ELi0EEES1F_Li1EEELi3ELNS1_23SharedMemoryClearOptionE0EbEENS_8epilogue11threadblock8EpilogueIS7_S1E_Li1ENS1K_22PredicatedTileIteratorINS1K_26OutputTileOptimalThreadMapINS1K_15OutputTileShapeILi64ELi8ELi2ELi1ELi1EEENS1O_ILi1ELi4ELi1ELi1ELi4EEELi128ELi1ELi64EEESE_Lb0ESO_Lb0EEENS1J_4warp31FragmentIteratorComplexTensorOpIS14_S17_fNSM_IfLi4ELb1EEESX_EENS1T_20TileIteratorTensorOpIS14_S17_SE_SX_EENS1K_18SharedLoadIteratorINS1R_18CompactedThreadMapESE_Li8EEENS1J_6thread17LinearCombinationISE_Li1ESE_SE_LNS22_9ScaleType4KindE0ELNS_15FloatRoundStyleE2ESE_EES1F_Li1ELi1EEENS4_30GemmIdentityThreadblockSwizzleILi1EEELb0EEEEEvNT_6ParamsE --------------------------
	.section	.nv.shared._ZN7cutlass6KernelINS_4gemm6kernel4GemmINS1_11threadblock13MmaMultistageINS1_9GemmShapeILi64ELi64ELi16EEENS_9transform11threadblock28PredicatedTileAccessIteratorINS_11MatrixShapeILi64ELi16EEENS_7complexIfEENS_6layout11ColumnMajorELi1ENS8_31PitchLinearWarpStripedThreadMapINS_16PitchLinearShapeILi64ELi16EEELi128ENSI_ILi16ELi2EEELi1EEENS_5ArrayISE_Li1ELb1EEELb0ENSF_9NoPermuteEEENS9_25RegularTileAccessIteratorISC_SE_NSF_43ColumnMajorTensorOpMultiplicandCongruous64bELi1ESL_Li8EEELNS_4arch14CacheOperation4KindE0ENSA_INSB_ILi16ELi64EEESE_NSF_8RowMajorELi0ESL_SN_Lb0ESO_EENSQ_ISW_SE_NSF_40RowMajorTensorOpMultiplicandCongruous64bELi0ESL_Li8EEELSV_0ESE_SX_NS4_9MmaPolicyINS1_4warp18MmaComplexTensorOpINS6_ILi32ELi32ELi16EEESE_SR_SE_SZ_SE_SX_NS12_17MmaTensorOpPolicyINST_3MmaINS6_ILi16ELi8ELi8EEELi32ENS_10tfloat32_tESX_S18_SG_fSX_NST_13OpMultiplyAddEEENSB_ILi1ELi1EEEEELNS_16ComplexTransformE0ELS1D_0ELb0EbEENSB_ILi0ELi0EEES1F_Li1EEELi3ELNS1_23SharedMemoryClearOptionE0EbEENS_8epilogue11threadblock8EpilogueIS7_S1E_Li1ENS1K_22PredicatedTileIteratorINS1K_26OutputTileOptimalThreadMapINS1K_15OutputTileShapeILi64ELi8ELi2ELi1ELi1EEENS1O_ILi1ELi4ELi1ELi1ELi4EEELi128ELi1ELi64EEESE_Lb0ESO_Lb0EEENS1J_4warp31FragmentIteratorComplexTensorOpIS14_S17_fNSM_IfLi4ELb1EEESX_EENS1T_20TileIteratorTensorOpIS14_S17_SE_SX_EENS1K_18SharedLoadIteratorINS1R_18CompactedThreadMapESE_Li8EEENS1J_6thread17LinearCombinationISE_Li1ESE_SE_LNS22_9ScaleType4KindE0ELNS_15FloatRoundStyleE2ESE_EES1F_Li1ELi1EEENS4_30GemmIdentityThreadblockSwizzleILi1EEELb0EEEEEvNT_6ParamsE,"aw",@nobits
	.sectionflags	@""
	.align	16


//--------------------- .nv.shared._ZN7cutlass6KernelINS_4gemm6kernel4GemmINS1_11threadblock13MmaMultistageINS1_9GemmShapeILi64ELi64ELi16EEENS_9transform11threadblock28PredicatedTileAccessIteratorINS_11MatrixShapeILi64ELi16EEENS_7complexIfEENS_6layout11ColumnMajorELi1ENS8_31PitchLinearWarpStripedThreadMapINS_16PitchLinearShapeILi64ELi16EEELi128ENSI_ILi16ELi2EEELi1EEENS_5ArrayISE_Li1ELb1EEELb0ENSF_9NoPermuteEEENS9_25RegularTileAccessIteratorISC_SE_NSF_43ColumnMajorTensorOpMultiplicandCongruous64bELi1ESL_Li8EEELNS_4arch14CacheOperation4KindE0ENSA_INSB_ILi16ELi64EEESE_NSF_8RowMajorELi0ESL_SN_Lb0ESO_EENSQ_ISW_SE_NSF_40RowMajorTensorOpMultiplicandCongruous64bELi0ESL_Li8EEELSV_0ESE_SX_NS4_9MmaPolicyINS1_4warp25MmaComplexTensorOpFastF32INS6_ILi32ELi32ELi16EEESE_SR_SE_SZ_SE_SX_NS12_17MmaTensorOpPolicyINST_3MmaINS6_ILi16ELi8ELi8EEELi32ENS_10tfloat32_tESX_S18_SG_fSX_NST_13OpMultiplyAddEEENSB_ILi1ELi1EEEEELNS_16ComplexTransformE0ELS1D_0EbEENSB_ILi0ELi0EEES1F_Li1EEELi3ELNS1_23SharedMemoryClearOptionE0EbEENS_8epilogue11threadblock8EpilogueIS7_S1E_Li1ENS1K_22PredicatedTileIteratorINS1K_26OutputTileOptimalThreadMapINS1K_15OutputTileShapeILi64ELi8ELi2ELi1ELi1EEENS1O_ILi1ELi4ELi1ELi1ELi4EEELi128ELi1ELi64EEESE_Lb0ESO_Lb0EEENS1J_4warp31FragmentIteratorComplexTensorOpIS14_S17_fNSM_IfLi4ELb1EEESX_EENS1T_20TileIteratorTensorOpIS14_S17_SE_SX_EENS1K_18SharedLoadIteratorINS1R_18CompactedThreadMapESE_Li8EEENS1J_6thread17LinearCombinationISE_Li1ESE_SE_LNS22_9ScaleType4KindE0ELNS_15FloatRoundStyleE2ESE_EES1F_Li1ELi1EEENS4_30GemmIdentityThreadblockSwizzleILi1EEELb0EEEEEvNT_6ParamsE --------------------------
	.section	.nv.shared._ZN7cutlass6KernelINS_4gemm6kernel4GemmINS1_11threadblock13MmaMultistageINS1_9GemmShapeILi64ELi64ELi16EEENS_9transform11threadblock28PredicatedTileAccessIteratorINS_11MatrixShapeILi64ELi16EEENS_7complexIfEENS_6layout11ColumnMajorELi1ENS8_31PitchLinearWarpStripedThreadMapINS_16PitchLinearShapeILi64ELi16EEELi128ENSI_ILi16ELi2EEELi1EEENS_5ArrayISE_Li1ELb1EEELb0ENSF_9NoPermuteEEENS9_25RegularTileAccessIteratorISC_SE_NSF_43ColumnMajorTensorOpMultiplicandCongruous64bELi1ESL_Li8EEELNS_4arch14CacheOperation4KindE0ENSA_INSB_ILi16ELi64EEESE_NSF_8RowMajorELi0ESL_SN_Lb0ESO_EENSQ_ISW_SE_NSF_40RowMajorTensorOpMultiplicandCongruous64bELi0ESL_Li8EEELSV_0ESE_SX_NS4_9MmaPolicyINS1_4warp25MmaComplexTensorOpFastF32INS6_ILi32ELi32ELi16EEESE_SR_SE_SZ_SE_SX_NS12_17MmaTensorOpPolicyINST_3MmaINS6_ILi16ELi8ELi8EEELi32ENS_10tfloat32_tESX_S18_SG_fSX_NST_13OpMultiplyAddEEENSB_ILi1ELi1EEEEELNS_16ComplexTransformE0ELS1D_0EbEENSB_ILi0ELi0EEES1F_Li1EEELi3ELNS1_23SharedMemoryClearOptionE0EbEENS_8epilogue11threadblock8EpilogueIS7_S1E_Li1ENS1K_22PredicatedTileIteratorINS1K_26OutputTileOptimalThreadMapINS1K_15OutputTileShapeILi64ELi8ELi2ELi1ELi1EEENS1O_ILi1ELi4ELi1ELi1ELi4EEELi128ELi1ELi64EEESE_Lb0ESO_Lb0EEENS1J_4warp31FragmentIteratorComplexTensorOpIS14_S17_fNSM_IfLi4ELb1EEESX_EENS1T_20TileIteratorTensorOpIS14_S17_SE_SX_EENS1K_18SharedLoadIteratorINS1R_18CompactedThreadMapESE_Li8EEENS1J_6thread17LinearCombinationISE_Li1ESE_SE_LNS22_9ScaleType4KindE0ELNS_15FloatRoundStyleE2ESE_EES1F_Li1ELi1EEENS4_30GemmIdentityThreadblockSwizzleILi1EEELb0EEEEEvNT_6ParamsE,"aw",@nobits
	.sectionflags	@""
	.align	16
